def matmul_kernel(
    a_ptr,
    b_ptr,
    c_ptr,
    M,
    N,
    K,
    stride_am,
    stride_ak,
    stride_bk,
    stride_bn,
    stride_cm,
    stride_cn,
    BLOCK_M: tl.constexpr,
    BLOCK_N: tl.constexpr,
    BLOCK_K: tl.constexpr,
    GROUP_M: tl.constexpr,
):
    pid = tl.program_id(axis=0)
    num_pid_m = tl.cdiv(M, BLOCK_M)
    num_pid_n = tl.cdiv(N, BLOCK_N)
    num_pid_in_group = GROUP_M * num_pid_n
    group_id = pid // num_pid_in_group
    first_pid_m = group_id * GROUP_M
    group_size_m = min(num_pid_m - first_pid_m, GROUP_M)
    pid_m = first_pid_m + ((pid % num_pid_in_group) % group_size_m)
    pid_n = (pid % num_pid_in_group) // group_size_m

    offs_am = (pid_m * BLOCK_M + tl.arange(0, BLOCK_M)) % M
    offs_bn = (pid_n * BLOCK_N + tl.arange(0, BLOCK_N)) % N
    offs_k = tl.arange(0, BLOCK_K)
    a_ptrs = a_ptr + offs_am[:, None] * stride_am + offs_k[None, :] * stride_ak
    b_ptrs = b_ptr + offs_k[:, None] * stride_bk + offs_bn[None, :] * stride_bn

    acc = tl.zeros((BLOCK_M, BLOCK_N), dtype=tl.float32)
    for kk in range(0, tl.cdiv(K, BLOCK_K)):
        a = tl.load(a_ptrs, mask=offs_k[None, :] < K - kk * BLOCK_K, other=0.0)
        b = tl.load(b_ptrs, mask=offs_k[:, None] < K - kk * BLOCK_K, other=0.0)
        acc = tl.dot(a, b, acc)
        a_ptrs += BLOCK_K * stride_ak
        b_ptrs += BLOCK_K * stride_bk

    c = acc.to(c_ptr.dtype.element_ty)
    offs_cm = pid_m * BLOCK_M + tl.arange(0, BLOCK_M)
    offs_cn = pid_n * BLOCK_N + tl.arange(0, BLOCK_N)
    c_ptrs = c_ptr + offs_cm[:, None] * stride_cm + offs_cn[None, :] * stride_cn
    mask = (offs_cm[:, None] < M) & (offs_cn[None, :] < N)
    tl.store(c_ptrs, c, mask=mask)

# config = {"BLOCK_K": 64, "BLOCK_M": 256, "BLOCK_N": 256, "GROUP_M": 1, "arch": "sm_100", "dtype": "fp8e5m2", "num_ctas": 1, "num_stages": 3, "num_warps": 4}
# arch = sm_100


// ===== COMPILED SASS (sm_100a) =====

	.target	sm_100a

	.elftype	@"ET_EXEC"


//--------------------- .note.nv.tkinfo           --------------------------
	.section	.note.nv.tkinfo,"",@"SHT_NOTE"
	.sectionflags	@"SHF_NOTE_NV_TKINFO"
	.tkinfo
        /*0018*/ 	.word	0x00000081
        /*0030*/ 	.string	""
        /*0030*/ 	.string	"ptxas-blackwell"
        /*0030*/ 	.string	"Cuda compilation tools, release 12.9, V12.9.86"
        /*0030*/ 	.string	"Build cuda_12.9.r12.9/compiler.36037853_0"
        /*0030*/ 	.string	"-v  -suppress-debug-info  -lineinfo  -arch sm_100a "



//--------------------- .note.nv.cuver            --------------------------
	.section	.note.nv.cuver,"",@"SHT_NOTE"
	.sectionflags	@"SHF_NOTE_NV_CUVER"
        /*0018*/ 	.short	0x0001
        /*001a*/ 	.short	0x0064
        /*001c*/ 	.short	0x0001
        /*001e*/ 	.short	0x0000
        /*0020*/ 	.short	0x0001
        /*0022*/ 	.short	0x0000


//--------------------- .nv.info                  --------------------------
	.section	.nv.info,"",@"SHT_CUDA_INFO"
	.align	4


	//----- nvinfo : EIATTR_REGCOUNT
	.align		4
        /*0000*/ 	.byte	0x04, 0x2f
        /*0002*/ 	.short	(.L_4 - .L_3)
	.align		4
.L_3:
        /*0004*/ 	.word	index@(matmul_kernel)
        /*0008*/ 	.word	0x00000060


	//----- nvinfo : EIATTR_FRAME_SIZE
	.align		4
.L_4:
        /*000c*/ 	.byte	0x04, 0x11
        /*000e*/ 	.short	(.L_6 - .L_5)
	.align		4
.L_5:
        /*0010*/ 	.word	index@($__internal_2_$__cuda_sm10x_tcgen05_guardrail_trap_unallocated_columns_being_dealloced)
        /*0014*/ 	.word	0x00001080


	//----- nvinfo : EIATTR_FRAME_SIZE
	.align		4
.L_6:
        /*0018*/ 	.byte	0x04, 0x11
        /*001a*/ 	.short	(.L_8 - .L_7)
	.align		4
.L_7:
        /*001c*/ 	.word	index@($__internal_1_$__cuda_sm10x_tcgen05_guardrail_trap_phase_invalid_during_alloc)
        /*0020*/ 	.word	0x00001080


	//----- nvinfo : EIATTR_FRAME_SIZE
	.align		4
.L_8:
        /*0024*/ 	.byte	0x04, 0x11
        /*0026*/ 	.short	(.L_10 - .L_9)
	.align		4
.L_9:
        /*0028*/ 	.word	index@($__internal_0_$__cuda_sm10x_tcgen05_guardrail_trap_col_being_dealloced_not_returned_by_alloc)
        /*002c*/ 	.word	0x00001080


	//----- nvinfo : EIATTR_FRAME_SIZE
	.align		4
.L_10:
        /*0030*/ 	.byte	0x04, 0x11
        /*0032*/ 	.short	(.L_12 - .L_11)
	.align		4
.L_11:
        /*0034*/ 	.word	index@(matmul_kernel)
        /*0038*/ 	.word	0x00001080


	//----- nvinfo : EIATTR_MIN_STACK_SIZE
	.align		4
.L_12:
        /*003c*/ 	.byte	0x04, 0x12
        /*003e*/ 	.short	(.L_14 - .L_13)
	.align		4
.L_13:
        /*0040*/ 	.word	index@(matmul_kernel)
        /*0044*/ 	.word	0x00001080
.L_14:


//--------------------- .nv.info.matmul_kernel    --------------------------
	.section	.nv.info.matmul_kernel,"",@"SHT_CUDA_INFO"
	.sectionflags	@""
	.align	4


	//----- nvinfo : EIATTR_CUDA_API_VERSION
	.align		4
        /*0000*/ 	.byte	0x04, 0x37
        /*0002*/ 	.short	(.L_16 - .L_15)
.L_15:
        /*0004*/ 	.word	0x00000081


	//----- nvinfo : EIATTR_KPARAM_INFO
	.align		4
.L_16:
        /*0008*/ 	.byte	0x04, 0x17
        /*000a*/ 	.short	(.L_18 - .L_17)
.L_17:
        /*000c*/ 	.word	0x00000000
        /*0010*/ 	.short	0x000d
        /*0012*/ 	.short	0x0048
        /*0014*/ 	.byte	0x00, 0xf4, 0x21, 0x00


	//----- nvinfo : EIATTR_KPARAM_INFO
	.align		4
.L_18:
        /*0018*/ 	.byte	0x04, 0x17
        /*001a*/ 	.short	(.L_20 - .L_19)
.L_19:
        /*001c*/ 	.word	0x00000000
        /*0020*/ 	.short	0x000c
        /*0022*/ 	.short	0x0040
        /*0024*/ 	.byte	0x00, 0xf4, 0x21, 0x00


	//----- nvinfo : EIATTR_KPARAM_INFO
	.align		4
.L_20:
        /*0028*/ 	.byte	0x04, 0x17
        /*002a*/ 	.short	(.L_22 - .L_21)
.L_21:
        /*002c*/ 	.word	0x00000000
        /*0030*/ 	.short	0x000b
        /*0032*/ 	.short	0x0038
        /*0034*/ 	.byte	0x00, 0xf0, 0x11, 0x00


	//----- nvinfo : EIATTR_KPARAM_INFO
	.align		4
.L_22:
        /*0038*/ 	.byte	0x04, 0x17
        /*003a*/ 	.short	(.L_24 - .L_23)
.L_23:
        /*003c*/ 	.word	0x00000000
        /*0040*/ 	.short	0x000a
        /*0042*/ 	.short	0x0034
        /*0044*/ 	.byte	0x00, 0xf0, 0x11, 0x00


	//----- nvinfo : EIATTR_KPARAM_INFO
	.align		4
.L_24:
        /*0048*/ 	.byte	0x04, 0x17
        /*004a*/ 	.short	(.L_26 - .L_25)
.L_25:
        /*004c*/ 	.word	0x00000000
        /*0050*/ 	.short	0x0009
        /*0052*/ 	.short	0x0030
        /*0054*/ 	.byte	0x00, 0xf0, 0x11, 0x00


	//----- nvinfo : EIATTR_KPARAM_INFO
	.align		4
.L_26:
        /*0058*/ 	.byte	0x04, 0x17
        /*005a*/ 	.short	(.L_28 - .L_27)
.L_27:
        /*005c*/ 	.word	0x00000000
        /*0060*/ 	.short	0x0008
        /*0062*/ 	.short	0x002c
        /*0064*/ 	.byte	0x00, 0xf0, 0x11, 0x00


	//----- nvinfo : EIATTR_KPARAM_INFO
	.align		4
.L_28:
        /*0068*/ 	.byte	0x04, 0x17
        /*006a*/ 	.short	(.L_30 - .L_29)
.L_29:
        /*006c*/ 	.word	0x00000000
        /*0070*/ 	.short	0x0007
        /*0072*/ 	.short	0x0028
        /*0074*/ 	.byte	0x00, 0xf0, 0x11, 0x00


	//----- nvinfo : EIATTR_KPARAM_INFO
	.align		4
.L_30:
        /*0078*/ 	.byte	0x04, 0x17
        /*007a*/ 	.short	(.L_32 - .L_31)
.L_31:
        /*007c*/ 	.word	0x00000000
        /*0080*/ 	.short	0x0006
        /*0082*/ 	.short	0x0024
        /*0084*/ 	.byte	0x00, 0xf0, 0x11, 0x00


	//----- nvinfo : EIATTR_KPARAM_INFO
	.align		4
.L_32:
        /*0088*/ 	.byte	0x04, 0x17
        /*008a*/ 	.short	(.L_34 - .L_33)
.L_33:
        /*008c*/ 	.word	0x00000000
        /*0090*/ 	.short	0x0005
        /*0092*/ 	.short	0x0020
        /*0094*/ 	.byte	0x00, 0xf0, 0x11, 0x00


	//----- nvinfo : EIATTR_KPARAM_INFO
	.align		4
.L_34:
        /*0098*/ 	.byte	0x04, 0x17
        /*009a*/ 	.short	(.L_36 - .L_35)
.L_35:
        /*009c*/ 	.word	0x00000000
        /*00a0*/ 	.short	0x0004
        /*00a2*/ 	.short	0x001c
        /*00a4*/ 	.byte	0x00, 0xf0, 0x11, 0x00


	//----- nvinfo : EIATTR_KPARAM_INFO
	.align		4
.L_36:
        /*00a8*/ 	.byte	0x04, 0x17
        /*00aa*/ 	.short	(.L_38 - .L_37)
.L_37:
        /*00ac*/ 	.word	0x00000000
        /*00b0*/ 	.short	0x0003
        /*00b2*/ 	.short	0x0018
        /*00b4*/ 	.byte	0x00, 0xf0, 0x11, 0x00


	//----- nvinfo : EIATTR_KPARAM_INFO
	.align		4
.L_38:
        /*00b8*/ 	.byte	0x04, 0x17
        /*00ba*/ 	.short	(.L_40 - .L_39)
.L_39:
        /*00bc*/ 	.word	0x00000000
        /*00c0*/ 	.short	0x0002
        /*00c2*/ 	.short	0x0010
        /*00c4*/ 	.byte	0x00, 0xf4, 0x21, 0x00


	//----- nvinfo : EIATTR_KPARAM_INFO
	.align		4
.L_40:
        /*00c8*/ 	.byte	0x04, 0x17
        /*00ca*/ 	.short	(.L_42 - .L_41)
.L_41:
        /*00cc*/ 	.word	0x00000000
        /*00d0*/ 	.short	0x0001
        /*00d2*/ 	.short	0x0008
        /*00d4*/ 	.byte	0x00, 0xf4, 0x21, 0x00


	//----- nvinfo : EIATTR_KPARAM_INFO
	.align		4
.L_42:
        /*00d8*/ 	.byte	0x04, 0x17
        /*00da*/ 	.short	(.L_44 - .L_43)
.L_43:
        /*00dc*/ 	.word	0x00000000
        /*00e0*/ 	.short	0x0000
        /*00e2*/ 	.short	0x0000
        /*00e4*/ 	.byte	0x00, 0xf4, 0x21, 0x00


	//----- nvinfo : EIATTR_AT_ENTRY_FRAGMENTS
	.align		4
.L_44:
        /*00e8*/ 	.byte	0x04, 0x4f
        /*00ea*/ 	.short	(.L_46 - .L_45)


	//   ....[0]....
.L_45:
        /*00ec*/ 	.word	0x00000004


	//----- nvinfo : EIATTR_RESERVED_SMEM_USED
	.align		4
.L_46:
        /*00f0*/ 	.byte	0x01, 0x41
	.zero		2


	//----- nvinfo : EIATTR_SPARSE_MMA_MASK
	.align		4
        /*00f4*/ 	.byte	0x03, 0x50
        /*00f6*/ 	.short	0x0000


	//----- nvinfo : EIATTR_TCGEN05_1CTA_USED
	.align		4
        /*00f8*/ 	.byte	0x01, 0x51
	.zero		2


	//----- nvinfo : EIATTR_MAXREG_COUNT
	.align		4
        /*00fc*/ 	.byte	0x03, 0x1b
        /*00fe*/ 	.short	0x00ff


	//----- nvinfo : EIATTR_NUM_BARRIERS
	.align		4
        /*0100*/ 	.byte	0x02, 0x4c
        /*0102*/ 	.byte	0x01
	.zero		1


	//----- nvinfo : EIATTR_ANNOTATIONS
	.align		4
        /*0104*/ 	.byte	0x04, 0x55
        /*0106*/ 	.short	(.L_48 - .L_47)


	//   ....[0]....
.L_47:
        /*0108*/ 	.word	0x00000001
        /*010c*/ 	.byte	0xf0, 0x03, 0x00, 0x00, 0x01, 0x00, 0x00, 0x00, 0x10, 0x04, 0x00, 0x00, 0x01, 0x00, 0x00, 0x00
        /* <DEDUP_REMOVED lines=2391> */
        /*968c*/ 	.byte	0x00, 0xf4, 0x03, 0x00


	//----- nvinfo : EIATTR_INT_WARP_WIDE_INSTR_OFFSETS
	.align		4
.L_48:
        /*9690*/ 	.byte	0x04, 0x31
        /*9692*/ 	.short	(.L_50 - .L_49)


	//   ....[0]....
.L_49:
        /*9694*/ 	.word	0x00003960


	//   ....[1]....
        /*9698*/ 	.word	0x00003970


	//   ....[2]....
        /*969c*/ 	.word	0x000113f0


	//   ....[3]....
        /*96a0*/ 	.word	0x0003f8c0


	//   ....[4]....
        /*96a4*/ 	.word	0x0003f910


	//----- nvinfo : EIATTR_COOP_GROUP_MASK_REGIDS
	.align		4
.L_50:
        /*96a8*/ 	.byte	0x04, 0x29
        /*96aa*/ 	.short	(.L_52 - .L_51)


	//   ....[0]....
.L_51:
        /*96ac*/ 	.word	0xffffffff


	//   ....[1]....
        /*96b0*/ 	.word	0xffffffff


	//   ....[2]....
        /*96b4*/ 	.word	0xffffffff


	//   ....[3]....
        /*96b8*/ 	.word	0xffffffff


	//----- nvinfo : EIATTR_COOP_GROUP_INSTR_OFFSETS
	.align		4
.L_52:
        /*96bc*/ 	.byte	0x04, 0x28
        /*96be*/ 	.short	(.L_54 - .L_53)


	//   ....[0]....
.L_53:
        /*96c0*/ 	.word	0x00000070


	//   ....[1]....
        /*96c4*/ 	.word	0x00000330


	//   ....[2]....
        /*96c8*/ 	.word	0x0003f750


	//   ....[3]....
        /*96cc*/ 	.word	0x0003f9c0


	//----- nvinfo : EIATTR_VRC_CTA_INIT_COUNT
	.align		4
.L_54:
        /*96d0*/ 	.byte	0x02, 0x4a
        /*96d2*/ 	.byte	0x80
	.zero		1


	//----- nvinfo : EIATTR_MBARRIER_INSTR_OFFSETS
	.align		4
        /*96d4*/ 	.byte	0x04, 0x39
        /*96d6*/ 	.short	(.L_56 - .L_55)


	//   ....[0]....
.L_55:
        /*96d8*/ 	.word	0x00003a70
        /*96dc*/ 	.word	0x000000ff
        /*96e0*/ 	.word	0x00000000
        /*96e4*/ 	.short	0x0100
        /*96e6*/ 	.byte	0x0b
	.zero		1


	//   ....[1]....
        /*96e8*/ 	.word	0x00013e00
        /*96ec*/ 	.word	0x000000ff
        /*96f0*/ 	.word	0x00010008
        /*96f4*/ 	.short	0x0100
        /*96f6*/ 	.byte	0x0a
	.zero		1


	//   ....[2]....
        /*96f8*/ 	.word	0x0001e8e0
        /*96fc*/ 	.word	0x000000ff
        /*9700*/ 	.word	0x00000000
        /*9704*/ 	.short	0x010a
        /*9706*/ 	.byte	0x0b
	.zero		1


	//   ....[3]....
        /*9708*/ 	.word	0x00027930
        /*970c*/ 	.word	0x000000ff
        /*9710*/ 	.word	0x00000000
        /*9714*/ 	.short	0x010a
        /*9716*/ 	.byte	0x0b
	.zero		1


	//   ....[4]....
        /*9718*/ 	.word	0x00027a80
        /*971c*/ 	.word	0x000000ff
        /*9720*/ 	.word	0x00010000
        /*9724*/ 	.short	0x0108
        /*9726*/ 	.byte	0x0a
	.zero		1


	//   ....[5]....
        /*9728*/ 	.word	0x00027bc0
        /*972c*/ 	.word	0x000000ff
        /*9730*/ 	.word	0x00010008
        /*9734*/ 	.short	0x0108
        /*9736*/ 	.byte	0x0a
	.zero		1


	//   ....[6]....
        /*9738*/ 	.word	0x0003f9e0
        /*973c*/ 	.word	0x000000ff
        /*9740*/ 	.word	0x00000000
        /*9744*/ 	.short	0x010a
        /*9746*/ 	.byte	0x0b
	.zero		1


	//   ....[7]....
        /*9748*/ 	.word	0x0003fa10
        /*974c*/ 	.word	0x000000ff
        /*9750*/ 	.word	0x00000000
        /*9754*/ 	.short	0x010a
        /*9756*/ 	.byte	0x0b
	.zero		1


	//----- nvinfo : EIATTR_NUM_MBARRIERS
	.align		4
.L_56:
        /*9758*/ 	.byte	0x03, 0x38
        /*975a*/ 	.short	0x0002


	//----- nvinfo : EIATTR_EXIT_INSTR_OFFSETS
	.align		4
        /*975c*/ 	.byte	0x04, 0x1c
        /*975e*/ 	.short	(.L_58 - .L_57)


	//   ....[0]....
.L_57:
        /*9760*/ 	.word	0x0003f9d0


	//----- nvinfo : EIATTR_REQNTID
	.align		4
.L_58:
        /*9764*/ 	.byte	0x04, 0x10
        /*9766*/ 	.short	(.L_60 - .L_59)
.L_59:
        /*9768*/ 	.word	0x00000080
        /*976c*/ 	.word	0x00000001
        /*9770*/ 	.word	0x00000001


	//----- nvinfo : EIATTR_CRS_STACK_SIZE
	.align		4
.L_60:
        /*9774*/ 	.byte	0x04, 0x1e
        /*9776*/ 	.short	(.L_62 - .L_61)
.L_61:
        /*9778*/ 	.word	0x00000000


	//----- nvinfo : EIATTR_CBANK_PARAM_SIZE
	.align		4
.L_62:
        /*977c*/ 	.byte	0x03, 0x19
        /*977e*/ 	.short	0x0050


	//----- nvinfo : EIATTR_PARAM_CBANK
	.align		4
        /*9780*/ 	.byte	0x04, 0x0a
        /*9782*/ 	.short	(.L_64 - .L_63)
	.align		4
.L_63:
        /*9784*/ 	.word	index@(.nv.constant0.matmul_kernel)
        /*9788*/ 	.short	0x0380
        /*978a*/ 	.short	0x0050


	//----- nvinfo : EIATTR_SW_WAR
	.align		4
.L_64:
        /*978c*/ 	.byte	0x04, 0x36
        /*978e*/ 	.short	(.L_66 - .L_65)
.L_65:
        /*9790*/ 	.word	0x00000008
.L_66:


//--------------------- .nv.compat                --------------------------
	.section	.nv.compat,"",@"SHT_CUDA_COMPAT_INFO"
	.align	4
        /*0000*/ 	.byte	0x02, 0x02, 0x02, 0x00, 0x02, 0x05, 0x05, 0x00, 0x02, 0x03, 0x00, 0x00, 0x02, 0x06, 0x01, 0x00


//--------------------- .nv.callgraph             --------------------------
	.section	.nv.callgraph,"",@"SHT_CUDA_CALLGRAPH"
	.align	4
	.sectionentsize	8
	.align		4
        /*0000*/ 	.word	0x00000000
	.align		4
        /*0004*/ 	.word	0xffffffff
	.align		4
        /*0008*/ 	.word	0x00000000
	.align		4
        /*000c*/ 	.word	0xfffffffe
	.align		4
        /*0010*/ 	.word	0x00000000
	.align		4
        /*0014*/ 	.word	0xfffffffd
	.align		4
        /*0018*/ 	.word	0x00000000
	.align		4
        /*001c*/ 	.word	0xfffffffc


//--------------------- .text.matmul_kernel       --------------------------
	.section	.text.matmul_kernel,"ax",@progbits
	.align	128
        .global         matmul_kernel
        .type           matmul_kernel,@function
        .size           matmul_kernel,(.L_x_20 - matmul_kernel)
        .other          matmul_kernel,@"STO_CUDA_ENTRY STV_DEFAULT"
matmul_kernel:
.text.matmul_kernel:
[----:B------:R-:W0:Y:S01]  /*0000*/  LDC R1, c[0x0][0x37c] ;  /* 0x0000df00ff017b82 */ /* 0x000e220000000800 */
[----:B------:R-:W1:Y:S01]  /*0010*/  S2R R0, SR_TID.X ;  /* 0x0000000000007919 */ /* 0x000e620000002100 */
[----:B0-----:R-:W-:Y:S01]  /*0020*/  VIADD R1, R1, 0xffffef80 ;  /* 0xffffef8001017836 */ /* 0x001fe20000000000 */
[----:B-1----:R-:W-:-:S13]  /*0030*/  ISETP.GE.U32.AND P0, PT, R0, 0x20, PT ;  /* 0x000000200000780c */ /* 0x002fda0003f06070 */
[----:B------:R-:W-:Y:S02]  /*0040*/  VOTEU.ANY UP0, P0 ;  /* 0x0000000000ff7886 */ /* 0x000fe40000000100 */
[----:B------:R-:W-:Y:S05]  /*0050*/  BRA.U UP0, `(.L_x_0) ;  /* 0x0000000100b87547 */ /* 0x000fea000b800000 */
[----:B------:R-:W0:Y:S01]  /*0060*/  S2UR UR6, SR_CgaCtaId ;  /* 0x00000000000679c3 */ /* 0x000e220000008800 */
[----:B------:R-:W-:Y:S01]  /*0070*/  NOP ;  /* 0x0000000000007918 */ /* 0x000fe20000000000 */
[----:B------:R-:W-:Y:S02]  /*0080*/  UMOV UR4, 0x40 ;  /* 0x0000004000047882 */ /* 0x000fe40000000000 */
[----:B0-----:R-:W-:-:S09]  /*0090*/  ULEA UR4, UR6, UR4, 0x18 ;  /* 0x0000000406047291 */ /* 0x001fd2000f8ec0ff */
[----:B------:R-:W0:Y:S01]  /*00a0*/  LDS.U8 R0, [UR4] ;  /* 0x00000004ff007984 */ /* 0x000e220008000000 */
[----:B------:R-:W-:Y:S02]  /*00b0*/  UMOV UR4, 0x400 ;  /* 0x0000040000047882 */ /* 0x000fe40000000000 */
[----:B------:R-:W-:Y:S01]  /*00c0*/  ULEA UR4, UR6, UR4, 0x18 ;  /* 0x0000000406047291 */ /* 0x000fe2000f8ec0ff */
[----:B0-----:R-:W-:-:S13]  /*00d0*/  ISETP.NE.AND P0, PT, R0, RZ, PT ;  /* 0x000000ff0000720c */ /* 0x001fda0003f05270 */
[----:B------:R-:W-:Y:S05]  /*00e0*/  @P0 BRA `(.L_x_1) ;  /* 0x00000000007c0947 */ /* 0x000fea0003800000 */
[----:B------:R-:W-:-:S13]  /*00f0*/  ELECT P0, URZ, PT ;  /* 0x0000000000ff782f */ /* 0x000fda0003800000 */
[----:B------:R-:W-:Y:S05]  /*0100*/  @!P0 BRA `(.L_x_2) ;  /* 0x0000000000848947 */ /* 0x000fea0003800000 */
[----:B------:R-:W-:Y:S01]  /*0110*/  UMOV UR5, 0x10 ;  /* 0x0000001000057882 */ /* 0x000fe20000000000 */
[----:B------:R-:W-:Y:S02]  /*0120*/  IMAD.MOV.U32 R4, RZ, RZ, 0x1 ;  /* 0x00000001ff047424 */ /* 0x000fe400078e00ff */
[----:B------:R-:W-:Y:S02]  /*0130*/  IMAD.MOV.U32 R5, RZ, RZ, 0xffff ;  /* 0x0000ffffff057424 */ /* 0x000fe400078e00ff */
[----:B------:R-:W-:Y:S04]  /*0140*/  DEPBAR.LE SB0, 0x36 ;  /* 0x00008d800000791a */ /* 0x000fe80000000000 */
[----:B------:R-:W0:Y:S02]  /*0150*/  UTCATOMSWS.FIND_AND_SET.ALIGN UP1, UR5, UR5 ;  /* 0x00000005000575e3 */ /* 0x000e240008020800 */
[----:B0-----:R-:W-:-:S04]  /*0160*/  PLOP3.LUT P0, PT, PT, PT, UP1, 0x80, 0x8 ;  /* 0x000000000008781c */ /* 0x001fc80003f0f018 */
[----:B------:R-:W-:-:S04]  /*0170*/  SEL R0, RZ, 0xffffffff, !P0 ;  /* 0xffffffffff007807 */ /* 0x000fc80004000000 */
[----:B------:R-:W-:Y:S01]  /*0180*/  ISETP.NE.AND P0, PT, R0, RZ, PT ;  /* 0x000000ff0000720c */ /* 0x000fe20003f05270 */
[----:B------:R-:W-:-:S12]  /*0190*/  IMAD.U32 R0, RZ, RZ, UR5 ;  /* 0x00000005ff007e24 */ /* 0x000fd8000f8e00ff */
[----:B------:R-:W-:Y:S05]  /*01a0*/  @P0 BRA `(.L_x_3) ;  /* 0x0000000000240947 */ /* 0x000fea0003800000 */
.L_x_4:
[----:B------:R-:W-:Y:S05]  /*01b0*/  NANOSLEEP 0x64 ;  /* 0x000000640000795d */ /* 0x000fea0003800000 */
[----:B------:R-:W-:-:S05]  /*01c0*/  UMOV UR5, 0x10 ;  /* 0x0000001000057882 */ /* 0x000fca0000000000 */
[----:B------:R-:W-:Y:S04]  /*01d0*/  DEPBAR.LE SB0, 0x36 ;  /* 0x00008d800000791a */ /* 0x000fe80000000000 */
[----:B------:R-:W0:Y:S02]  /*01e0*/  UTCATOMSWS.FIND_AND_SET.ALIGN UP1, UR5, UR5 ;  /* 0x00000005000575e3 */ /* 0x000e240008020800 */
[----:B0-----:R-:W-:-:S04]  /*01f0*/  PLOP3.LUT P0, PT, PT, PT, UP1, 0x80, 0x8 ;  /* 0x000000000008781c */ /* 0x001fc80003f0f018 */
[----:B------:R-:W-:-:S04]  /*0200*/  SEL R0, RZ, 0xffffffff, !P0 ;  /* 0xffffffffff007807 */ /* 0x000fc80004000000 */
[----:B------:R-:W-:Y:S01]  /*0210*/  ISETP.NE.AND P0, PT, R0, RZ, PT ;  /* 0x000000ff0000720c */ /* 0x000fe20003f05270 */
[----:B------:R-:W-:-:S12]  /*0220*/  IMAD.U32 R0, RZ, RZ, UR5 ;  /* 0x00000005ff007e24 */ /* 0x000fd8000f8e00ff */
[----:B------:R-:W-:Y:S05]  /*0230*/  @!P0 BRA `(.L_x_4) ;  /* 0xfffffffc00dc8947 */ /* 0x000fea000383ffff */
.L_x_3:
[C---:B------:R-:W-:Y:S01]  /*0240*/  VIADD R3, R0.reuse, 0x10 ;  /* 0x0000001000037836 */ /* 0x040fe20000000000 */
[----:B------:R-:W-:Y:S01]  /*0250*/  UMOV UR5, 0x50 ;  /* 0x0000005000057882 */ /* 0x000fe20000000000 */
[----:B------:R-:W-:Y:S01]  /*0260*/  SHF.L.U32 R2, R5, R0, RZ ;  /* 0x0000000005027219 */ /* 0x000fe200000006ff */
[----:B------:R-:W-:Y:S01]  /*0270*/  ULEA UR5, UR6, UR5, 0x18 ;  /* 0x0000000506057291 */ /* 0x000fe2000f8ec0ff */
[----:B------:R-:W-:Y:S01]  /*0280*/  IMAD.SHL.U32 R0, R0, 0x20, RZ ;  /* 0x0000002000007824 */ /* 0x000fe200078e00ff */
[----:B------:R-:W-:-:S04]  /*0290*/  SHF.L.U32 R3, R4, R3, RZ ;  /* 0x0000000304037219 */ /* 0x000fc800000006ff */
[----:B------:R-:W-:-:S05]  /*02a0*/  LOP3.LUT R2, R3, R2, RZ, 0xfc, !PT ;  /* 0x0000000203027212 */ /* 0x000fca00078efcff */
[----:B------:R0:W-:Y:S04]  /*02b0*/  ATOMS.OR RZ, [UR5], R2 ;  /* 0x00000002ffff798c */ /* 0x0001e8000b000005 */
[----:B------:R0:W-:Y:S01]  /*02c0*/  STS [UR4], R0 ;  /* 0x00000000ff007988 */ /* 0x0001e20008000804 */
[----:B------:R-:W-:Y:S05]  /*02d0*/  BRA `(.L_x_2) ;  /* 0x0000000000107947 */ /* 0x000fea0003800000 */
.L_x_1:
[----:B------:R-:W-:Y:S01]  /*02e0*/  IMAD.MOV.U32 R0, RZ, RZ, -0x1 ;  /* 0xffffffffff007424 */ /* 0x000fe200078e00ff */
[----:B------:R-:W-:-:S04]  /*02f0*/  MOV R2, 0x320 ;  /* 0x0000032000027802 */ /* 0x000fc80000000f00 */
[----:B------:R0:W-:Y:S03]  /*0300*/  STS [UR4], R0 ;  /* 0x00000000ff007988 */ /* 0x0001e60008000804 */
[----:B0-----:R-:W-:Y:S05]  /*0310*/  CALL.REL.NOINC `($__internal_1_$__cuda_sm10x_tcgen05_guardrail_trap_phase_invalid_during_alloc) ;  /* 0x000003f400d47944 */ /* 0x001fea0003c00000 */
.L_x_2:
[----:B------:R-:W-:Y:S05]  /*0320*/  WARPSYNC.ALL ;  /* 0x0000000000007948 */ /* 0x000fea0003800000 */
[----:B------:R-:W-:Y:S01]  /*0330*/  NOP ;  /* 0x0000000000007918 */ /* 0x000fe20000000000 */
.L_x_0:
[----:B------:R-:W1:Y:S01]  /*0340*/  LDC.64 R12, c[0x0][0x398] ;  /* 0x0000e600ff0c7b82 */ /* 0x000e620000000a00 */
[----:B------:R-:W2:Y:S01]  /*0350*/  S2R R9, SR_CTAID.X ;  /* 0x0000000000097919 */ /* 0x000ea20000002500 */
[----:B------:R-:W-:Y:S01]  /*0360*/  UMOV UR10, 0x400 ;  /* 0x00000400000a7882 */ /* 0x000fe20000000000 */
[----:B------:R-:W3:Y:S01]  /*0370*/  LDCU UR20, c[0x0][0x3a4] ;  /* 0x00007480ff1477ac */ /* 0x000ee20008000800 */
[----:B------:R-:W4:Y:S04]  /*0380*/  S2R R19, SR_TID.X ;  /* 0x0000000000137919 */ /* 0x000f280000002100 */
[----:B------:R-:W0:Y:S08]  /*0390*/  S2UR UR5, SR_CgaCtaId ;  /* 0x00000000000579c3 */ /* 0x000e300000008800 */
[----:B------:R-:W-:Y:S06]  /*03a0*/  BAR.SYNC.DEFER_BLOCKING 0x0 ;  /* 0x0000000000007b1d */ /* 0x000fec0000010000 */
[----:B------:R-:W0:Y:S01]  /*03b0*/  LDCU.64 UR24, c[0x0][0x358] ;  /* 0x00006b00ff1877ac */ /* 0x000e220008000a00 */
[----:B------:R-:W0:Y:S01]  /*03c0*/  LDCU.64 UR12, c[0x0][0x3a8] ;  /* 0x00007500ff0c77ac */ /* 0x000e220008000a00 */
[----:B------:R-:W0:Y:S02]  /*03d0*/  LDCU.128 UR16, c[0x0][0x380] ;  /* 0x00007000ff1077ac */ /* 0x000e240008000c00 */
[----:B01----:R-:W-:Y:S01]  /*03e0*/  VIADD R0, R13, 0xff ;  /* 0x000000ff0d007836 */ /* 0x003fe20000000000 */
[----:B------:R-:W-:Y:S04]  /*03f0*/  STL [R1+0xcf0], R13 ;  /* 0x000cf00d01007387 */ /* 0x000fe80000100800 */
[----:B------:R-:W-:Y:S01]  /*0400*/  SHF.R.S32.HI R3, RZ, 0x1f, R0 ;  /* 0x0000001fff037819 */ /* 0x000fe20000011400 */
[----:B------:R-:W-:Y:S01]  /*0410*/  STL [R1+0xcf4], R12 ;  /* 0x000cf40c01007387 */ /* 0x000fe20000100800 */
[----:B------:R-:W-:-:S02]  /*0420*/  ULEA UR10, UR5, UR10, 0x18 ;  /* 0x0000000a050a7291 */ /* 0x000fc4000f8ec0ff */
[----:B------:R-:W-:Y:S02]  /*0430*/  LEA.HI R3, R3, R0, RZ, 0x8 ;  /* 0x0000000003037211 */ /* 0x000fe400078f40ff */
[----:B--2---:R-:W-:Y:S02]  /*0440*/  IABS R8, R9 ;  /* 0x0000000900087213 */ /* 0x004fe40000000000 */
[----:B------:R-:W-:-:S04]  /*0450*/  SHF.R.S32.HI R4, RZ, 0x8, R3 ;  /* 0x00000008ff047819 */ /* 0x000fc80000011403 */
[-C--:B------:R-:W-:Y:S02]  /*0460*/  IABS R5, R4.reuse ;  /* 0x0000000400057213 */ /* 0x080fe40000000000 */
[----:B------:R-:W-:Y:S02]  /*0470*/  IABS R10, R4 ;  /* 0x00000004000a7213 */ /* 0x000fe40000000000 */
[----:B------:R-:W0:Y:S08]  /*0480*/  I2F.RP R0, R5 ;  /* 0x0000000500007306 */ /* 0x000e300000209400 */
[----:B0-----:R-:W0:Y:S02]  /*0490*/  MUFU.RCP R0, R0 ;  /* 0x0000000000007308 */ /* 0x001e240000001000 */
[----:B0-----:R-:W-:-:S02]  /*04a0*/  VIADD R2, R0, 0xffffffe ;  /* 0x0ffffffe00027836 */ /* 0x001fc40000000000 */
[----:B------:R-:W-:-:S04]  /*04b0*/  IMAD.MOV R0, RZ, RZ, -R10 ;  /* 0x000000ffff007224 */ /* 0x000fc800078e0a0a */
[----:B------:R0:W1:Y:S01]  /*04c0*/  F2I.FTZ.U32.TRUNC.NTZ R3, R2 ;  /* 0x0000000200037305 */ /* 0x000062000021f000 */
[----:B------:R-:W2:Y:S01]  /*04d0*/  LDS R10, [UR10] ;  /* 0x0000000aff0a7984 */ /* 0x000ea20008000800 */
[----:B0-----:R-:W-:Y:S02]  /*04e0*/  IMAD.MOV.U32 R2, RZ, RZ, RZ ;  /* 0x000000ffff027224 */ /* 0x001fe400078e00ff */
[----:B-1----:R-:W-:-:S04]  /*04f0*/  IMAD.MOV R6, RZ, RZ, -R3 ;  /* 0x000000ffff067224 */ /* 0x002fc800078e0a03 */
[----:B------:R-:W-:Y:S02]  /*0500*/  IMAD R7, R6, R5, RZ ;  /* 0x0000000506077224 */ /* 0x000fe400078e02ff */
[----:B------:R-:W-:Y:S02]  /*0510*/  IMAD.MOV.U32 R6, RZ, RZ, R8 ;  /* 0x000000ffff067224 */ /* 0x000fe400078e0008 */
[----:B------:R-:W-:-:S06]  /*0520*/  IMAD.HI.U32 R3, R3, R7, R2 ;  /* 0x0000000703037227 */ /* 0x000fcc00078e0002 */
[----:B------:R-:W-:-:S04]  /*0530*/  IMAD.HI.U32 R3, R3, R6, RZ ;  /* 0x0000000603037227 */ /* 0x000fc800078e00ff */
[----:B------:R-:W-:Y:S01]  /*0540*/  IMAD R0, R3, R0, R6 ;  /* 0x0000000003007224 */ /* 0x000fe200078e0206 */
[----:B------:R-:W-:Y:S04]  /*0550*/  BAR.SYNC.DEFER_BLOCKING 0x0 ;  /* 0x0000000000007b1d */ /* 0x000fe80000010000 */
[----:B------:R-:W-:Y:S02]  /*0560*/  ISETP.GT.U32.AND P1, PT, R5, R0, PT ;  /* 0x000000000500720c */ /* 0x000fe40003f24070 */
[----:B--2---:R-:W-:-:S11]  /*0570*/  R2UR UR8, R10 ;  /* 0x000000000a0872ca */ /* 0x004fd600000e0000 */
[----:B------:R-:W-:Y:S02]  /*0580*/  @!P1 IMAD.IADD R0, R0, 0x1, -R5 ;  /* 0x0000000100009824 */ /* 0x000fe400078e0a05 */
[----:B------:R-:W-:Y:S01]  /*0590*/  @!P1 VIADD R3, R3, 0x1 ;  /* 0x0000000103039836 */ /* 0x000fe20000000000 */
[----:B------:R-:W-:Y:S02]  /*05a0*/  ISETP.NE.AND P1, PT, R4, RZ, PT ;  /* 0x000000ff0400720c */ /* 0x000fe40003f25270 */
[----:B------:R-:W-:Y:S02]  /*05b0*/  ISETP.GE.U32.AND P0, PT, R0, R5, PT ;  /* 0x000000050000720c */ /* 0x000fe40003f06070 */
[----:B------:R-:W-:Y:S02]  /*05c0*/  LOP3.LUT R0, R9, R4, RZ, 0x3c, !PT ;  /* 0x0000000409007212 */ /* 0x000fe400078e3cff */
[----:B------:R-:W-:Y:S02]  /*05d0*/  IABS R5, R13 ;  /* 0x0000000d00057213 */ /* 0x000fe40000000000 */
[----:B------:R-:W-:Y:S01]  /*05e0*/  ISETP.GE.AND P2, PT, R0, RZ, PT ;  /* 0x000000ff0000720c */ /* 0x000fe20003f46270 */
[----:B------:R-:W-:-:S06]  /*05f0*/  VIADD R0, R12, 0xff ;  /* 0x000000ff0c007836 */ /* 0x000fcc0000000000 */
[----:B------:R-:W-:-:S04]  /*0600*/  @P0 VIADD R3, R3, 0x1 ;  /* 0x0000000103030836 */ /* 0x000fc80000000000 */
[----:B------:R-:W-:Y:S01]  /*0610*/  IMAD.MOV.U32 R22, RZ, RZ, R3 ;  /* 0x000000ffff167224 */ /* 0x000fe200078e0003 */
[----:B------:R-:W-:-:S03]  /*0620*/  SHF.R.S32.HI R3, RZ, 0x1f, R0 ;  /* 0x0000001fff037819 */ /* 0x000fc60000011400 */
[----:B------:R-:W-:Y:S01]  /*0630*/  @!P2 IMAD.MOV R22, RZ, RZ, -R22 ;  /* 0x000000ffff16a224 */ /* 0x000fe200078e0a16 */
[----:B------:R-:W-:Y:S02]  /*0640*/  LEA.HI R3, R3, R0, RZ, 0x8 ;  /* 0x0000000003037211 */ /* 0x000fe400078f40ff */
[----:B------:R-:W-:-:S04]  /*0650*/  @!P1 LOP3.LUT R22, RZ, R4, RZ, 0x33, !PT ;  /* 0x00000004ff169212 */ /* 0x000fc800078e33ff */
[----:B------:R-:W-:Y:S01]  /*0660*/  LEA.HI.SX32 R3, R3, -R22, 0x18 ;  /* 0x8000001603037211 */ /* 0x000fe200078fc2ff */
[----:B------:R-:W-:-:S03]  /*0670*/  IMAD.MOV R2, RZ, RZ, -R22 ;  /* 0x000000ffff027224 */ /* 0x000fc600078e0a16 */
[----:B------:R-:W-:Y:S01]  /*0680*/  VIMNMX R24, PT, PT, R3, 0x1, PT ;  /* 0x0000000103187848 */ /* 0x000fe20003fe0100 */
[----:B------:R-:W-:Y:S01]  /*0690*/  IMAD R17, R4, R2, R9 ;  /* 0x0000000204117224 */ /* 0x000fe200078e0209 */
[----:B------:R-:W-:Y:S01]  /*06a0*/  IABS R3, R12 ;  /* 0x0000000c00037213 */ /* 0x000fe20000000000 */
[----:B------:R-:W-:Y:S01]  /*06b0*/  I2F.RP R4, R5 ;  /* 0x0000000500047306 */ /* 0x000fe20000209400 */
[----:B------:R-:W-:-:S07]  /*06c0*/  IABS R11, R24 ;  /* 0x00000018000b7213 */ /* 0x000fce0000000000 */
[----:B------:R-:W0:Y:S08]  /*06d0*/  I2F.RP R0, R11 ;  /* 0x0000000b00007306 */ /* 0x000e300000209400 */
[----:B------:R-:W1:Y:S08]  /*06e0*/  I2F.RP R2, R3 ;  /* 0x0000000300027306 */ /* 0x000e700000209400 */
[----:B0-----:R-:W0:Y:S08]  /*06f0*/  MUFU.RCP R0, R0 ;  /* 0x0000000000007308 */ /* 0x001e300000001000 */
[----:B------:R-:W-:Y:S08]  /*0700*/  MUFU.RCP R4, R4 ;  /* 0x0000000400047308 */ /* 0x000ff00000001000 */
[----:B-1----:R-:W-:Y:S01]  /*0710*/  MUFU.RCP R2, R2 ;  /* 0x0000000200027308 */ /* 0x002fe20000001000 */
[----:B0-----:R-:W-:Y:S01]  /*0720*/  VIADD R6, R0, 0xffffffe ;  /* 0x0ffffffe00067836 */ /* 0x001fe20000000000 */
[----:B------:R-:W-:-:S06]  /*0730*/  IABS R0, R17 ;  /* 0x0000001100007213 */ /* 0x000fcc0000000000 */
[----:B------:R0:W1:Y:S02]  /*0740*/  F2I.FTZ.U32.TRUNC.NTZ R7, R6 ;  /* 0x0000000600077305 */ /* 0x000064000021f000 */
[----:B0-----:R-:W-:Y:S02]  /*0750*/  IMAD.MOV.U32 R6, RZ, RZ, RZ ;  /* 0x000000ffff067224 */ /* 0x001fe400078e00ff */
[----:B-1----:R-:W-:-:S04]  /*0760*/  IMAD.MOV R8, RZ, RZ, -R7 ;  /* 0x000000ffff087224 */ /* 0x002fc800078e0a07 */
[----:B------:R-:W-:Y:S01]  /*0770*/  IMAD R9, R8, R11, RZ ;  /* 0x0000000b08097224 */ /* 0x000fe200078e02ff */
[----:B------:R-:W-:-:S03]  /*0780*/  IABS R8, R24 ;  /* 0x0000001800087213 */ /* 0x000fc60000000000 */
[----:B------:R-:W-:-:S04]  /*0790*/  IMAD.HI.U32 R6, R7, R9, R6 ;  /* 0x0000000907067227 */ /* 0x000fc800078e0006 */
[----:B------:R-:W-:Y:S02]  /*07a0*/  IMAD.MOV.U32 R7, RZ, RZ, R0 ;  /* 0x000000ffff077224 */ /* 0x000fe400078e0000 */
[----:B------:R-:W-:Y:S02]  /*07b0*/  IMAD.MOV R0, RZ, RZ, -R8 ;  /* 0x000000ffff007224 */ /* 0x000fe400078e0a08 */
[----:B------:R-:W-:-:S04]  /*07c0*/  IMAD.HI.U32 R6, R6, R7, RZ ;  /* 0x0000000706067227 */ /* 0x000fc800078e00ff */
[----:B------:R-:W-:Y:S02]  /*07d0*/  IMAD R0, R6, R0, R7 ;  /* 0x0000000006007224 */ /* 0x000fe400078e0207 */
[----:B------:R-:W-:Y:S02]  /*07e0*/  VIADD R7, R4, 0xffffffe ;  /* 0x0ffffffe04077836 */ /* 0x000fe40000000000 */
[----:B------:R-:W-:Y:S01]  /*07f0*/  VIADD R8, R2, 0xffffffe ;  /* 0x0ffffffe02087836 */ /* 0x000fe20000000000 */
[----:B------:R-:W-:-:S03]  /*0800*/  ISETP.GT.U32.AND P1, PT, R11, R0, PT ;  /* 0x000000000b00720c */ /* 0x000fc60003f24070 */
[----:B------:R-:W0:Y:S08]  /*0810*/  F2I.FTZ.U32.TRUNC.NTZ R7, R7 ;  /* 0x0000000700077305 */ /* 0x000e30000021f000 */
[----:B------:R1:W2:Y:S02]  /*0820*/  F2I.FTZ.U32.TRUNC.NTZ R9, R8 ;  /* 0x0000000800097305 */ /* 0x0002a4000021f000 */
[----:B------:R-:W-:-:S02]  /*0830*/  @!P1 IMAD.IADD R0, R0, 0x1, -R11 ;  /* 0x0000000100009824 */ /* 0x000fc400078e0a0b */
[----:B------:R-:W-:Y:S01]  /*0840*/  @!P1 VIADD R6, R6, 0x1 ;  /* 0x0000000106069836 */ /* 0x000fe20000000000 */
[----:B------:R-:W-:Y:S02]  /*0850*/  ISETP.NE.AND P1, PT, R24, RZ, PT ;  /* 0x000000ff1800720c */ /* 0x000fe40003f25270 */
[----:B------:R-:W-:Y:S01]  /*0860*/  ISETP.GE.U32.AND P0, PT, R0, R11, PT ;  /* 0x0000000b0000720c */ /* 0x000fe20003f06070 */
[----:B0-----:R-:W-:Y:S01]  /*0870*/  IMAD.MOV R2, RZ, RZ, -R7 ;  /* 0x000000ffff027224 */ /* 0x001fe200078e0a07 */
[----:B------:R-:W-:Y:S01]  /*0880*/  LOP3.LUT R0, R17, R24, RZ, 0x3c, !PT ;  /* 0x0000001811007212 */ /* 0x000fe200078e3cff */
[----:B-1----:R-:W-:Y:S01]  /*0890*/  IMAD.MOV.U32 R8, RZ, RZ, RZ ;  /* 0x000000ffff087224 */ /* 0x002fe200078e00ff */
[--C-:B----4-:R-:W-:Y:S01]  /*08a0*/  SHF.R.U32.HI R11, RZ, 0x6, R19.reuse ;  /* 0x00000006ff0b7819 */ /* 0x110fe20000011613 */
[----:B------:R-:W-:Y:S01]  /*08b0*/  IMAD R15, R2, R5, RZ ;  /* 0x00000005020f7224 */ /* 0x000fe200078e02ff */
[----:B------:R-:W-:Y:S02]  /*08c0*/  ISETP.GE.AND P2, PT, R0, RZ, PT ;  /* 0x000000ff0000720c */ /* 0x000fe40003f46270 */
[----:B------:R-:W-:-:S02]  /*08d0*/  SHF.R.U32.HI R0, RZ, 0x5, R19 ;  /* 0x00000005ff007819 */ /* 0x000fc40000011613 */
[----:B------:R-:W-:Y:S02]  /*08e0*/  SGXT.U32 R11, R11, 0x1 ;  /* 0x000000010b0b781a */ /* 0x000fe40000000000 */
[----:B------:R-:W-:Y:S01]  /*08f0*/  R2UR UR7, R0 ;  /* 0x00000000000772ca */ /* 0x000fe200000e0000 */
[----:B------:R-:W-:Y:S02]  /*0900*/  @P0 VIADD R6, R6, 0x1 ;  /* 0x0000000106060836 */ /* 0x000fe40000000000 */
[----:B--2---:R-:W-:Y:S02]  /*0910*/  IMAD.MOV R0, RZ, RZ, -R9 ;  /* 0x000000ffff007224 */ /* 0x004fe400078e0a09 */
[----:B------:R-:W-:Y:S02]  /*0920*/  IMAD.MOV.U32 R69, RZ, RZ, R6 ;  /* 0x000000ffff457224 */ /* 0x000fe400078e0006 */
[----:B------:R-:W-:Y:S02]  /*0930*/  IMAD.MOV.U32 R6, RZ, RZ, RZ ;  /* 0x000000ffff067224 */ /* 0x000fe400078e00ff */
[----:B------:R-:W-:Y:S01]  /*0940*/  @!P2 IMAD.MOV R69, RZ, RZ, -R69 ;  /* 0x000000ffff45a224 */ /* 0x000fe200078e0a45 */
[----:B------:R-:W-:Y:S01]  /*0950*/  @!P1 LOP3.LUT R69, RZ, R24, RZ, 0x33, !PT ;  /* 0x00000018ff459212 */ /* 0x000fe200078e33ff */
[----:B------:R-:W-:-:S04]  /*0960*/  IMAD.HI.U32 R7, R7, R15, R6 ;  /* 0x0000000f07077227 */ /* 0x000fc800078e0006 */
[----:B------:R-:W-:Y:S02]  /*0970*/  IMAD.SHL.U32 R68, R69, 0x100, RZ ;  /* 0x0000010045447824 */ /* 0x000fe400078e00ff */
[----:B------:R-:W-:Y:S02]  /*0980*/  IMAD R15, R0, R3, RZ ;  /* 0x00000003000f7224 */ /* 0x000fe400078e02ff */
[----:B------:R-:W-:Y:S01]  /*0990*/  IMAD.MOV R69, RZ, RZ, -R69 ;  /* 0x000000ffff457224 */ /* 0x000fe200078e0a45 */
[----:B------:R-:W-:Y:S01]  /*09a0*/  LEA.HI R10, R19, R68, RZ, 0x1a ;  /* 0x00000044130a7211 */ /* 0x000fe200078fd0ff */
[----:B------:R-:W-:Y:S01]  /*09b0*/  STL [R1+0xcf8], R68 ;  /* 0x000cf84401007387 */ /* 0x000fe20000100800 */
[----:B------:R-:W-:Y:S01]  /*09c0*/  LOP3.LUT R6, R68, R11, RZ, 0xfc, !PT ;  /* 0x0000000b44067212 */ /* 0x000fe200078efcff */
[----:B------:R-:W-:-:S03]  /*09d0*/  IMAD.HI.U32 R4, R9, R15, R8 ;  /* 0x0000000f09047227 */ /* 0x000fc600078e0008 */
[----:B------:R-:W-:Y:S01]  /*09e0*/  LOP3.LUT R16, R6, 0x2, RZ, 0xfc, !PT ;  /* 0x0000000206107812 */ /* 0x000fe200078efcff */
[----:B------:R-:W-:Y:S01]  /*09f0*/  VIADD R20, R10, 0xfe ;  /* 0x000000fe0a147836 */ /* 0x000fe20000000000 */
[----:B------:R-:W-:Y:S01]  /*0a00*/  LOP3.LUT R18, R6, 0x4, RZ, 0xfc, !PT ;  /* 0x0000000406127812 */ /* 0x000fe200078efcff */
[----:B------:R-:W-:Y:S01]  /*0a10*/  IMAD R69, R24, R69, R17 ;  /* 0x0000004518457224 */ /* 0x000fe200078e0211 */
[----:B------:R-:W-:Y:S02]  /*0a20*/  IABS R14, R6 ;  /* 0x00000006000e7213 */ /* 0x000fe40000000000 */
[----:B------:R0:W-:Y:S01]  /*0a30*/  STL [R1+0x90], R20 ;  /* 0x0000901401007387 */ /* 0x0001e20000100800 */
[----:B------:R-:W-:Y:S01]  /*0a40*/  LOP3.LUT R12, R6, 0x6, RZ, 0xfc, !PT ;  /* 0x00000006060c7812 */ /* 0x000fe200078efcff */
[----:B------:R-:W-:Y:S01]  /*0a50*/  IMAD.IADD R69, R22, 0x1, R69 ;  /* 0x0000000116457824 */ /* 0x000fe200078e0245 */
[C---:B------:R-:W-:Y:S01]  /*0a60*/  LOP3.LUT R11, R6.reuse, 0x8, RZ, 0xfc, !PT ;  /* 0x00000008060b7812 */ /* 0x040fe200078efcff */
[----:B------:R1:W-:Y:S01]  /*0a70*/  STL [R1+0x98], R16 ;  /* 0x0000981001007387 */ /* 0x0003e20000100800 */
[----:B------:R-:W-:Y:S01]  /*0a80*/  IMAD.HI.U32 R0, R7, R14, RZ ;  /* 0x0000000e07007227 */ /* 0x000fe200078e00ff */
[----:B------:R-:W-:-:S02]  /*0a90*/  LOP3.LUT R15, R6, 0x14, RZ, 0xfc, !PT ;  /* 0x00000014060f7812 */ /* 0x000fc400078efcff */
[----:B------:R2:W-:Y:S01]  /*0aa0*/  STL [R1+0x94], R18 ;  /* 0x0000941201007387 */ /* 0x0005e20000100800 */
[----:B------:R-:W-:Y:S01]  /*0ab0*/  IMAD.MOV R0, RZ, RZ, -R0 ;  /* 0x000000ffff007224 */ /* 0x000fe200078e0a00 */
[----:B0-----:R-:W-:Y:S02]  /*0ac0*/  IABS R20, R20 ;  /* 0x0000001400147213 */ /* 0x001fe40000000000 */
[C---:B------:R-:W-:Y:S01]  /*0ad0*/  LOP3.LUT R17, R6.reuse, 0x12, RZ, 0xfc, !PT ;  /* 0x0000001206117812 */ /* 0x040fe200078efcff */
[----:B------:R-:W-:Y:S01]  /*0ae0*/  IMAD R0, R5, R0, R14 ;  /* 0x0000000005007224 */ /* 0x000fe200078e020e */
[----:B-1----:R-:W-:Y:S01]  /*0af0*/  IABS R16, R16 ;  /* 0x0000001000107213 */ /* 0x002fe20000000000 */
[C---:B------:R-:W-:Y:S01]  /*0b00*/  IMAD.HI.U32 R9, R7.reuse, R20, RZ ;  /* 0x0000001407097227 */ /* 0x040fe200078e00ff */
[----:B------:R-:W-:Y:S02]  /*0b10*/  IABS R14, R12 ;  /* 0x0000000c000e7213 */ /* 0x000fe40000000000 */
[----:B--2---:R-:W-:Y:S01]  /*0b20*/  IABS R18, R18 ;  /* 0x0000001200127213 */ /* 0x004fe20000000000 */
[----:B------:R-:W-:Y:S01]  /*0b30*/  IMAD.MOV R9, RZ, RZ, -R9 ;  /* 0x000000ffff097224 */ /* 0x000fe200078e0a09 */
[----:B------:R-:W-:Y:S01]  /*0b40*/  LOP3.LUT R13, R6, 0x16, RZ, 0xfc, !PT ;  /* 0x00000016060d7812 */ /* 0x000fe200078efcff */
[----:B------:R-:W-:Y:S01]  /*0b50*/  IMAD.HI.U32 R2, R7, R16, RZ ;  /* 0x0000001007027227 */ /* 0x000fe200078e00ff */
[----:B------:R-:W-:-:S02]  /*0b60*/  IABS R88, R17 ;  /* 0x0000001100587213 */ /* 0x000fc40000000000 */
[----:B------:R-:W-:Y:S01]  /*0b70*/  IABS R86, R13 ;  /* 0x0000000d00567213 */ /* 0x000fe20000000000 */
[----:B------:R-:W-:-:S04]  /*0b80*/  IMAD.HI.U32 R8, R7, R18, RZ ;  /* 0x0000001207087227 */ /* 0x000fc800078e00ff */
[C---:B------:R-:W-:Y:S01]  /*0b90*/  IMAD R23, R5.reuse, R9, R20 ;  /* 0x0000000905177224 */ /* 0x040fe200078e0214 */
[C---:B------:R-:W-:Y:S01]  /*0ba0*/  LOP3.LUT R9, R6.reuse, 0xa, RZ, 0xfc, !PT ;  /* 0x0000000a06097812 */ /* 0x040fe200078efcff */
[----:B------:R-:W-:Y:S01]  /*0bb0*/  IMAD.MOV R2, RZ, RZ, -R2 ;  /* 0x000000ffff027224 */ /* 0x000fe200078e0a02 */
[----:B------:R-:W-:Y:S01]  /*0bc0*/  LOP3.LUT R20, R6, 0x10, RZ, 0xfc, !PT ;  /* 0x0000001006147812 */ /* 0x000fe200078efcff */
[----:B------:R-:W-:Y:S01]  /*0bd0*/  IMAD.MOV R8, RZ, RZ, -R8 ;  /* 0x000000ffff087224 */ /* 0x000fe200078e0a08 */
[----:B------:R-:W-:Y:S01]  /*0be0*/  STL [R1+0xcfc], R23 ;  /* 0x000cfc1701007387 */ /* 0x000fe20000100800 */
[----:B------:R-:W-:Y:S01]  /*0bf0*/  IMAD R2, R5, R2, R16 ;  /* 0x0000000205027224 */ /* 0x000fe200078e0210 */
[----:B------:R-:W-:Y:S02]  /*0c00*/  IABS R16, R11 ;  /* 0x0000000b00107213 */ /* 0x000fe40000000000 */
[----:B------:R0:W-:Y:S01]  /*0c10*/  STL [R1+0xc], R0 ;  /* 0x00000c0001007387 */ /* 0x0001e20000100800 */
[----:B------:R-:W-:-:S03]  /*0c20*/  IABS R92, R9 ;  /* 0x00000009005c7213 */ /* 0x000fc60000000000 */
[----:B------:R1:W-:Y:S01]  /*0c30*/  STL [R1+0x8], R2 ;  /* 0x0000080201007387 */ /* 0x0003e20000100800 */
[----:B0-----:R-:W-:Y:S02]  /*0c40*/  IMAD R0, R5, R8, R18 ;  /* 0x0000000805007224 */ /* 0x001fe400078e0212 */
[----:B------:R-:W-:Y:S01]  /*0c50*/  IMAD.HI.U32 R8, R7, R92, RZ ;  /* 0x0000005c07087227 */ /* 0x000fe200078e00ff */
[----:B-1----:R-:W-:Y:S02]  /*0c60*/  LOP3.LUT R2, R6, 0xc, RZ, 0xfc, !PT ;  /* 0x0000000c06027812 */ /* 0x002fe400078efcff */
[----:B------:R0:W-:Y:S01]  /*0c70*/  STL [R1+0x4], R0 ;  /* 0x0000040001007387 */ /* 0x0001e20000100800 */
[----:B------:R-:W-:Y:S01]  /*0c80*/  IMAD.MOV R8, RZ, RZ, -R8 ;  /* 0x000000ffff087224 */ /* 0x000fe200078e0a08 */
[----:B------:R-:W-:Y:S02]  /*0c90*/  IABS R18, R2 ;  /* 0x0000000200127213 */ /* 0x000fe40000000000 */
[----:B------:R1:W-:Y:S01]  /*0ca0*/  STL [R1+0x9c], R12 ;  /* 0x00009c0c01007387 */ /* 0x0003e20000100800 */
[----:B------:R-:W-:-:S03]  /*0cb0*/  IMAD R92, R5, R8, R92 ;  /* 0x00000008055c7224 */ /* 0x000fc600078e025c */
[----:B------:R-:W-:Y:S01]  /*0cc0*/  STL [R1+0xa0], R11 ;  /* 0x0000a00b01007387 */ /* 0x000fe20000100800 */
[----:B0-----:R-:W-:-:S03]  /*0cd0*/  VIADD R0, R10, 0xe ;  /* 0x0000000e0a007836 */ /* 0x001fc60000000000 */
[----:B------:R0:W-:Y:S01]  /*0ce0*/  STL [R1+0xa4], R9 ;  /* 0x0000a40901007387 */ /* 0x0001e20000100800 */
[----:B-1----:R-:W-:-:S03]  /*0cf0*/  LOP3.LUT R12, R6, 0x18, RZ, 0xfc, !PT ;  /* 0x00000018060c7812 */ /* 0x002fc600078efcff */
[----:B------:R1:W-:Y:S01]  /*0d00*/  STL [R1+0xa8], R2 ;  /* 0x0000a80201007387 */ /* 0x0003e20000100800 */
[----:B------:R-:W-:-:S03]  /*0d10*/  IABS R90, R0 ;  /* 0x00000000005a7213 */ /* 0x000fc60000000000 */
[----:B------:R2:W-:Y:S01]  /*0d20*/  STL [R1+0xac], R0 ;  /* 0x0000ac0001007387 */ /* 0x0005e20000100800 */
[----:B0-----:R-:W-:-:S04]  /*0d30*/  IMAD.HI.U32 R9, R7, R18, RZ ;  /* 0x0000001207097227 */ /* 0x001fc800078e00ff */
[----:B-1----:R-:W-:-:S04]  /*0d40*/  IMAD.HI.U32 R2, R7, R16, RZ ;  /* 0x0000001007027227 */ /* 0x002fc800078e00ff */
[----:B--2---:R-:W-:-:S04]  /*0d50*/  IMAD.HI.U32 R0, R7, R14, RZ ;  /* 0x0000000e07007227 */ /* 0x004fc800078e00ff */
[----:B------:R-:W-:-:S04]  /*0d60*/  IMAD.HI.U32 R11, R7, R90, RZ ;  /* 0x0000005a070b7227 */ /* 0x000fc800078e00ff */
[----:B------:R-:W-:Y:S02]  /*0d70*/  IMAD.MOV R2, RZ, RZ, -R2 ;  /* 0x000000ffff027224 */ /* 0x000fe400078e0a02 */
[----:B------:R-:W-:Y:S02]  /*0d80*/  IMAD.MOV R0, RZ, RZ, -R0 ;  /* 0x000000ffff007224 */ /* 0x000fe400078e0a00 */
[----:B------:R-:W-:Y:S02]  /*0d90*/  IMAD.MOV R9, RZ, RZ, -R9 ;  /* 0x000000ffff097224 */ /* 0x000fe400078e0a09 */
[----:B------:R-:W-:Y:S02]  /*0da0*/  IMAD.MOV R11, RZ, RZ, -R11 ;  /* 0x000000ffff0b7224 */ /* 0x000fe400078e0a0b */
[C---:B------:R-:W-:Y:S01]  /*0db0*/  IMAD R93, R5.reuse, R2, R16 ;  /* 0x00000002055d7224 */ /* 0x040fe200078e0210 */
[----:B------:R-:W-:Y:S01]  /*0dc0*/  IABS R16, R15 ;  /* 0x0000000f00107213 */ /* 0x000fe20000000000 */
[C---:B------:R-:W-:Y:S01]  /*0dd0*/  IMAD R0, R5.reuse, R0, R14 ;  /* 0x0000000005007224 */ /* 0x040fe200078e020e */
[----:B------:R-:W-:Y:S01]  /*0de0*/  IABS R14, R20 ;  /* 0x00000014000e7213 */ /* 0x000fe20000000000 */
[C---:B------:R-:W-:Y:S01]  /*0df0*/  IMAD R91, R5.reuse, R9, R18 ;  /* 0x00000009055b7224 */ /* 0x040fe200078e0212 */
[----:B------:R-:W-:Y:S01]  /*0e00*/  STL [R1+0xd00], R93 ;  /* 0x000d005d01007387 */ /* 0x000fe20000100800 */
[----:B------:R-:W-:Y:S01]  /*0e10*/  IMAD R90, R5, R11, R90 ;  /* 0x0000000b055a7224 */ /* 0x000fe200078e025a */
[----:B------:R-:W-:Y:S01]  /*0e20*/  IABS R18, R12 ;  /* 0x0000000c00127213 */ /* 0x000fe20000000000 */
[C---:B------:R-:W-:Y:S01]  /*0e30*/  IMAD.HI.U32 R8, R7.reuse, R16, RZ ;  /* 0x0000001007087227 */ /* 0x040fe200078e00ff */
[----:B------:R0:W-:Y:S03]  /*0e40*/  STL [R1], R0 ;  /* 0x0000000001007387 */ /* 0x0001e60000100800 */
[C---:B------:R-:W-:Y:S01]  /*0e50*/  IMAD.HI.U32 R2, R7.reuse, R88, RZ ;  /* 0x0000005807027227 */ /* 0x040fe200078e00ff */
[----:B------:R-:W-:Y:S03]  /*0e60*/  STL [R1+0xd04], R92 ;  /* 0x000d045c01007387 */ /* 0x000fe60000100800 */
[C---:B------:R-:W-:Y:S01]  /*0e70*/  IMAD.HI.U32 R9, R7.reuse, R86, RZ ;  /* 0x0000005607097227 */ /* 0x040fe200078e00ff */
[----:B------:R-:W-:Y:S03]  /*0e80*/  STL [R1+0xd08], R91 ;  /* 0x000d085b01007387 */ /* 0x000fe60000100800 */
[----:B0-----:R-:W-:Y:S01]  /*0e90*/  IMAD.HI.U32 R0, R7, R14, RZ ;  /* 0x0000000e07007227 */ /* 0x001fe200078e00ff */
[----:B------:R-:W-:Y:S03]  /*0ea0*/  STL [R1+0xd0c], R90 ;  /* 0x000d0c5a01007387 */ /* 0x000fe60000100800 */
[----:B------:R-:W-:Y:S01]  /*0eb0*/  IMAD.MOV R0, RZ, RZ, -R0 ;  /* 0x000000ffff007224 */ /* 0x000fe200078e0a00 */
[----:B------:R0:W-:Y:S01]  /*0ec0*/  STL [R1+0xb0], R20 ;  /* 0x0000b01401007387 */ /* 0x0001e20000100800 */
[----:B------:R-:W-:-:S02]  /*0ed0*/  IMAD.MOV R8, RZ, RZ, -R8 ;  /* 0x000000ffff087224 */ /* 0x000fc400078e0a08 */
[----:B------:R-:W-:Y:S01]  /*0ee0*/  IMAD.HI.U32 R11, R7, R18, RZ ;  /* 0x00000012070b7227 */ /* 0x000fe200078e00ff */
[----:B------:R1:W-:Y:S03]  /*0ef0*/  STL [R1+0xb4], R17 ;  /* 0x0000b41101007387 */ /* 0x0003e60000100800 */
[----:B------:R-:W-:Y:S01]  /*0f00*/  IMAD.MOV R2, RZ, RZ, -R2 ;  /* 0x000000ffff027224 */ /* 0x000fe200078e0a02 */
[----:B------:R2:W-:Y:S01]  /*0f10*/  STL [R1+0xb8], R15 ;  /* 0x0000b80f01007387 */ /* 0x0005e20000100800 */
[C---:B------:R-:W-:Y:S01]  /*0f20*/  IMAD R89, R5.reuse, R0, R14 ;  /* 0x0000000005597224 */ /* 0x040fe200078e020e */
[C---:B0-----:R-:W-:Y:S01]  /*0f30*/  LOP3.LUT R20, R6.reuse, 0x1a, RZ, 0xfc, !PT ;  /* 0x0000001a06147812 */ /* 0x041fe200078efcff */
[----:B------:R-:W-:Y:S01]  /*0f40*/  IMAD.MOV R9, RZ, RZ, -R9 ;  /* 0x000000ffff097224 */ /* 0x000fe200078e0a09 */
[----:B------:R0:W-:Y:S01]  /*0f50*/  STL [R1+0xbc], R13 ;  /* 0x0000bc0d01007387 */ /* 0x0001e20000100800 */
[C---:B------:R-:W-:Y:S01]  /*0f60*/  IMAD R87, R5.reuse, R8, R16 ;  /* 0x0000000805577224 */ /* 0x040fe200078e0210 */
[----:B-1----:R-:W-:Y:S01]  /*0f70*/  LOP3.LUT R17, R6, 0x1c, RZ, 0xfc, !PT ;  /* 0x0000001c06117812 */ /* 0x002fe200078efcff */
[----:B------:R-:W-:Y:S01]  /*0f80*/  IMAD.MOV R11, RZ, RZ, -R11 ;  /* 0x000000ffff0b7224 */ /* 0x000fe200078e0a0b */
[----:B------:R1:W-:Y:S01]  /*0f90*/  STL [R1+0xc0], R12 ;  /* 0x0000c00c01007387 */ /* 0x0003e20000100800 */
[----:B------:R-:W-:Y:S01]  /*0fa0*/  IABS R84, R20 ;  /* 0x0000001400547213 */ /* 0x000fe20000000000 */
[----:B--2---:R-:W-:Y:S01]  /*0fb0*/  VIADD R15, R10, 0x1e ;  /* 0x0000001e0a0f7836 */ /* 0x004fe20000000000 */
[----:B------:R-:W-:Y:S01]  /*0fc0*/  IABS R14, R17 ;  /* 0x00000011000e7213 */ /* 0x000fe20000000000 */
[----:B------:R-:W-:Y:S01]  /*0fd0*/  IMAD R88, R5, R2, R88 ;  /* 0x0000000205587224 */ /* 0x000fe200078e0258 */
[----:B------:R-:W-:Y:S01]  /*0fe0*/  STL [R1+0xd10], R89 ;  /* 0x000d105901007387 */ /* 0x000fe20000100800 */
[C---:B0-----:R-:W-:Y:S01]  /*0ff0*/  LOP3.LUT R13, R6.reuse, 0x20, RZ, 0xfc, !PT ;  /* 0x00000020060d7812 */ /* 0x041fe200078efcff */
[----:B------:R-:W-:Y:S01]  /*1000*/  IMAD.HI.U32 R0, R7, R84, RZ ;  /* 0x0000005407007227 */ /* 0x000fe200078e00ff */
[----:B------:R-:W-:Y:S01]  /*1010*/  IABS R82, R15 ;  /* 0x0000000f00527213 */ /* 0x000fe20000000000 */
[----:B------:R-:W-:Y:S01]  /*1020*/  STL [R1+0xd14], R88 ;  /* 0x000d145801007387 */ /* 0x000fe20000100800 */
[C---:B-1----:R-:W-:Y:S01]  /*1030*/  LOP3.LUT R12, R6.reuse, 0x22, RZ, 0xfc, !PT ;  /* 0x00000022060c7812 */ /* 0x042fe200078efcff */
[----:B------:R-:W-:Y:S01]  /*1040*/  IMAD R86, R5, R9, R86 ;  /* 0x0000000905567224 */ /* 0x000fe200078e0256 */
[----:B------:R-:W-:Y:S01]  /*1050*/  IABS R16, R13 ;  /* 0x0000000d00107213 */ /* 0x000fe20000000000 */
[----:B------:R-:W-:Y:S01]  /*1060*/  IMAD.HI.U32 R2, R7, R14, RZ ;  /* 0x0000000e07027227 */ /* 0x000fe200078e00ff */
[----:B------:R-:W-:Y:S01]  /*1070*/  IABS R80, R12 ;  /* 0x0000000c00507213 */ /* 0x000fe20000000000 */
[----:B------:R-:W-:Y:S02]  /*1080*/  STL [R1+0xd18], R87 ;  /* 0x000d185701007387 */ /* 0x000fe40000100800 */
[----:B------:R-:W-:Y:S01]  /*1090*/  IMAD R85, R5, R11, R18 ;  /* 0x0000000b05557224 */ /* 0x000fe200078e0212 */
[----:B------:R-:W-:Y:S01]  /*10a0*/  LOP3.LUT R18, R6, 0x24, RZ, 0xfc, !PT ;  /* 0x0000002406127812 */ /* 0x000fe200078efcff */
[C---:B------:R-:W-:Y:S01]  /*10b0*/  IMAD.HI.U32 R8, R7.reuse, R82, RZ ;  /* 0x0000005207087227 */ /* 0x040fe200078e00ff */
[----:B------:R-:W-:Y:S03]  /*10c0*/  STL [R1+0xd1c], R86 ;  /* 0x000d1c5601007387 */ /* 0x000fe60000100800 */
[C---:B------:R-:W-:Y:S01]  /*10d0*/  IMAD.HI.U32 R9, R7.reuse, R16, RZ ;  /* 0x0000001007097227 */ /* 0x040fe200078e00ff */
[----:B------:R-:W-:Y:S03]  /*10e0*/  STL [R1+0xd20], R85 ;  /* 0x000d205501007387 */ /* 0x000fe60000100800 */
[----:B------:R-:W-:Y:S01]  /*10f0*/  IMAD.HI.U32 R11, R7, R80, RZ ;  /* 0x00000050070b7227 */ /* 0x000fe200078e00ff */
[----:B------:R-:W-:Y:S03]  /*1100*/  STL [R1+0xc4], R20 ;  /* 0x0000c41401007387 */ /* 0x000fe60000100800 */
[----:B------:R-:W-:Y:S01]  /*1110*/  IMAD.MOV R0, RZ, RZ, -R0 ;  /* 0x000000ffff007224 */ /* 0x000fe200078e0a00 */
[----:B------:R0:W-:Y:S01]  /*1120*/  STL [R1+0xc8], R17 ;  /* 0x0000c81101007387 */ /* 0x0001e20000100800 */
[----:B------:R-:W-:-:S02]  /*1130*/  IMAD.MOV R2, RZ, RZ, -R2 ;  /* 0x000000ffff027224 */ /* 0x000fc400078e0a02 */
[----:B------:R-:W-:Y:S01]  /*1140*/  IMAD.MOV R8, RZ, RZ, -R8 ;  /* 0x000000ffff087224 */ /* 0x000fe200078e0a08 */
[----:B------:R1:W-:Y:S01]  /*1150*/  STL [R1+0xcc], R15 ;  /* 0x0000cc0f01007387 */ /* 0x0003e20000100800 */
[----:B------:R-:W-:Y:S02]  /*1160*/  IMAD.MOV R9, RZ, RZ, -R9 ;  /* 0x000000ffff097224 */ /* 0x000fe400078e0a09 */
[----:B------:R-:W-:Y:S01]  /*1170*/  IMAD.MOV R11, RZ, RZ, -R11 ;  /* 0x000000ffff0b7224 */ /* 0x000fe200078e0a0b */
[----:B------:R2:W-:Y:S01]  /*1180*/  STL [R1+0xd0], R13 ;  /* 0x0000d00d01007387 */ /* 0x0005e20000100800 */
[C---:B------:R-:W-:Y:S01]  /*1190*/  IMAD R84, R5.reuse, R0, R84 ;  /* 0x0000000005547224 */ /* 0x040fe200078e0254 */
[C---:B0-----:R-:W-:Y:S01]  /*11a0*/  LOP3.LUT R17, R6.reuse, 0x26, RZ, 0xfc, !PT ;  /* 0x0000002606117812 */ /* 0x041fe200078efcff */
[C---:B------:R-:W-:Y:S01]  /*11b0*/  IMAD R83, R5.reuse, R2, R14 ;  /* 0x0000000205537224 */ /* 0x040fe200078e020e */
[----:B------:R0:W-:Y:S01]  /*11c0*/  STL [R1+0xd4], R12 ;  /* 0x0000d40c01007387 */ /* 0x0001e20000100800 */
[C---:B------:R-:W-:Y:S01]  /*11d0*/  IMAD R82, R5.reuse, R8, R82 ;  /* 0x0000000805527224 */ /* 0x040fe200078e0252 */
[C---:B-1----:R-:W-:Y:S01]  /*11e0*/  LOP3.LUT R15, R6.reuse, 0x28, RZ, 0xfc, !PT ;  /* 0x00000028060f7812 */ /* 0x042fe200078efcff */
[C---:B------:R-:W-:Y:S01]  /*11f0*/  IMAD R81, R5.reuse, R9, R16 ;  /* 0x0000000905517224 */ /* 0x040fe200078e0210 */
[----:B------:R-:W-:Y:S01]  /*1200*/  STL [R1+0xd24], R84 ;  /* 0x000d245401007387 */ /* 0x000fe20000100800 */
[----:B------:R-:W-:Y:S01]  /*1210*/  IMAD R80, R5, R11, R80 ;  /* 0x0000000b05507224 */ /* 0x000fe200078e0250 */
[----:B--2---:R-:W-:Y:S01]  /*1220*/  LOP3.LUT R13, R6, 0x2a, RZ, 0xfc, !PT ;  /* 0x0000002a060d7812 */ /* 0x004fe200078efcff */
[----:B------:R-:W-:Y:S01]  /*1230*/  VIADD R20, R10, 0x2e ;  /* 0x0000002e0a147836 */ /* 0x000fe20000000000 */
[----:B------:R-:W-:Y:S01]  /*1240*/  STL [R1+0xd28], R83 ;  /* 0x000d285301007387 */ /* 0x000fe20000100800 */
[----:B------:R-:W-:-:S02]  /*1250*/  IABS R14, R18 ;  /* 0x00000012000e7213 */ /* 0x000fc40000000000 */
[----:B0-----:R-:W-:Y:S01]  /*1260*/  LOP3.LUT R12, R6, 0x2c, RZ, 0xfc, !PT ;  /* 0x0000002c060c7812 */ /* 0x001fe200078efcff */
[----:B------:R-:W-:Y:S01]  /*1270*/  STL [R1+0xd2c], R82 ;  /* 0x000d2c5201007387 */ /* 0x000fe20000100800 */
[----:B------:R-:W-:Y:S01]  /*1280*/  IABS R78, R17 ;  /* 0x00000011004e7213 */ /* 0x000fe20000000000 */
[C---:B------:R-:W-:Y:S01]  /*1290*/  IMAD.HI.U32 R0, R7.reuse, R14, RZ ;  /* 0x0000000e07007227 */ /* 0x040fe200078e00ff */
[----:B------:R-:W-:Y:S01]  /*12a0*/  IABS R16, R15 ;  /* 0x0000000f00107213 */ /* 0x000fe20000000000 */
[----:B------:R-:W-:Y:S01]  /*12b0*/  STL [R1+0xd30], R81 ;  /* 0x000d305101007387 */ /* 0x000fe20000100800 */
[----:B------:R-:W-:Y:S01]  /*12c0*/  IABS R76, R13 ;  /* 0x0000000d004c7213 */ /* 0x000fe20000000000 */
[C---:B------:R-:W-:Y:S01]  /*12d0*/  IMAD.HI.U32 R2, R7.reuse, R78, RZ ;  /* 0x0000004e07027227 */ /* 0x040fe200078e00ff */
[----:B------:R-:W-:Y:S01]  /*12e0*/  IABS R74, R20 ;  /* 0x00000014004a7213 */ /* 0x000fe20000000000 */
[----:B------:R-:W-:Y:S02]  /*12f0*/  STL [R1+0xd34], R80 ;  /* 0x000d345001007387 */ /* 0x000fe40000100800 */
[----:B------:R-:W-:-:S02]  /*1300*/  IMAD.HI.U32 R8, R7, R16, RZ ;  /* 0x0000001007087227 */ /* 0x000fc400078e00ff */
[----:B------:R0:W-:Y:S02]  /*1310*/  STL [R1+0xd8], R18 ;  /* 0x0000d81201007387 */ /* 0x0001e40000100800 */
[----:B------:R-:W-:Y:S02]  /*1320*/  IMAD.HI.U32 R9, R7, R76, RZ ;  /* 0x0000004c07097227 */ /* 0x000fe400078e00ff */
[----:B------:R1:W-:Y:S02]  /*1330*/  STL [R1+0x170], R17 ;  /* 0x0001701101007387 */ /* 0x0003e40000100800 */
[----:B------:R-:W-:Y:S02]  /*1340*/  IMAD.MOV R0, RZ, RZ, -R0 ;  /* 0x000000ffff007224 */ /* 0x000fe400078e0a00 */
[----:B------:R-:W-:Y:S01]  /*1350*/  IMAD.MOV R2, RZ, RZ, -R2 ;  /* 0x000000ffff027224 */ /* 0x000fe200078e0a02 */
[----:B------:R2:W-:Y:S01]  /*1360*/  STL [R1+0x174], R15 ;  /* 0x0001740f01007387 */ /* 0x0005e20000100800 */
[----:B0-----:R-:W-:Y:S01]  /*1370*/  IABS R18, R12 ;  /* 0x0000000c00127213 */ /* 0x001fe20000000000 */
[----:B------:R-:W-:-:S02]  /*1380*/  IMAD.MOV R8, RZ, RZ, -R8 ;  /* 0x000000ffff087224 */ /* 0x000fc400078e0a08 */
[----:B------:R-:W-:Y:S01]  /*1390*/  IMAD.MOV R9, RZ, RZ, -R9 ;  /* 0x000000ffff097224 */ /* 0x000fe200078e0a09 */
[C---:B-1----:R-:W-:Y:S01]  /*13a0*/  LOP3.LUT R17, R6.reuse, 0x30, RZ, 0xfc, !PT ;  /* 0x0000003006117812 */ /* 0x042fe200078efcff */
[----:B------:R-:W-:Y:S01]  /*13b0*/  IMAD.HI.U32 R11, R7, R18, RZ ;  /* 0x00000012070b7227 */ /* 0x000fe200078e00ff */
[----:B------:R0:W-:Y:S03]  /*13c0*/  STL [R1+0x178], R13 ;  /* 0x0001780d01007387 */ /* 0x0001e60000100800 */
[----:B------:R-:W-:Y:S01]  /*13d0*/  IMAD.MOV R11, RZ, RZ, -R11 ;  /* 0x000000ffff0b7224 */ /* 0x000fe200078e0a0b */
[----:B------:R1:W-:Y:S01]  /*13e0*/  STL [R1+0x17c], R12 ;  /* 0x00017c0c01007387 */ /* 0x0003e20000100800 */
[C---:B------:R-:W-:Y:S01]  /*13f0*/  IMAD R79, R5.reuse, R0, R14 ;  /* 0x00000000054f7224 */ /* 0x040fe200078e020e */
[----:B------:R-:W-:Y:S01]  /*1400*/  IABS R14, R17 ;  /* 0x00000011000e7213 */ /* 0x000fe20000000000 */
[C---:B------:R-:W-:Y:S01]  /*1410*/  IMAD R78, R5.reuse, R2, R78 ;  /* 0x00000002054e7224 */ /* 0x040fe200078e024e */
[C---:B--2---:R-:W-:Y:S01]  /*1420*/  LOP3.LUT R15, R6.reuse, 0x32, RZ, 0xfc, !PT ;  /* 0x00000032060f7812 */ /* 0x044fe200078efcff */
[C---:B------:R-:W-:Y:S01]  /*1430*/  IMAD R77, R5.reuse, R8, R16 ;  /* 0x00000008054d7224 */ /* 0x040fe200078e0210 */
[C---:B0-----:R-:W-:Y:S01]  /*1440*/  LOP3.LUT R13, R6.reuse, 0x34, RZ, 0xfc, !PT ;  /* 0x00000034060d7812 */ /* 0x041fe200078efcff */
[C---:B------:R-:W-:Y:S01]  /*1450*/  IMAD R76, R5.reuse, R9, R76 ;  /* 0x00000009054c7224 */ /* 0x040fe200078e024c */
[----:B------:R-:W-:Y:S01]  /*1460*/  STL [R1+0xd38], R79 ;  /* 0x000d384f01007387 */ /* 0x000fe20000100800 */
[----:B------:R-:W-:Y:S01]  /*1470*/  IMAD R75, R5, R11, R18 ;  /* 0x0000000b054b7224 */ /* 0x000fe200078e0212 */
[----:B------:R-:W-:Y:S01]  /*1480*/  IABS R16, R13 ;  /* 0x0000000d00107213 */ /* 0x000fe20000000000 */
[----:B------:R-:W-:Y:S01]  /*1490*/  IMAD.HI.U32 R2, R7, R14, RZ ;  /* 0x0000000e07027227 */ /* 0x000fe200078e00ff */
[----:B------:R-:W-:Y:S01]  /*14a0*/  STL [R1+0xd3c], R78 ;  /* 0x000d3c4e01007387 */ /* 0x000fe20000100800 */
[----:B-1----:R-:W-:-:S02]  /*14b0*/  LOP3.LUT R12, R6, 0x36, RZ, 0xfc, !PT ;  /* 0x00000036060c7812 */ /* 0x002fc400078efcff */
[----:B------:R-:W-:Y:S01]  /*14c0*/  IABS R72, R15 ;  /* 0x0000000f00487213 */ /* 0x000fe20000000000 */
[----:B------:R-:W-:Y:S01]  /*14d0*/  STL [R1+0xd40], R77 ;  /* 0x000d404d01007387 */ /* 0x000fe20000100800 */
[----:B------:R-:W-:Y:S01]  /*14e0*/  IABS R18, R12 ;  /* 0x0000000c00127213 */ /* 0x000fe20000000000 */
[C---:B------:R-:W-:Y:S02]  /*14f0*/  IMAD.HI.U32 R9, R7.reuse, R16, RZ ;  /* 0x0000001007097227 */ /* 0x040fe400078e00ff */
[----:B------:R-:W-:Y:S02]  /*1500*/  STL [R1+0xd44], R76 ;  /* 0x000d444c01007387 */ /* 0x000fe40000100800 */
[----:B------:R-:W-:Y:S02]  /*1510*/  IMAD.HI.U32 R0, R7, R74, RZ ;  /* 0x0000004a07007227 */ /* 0x000fe400078e00ff */
[----:B------:R-:W-:Y:S02]  /*1520*/  STL [R1+0xd48], R75 ;  /* 0x000d484b01007387 */ /* 0x000fe40000100800 */
[----:B------:R-:W-:-:S02]  /*1530*/  IMAD.MOV R2, RZ, RZ, -R2 ;  /* 0x000000ffff027224 */ /* 0x000fc400078e0a02 */
[----:B------:R0:W-:Y:S01]  /*1540*/  STL [R1+0x180], R20 ;  /* 0x0001801401007387 */ /* 0x0001e20000100800 */
[----:B------:R-:W-:-:S03]  /*1550*/  IMAD.HI.U32 R8, R7, R72, RZ ;  /* 0x0000004807087227 */ /* 0x000fc600078e00ff */
[----:B------:R1:W-:Y:S01]  /*1560*/  STL [R1+0x198], R17 ;  /* 0x0001981101007387 */ /* 0x0003e20000100800 */
[----:B------:R-:W-:Y:S02]  /*1570*/  IMAD.MOV R9, RZ, RZ, -R9 ;  /* 0x000000ffff097224 */ /* 0x000fe400078e0a09 */
[----:B------:R-:W-:Y:S01]  /*1580*/  IMAD.HI.U32 R11, R7, R18, RZ ;  /* 0x00000012070b7227 */ /* 0x000fe200078e00ff */
[----:B------:R2:W-:Y:S01]  /*1590*/  STL [R1+0x1a0], R15 ;  /* 0x0001a00f01007387 */ /* 0x0005e20000100800 */
[C---:B0-----:R-:W-:Y:S02]  /*15a0*/  LOP3.LUT R20, R6.reuse, 0x38, RZ, 0xfc, !PT ;  /* 0x0000003806147812 */ /* 0x041fe400078efcff */
[----:B------:R-:W-:Y:S01]  /*15b0*/  IMAD.MOV R0, RZ, RZ, -R0 ;  /* 0x000000ffff007224 */ /* 0x000fe200078e0a00 */
[----:B------:R0:W-:Y:S01]  /*15c0*/  STL [R1+0x1a8], R13 ;  /* 0x0001a80d01007387 */ /* 0x0001e20000100800 */
[C---:B------:R-:W-:Y:S01]  /*15d0*/  IMAD R73, R5.reuse, R2, R14 ;  /* 0x0000000205497224 */ /* 0x040fe200078e020e */
[C---:B-1----:R-:W-:Y:S01]  /*15e0*/  LOP3.LUT R17, R6.reuse, 0x3a, RZ, 0xfc, !PT ;  /* 0x0000003a06117812 */ /* 0x042fe200078efcff */
[----:B------:R-:W-:Y:S01]  /*15f0*/  IMAD.MOV R8, RZ, RZ, -R8 ;  /* 0x000000ffff087224 */ /* 0x000fe200078e0a08 */
[----:B------:R-:W-:Y:S01]  /*1600*/  IABS R66, R20 ;  /* 0x0000001400427213 */ /* 0x000fe20000000000 */
[C---:B------:R-:W-:Y:S01]  /*1610*/  IMAD R71, R5.reuse, R9, R16 ;  /* 0x0000000905477224 */ /* 0x040fe200078e0210 */
[----:B--2---:R-:W-:Y:S01]  /*1620*/  LOP3.LUT R15, R6, 0x3c, RZ, 0xfc, !PT ;  /* 0x0000003c060f7812 */ /* 0x004fe200078efcff */
[----:B------:R-:W-:Y:S01]  /*1630*/  IMAD.MOV R11, RZ, RZ, -R11 ;  /* 0x000000ffff0b7224 */ /* 0x000fe200078e0a0b */
[----:B------:R-:W-:Y:S01]  /*1640*/  IABS R14, R17 ;  /* 0x00000011000e7213 */ /* 0x000fe20000000000 */
[C---:B------:R-:W-:Y:S01]  /*1650*/  IMAD R74, R5.reuse, R0, R74 ;  /* 0x00000000054a7224 */ /* 0x040fe200078e024a */
[----:B------:R-:W-:Y:S01]  /*1660*/  IABS R64, R15 ;  /* 0x0000000f00407213 */ /* 0x000fe20000000000 */
[----:B0-----:R-:W-:Y:S01]  /*1670*/  VIADD R13, R10, 0x3e ;  /* 0x0000003e0a0d7836 */ /* 0x001fe20000000000 */
[----:B------:R0:W-:Y:S01]  /*1680*/  STL [R1+0x1b0], R12 ;  /* 0x0001b00c01007387 */ /* 0x0001e20000100800 */
[----:B------:R-:W-:-:S02]  /*1690*/  IMAD R72, R5, R8, R72 ;  /* 0x0000000805487224 */ /* 0x000fc400078e0248 */
[C---:B------:R-:W-:Y:S01]  /*16a0*/  IMAD.HI.U32 R0, R7.reuse, R66, RZ ;  /* 0x0000004207007227 */ /* 0x040fe200078e00ff */
[----:B------:R-:W-:Y:S01]  /*16b0*/  IABS R16, R13 ;  /* 0x0000000d00107213 */ /* 0x000fe20000000000 */
[----:B------:R1:W-:Y:S02]  /*16c0*/  STL [R1+0xd4c], R74 ;  /* 0x000d4c4a01007387 */ /* 0x0003e40000100800 */
[----:B------:R-:W-:Y:S02]  /*16d0*/  IMAD.HI.U32 R2, R7, R14, RZ ;  /* 0x0000000e07027227 */ /* 0x000fe400078e00ff */
[----:B------:R-:W-:Y:S01]  /*16e0*/  STL [R1+0xd50], R73 ;  /* 0x000d504901007387 */ /* 0x000fe20000100800 */
[C---:B0-----:R-:W-:Y:S01]  /*16f0*/  LOP3.LUT R12, R6.reuse, 0x40, RZ, 0xfc, !PT ;  /* 0x00000040060c7812 */ /* 0x041fe200078efcff */
[----:B------:R-:W-:Y:S01]  /*1700*/  IMAD R67, R5, R11, R18 ;  /* 0x0000000b05437224 */ /* 0x000fe200078e0212 */
[----:B------:R-:W-:Y:S01]  /*1710*/  LOP3.LUT R18, R6, 0x42, RZ, 0xfc, !PT ;  /* 0x0000004206127812 */ /* 0x000fe200078efcff */
[C---:B------:R-:W-:Y:S01]  /*1720*/  IMAD.HI.U32 R8, R7.reuse, R64, RZ ;  /* 0x0000004007087227 */ /* 0x040fe200078e00ff */
[----:B------:R-:W-:Y:S01]  /*1730*/  STL [R1+0xd54], R72 ;  /* 0x000d544801007387 */ /* 0x000fe20000100800 */
[----:B------:R-:W-:Y:S01]  /*1740*/  IABS R62, R12 ;  /* 0x0000000c003e7213 */ /* 0x000fe20000000000 */
[----:B-1----:R-:W0:Y:S01]  /*1750*/  LDC R74, c[0x0][0x3a0] ;  /* 0x0000e800ff4a7b82 */ /* 0x002e220000000800 */
[----:B------:R-:W-:Y:S01]  /*1760*/  IMAD.HI.U32 R9, R7, R16, RZ ;  /* 0x0000001007097227 */ /* 0x000fe200078e00ff */
[----:B------:R-:W-:Y:S03]  /*1770*/  STL [R1+0xd58], R71 ;  /* 0x000d584701007387 */ /* 0x000fe60000100800 */
[----:B------:R-:W-:Y:S01]  /*1780*/  IMAD.MOV R0, RZ, RZ, -R0 ;  /* 0x000000ffff007224 */ /* 0x000fe200078e0a00 */
[----:B------:R-:W-:Y:S01]  /*1790*/  STL [R1+0xd5c], R67 ;  /* 0x000d5c4301007387 */ /* 0x000fe20000100800 */
[----:B------:R-:W-:-:S02]  /*17a0*/  IMAD.MOV R2, RZ, RZ, -R2 ;  /* 0x000000ffff027224 */ /* 0x000fc400078e0a02 */
[----:B------:R-:W-:Y:S01]  /*17b0*/  IMAD.MOV R8, RZ, RZ, -R8 ;  /* 0x000000ffff087224 */ /* 0x000fe200078e0a08 */
[----:B------:R-:W-:Y:S01]  /*17c0*/  STL [R1+0x1b4], R20 ;  /* 0x0001b41401007387 */ /* 0x000fe20000100800 */
[----:B------:R-:W-:Y:S02]  /*17d0*/  IMAD.MOV R9, RZ, RZ, -R9 ;  /* 0x000000ffff097224 */ /* 0x000fe400078e0a09 */
[C---:B------:R-:W-:Y:S01]  /*17e0*/  IMAD R66, R5.reuse, R0, R66 ;  /* 0x0000000005427224 */ /* 0x040fe200078e0242 */
[----:B------:R1:W-:Y:S01]  /*17f0*/  STL [R1+0x1cc], R17 ;  /* 0x0001cc1101007387 */ /* 0x0003e20000100800 */
[C---:B------:R-:W-:Y:S01]  /*1800*/  IMAD R65, R5.reuse, R2, R14 ;  /* 0x0000000205417224 */ /* 0x040fe200078e020e */
[----:B------:R-:W-:Y:S01]  /*1810*/  IABS R14, R18 ;  /* 0x00000012000e7213 */ /* 0x000fe20000000000 */
[C---:B------:R-:W-:Y:S01]  /*1820*/  IMAD R64, R5.reuse, R8, R64 ;  /* 0x0000000805407224 */ /* 0x040fe200078e0240 */
[----:B------:R2:W-:Y:S01]  /*1830*/  STL [R1+0x1d0], R15 ;  /* 0x0001d00f01007387 */ /* 0x0005e20000100800 */
[----:B------:R-:W-:Y:S01]  /*1840*/  IMAD R63, R5, R9, R16 ;  /* 0x00000009053f7224 */ /* 0x000fe200078e0210 */
[C---:B------:R-:W-:Y:S01]  /*1850*/  LOP3.LUT R16, R6.reuse, 0x4c, RZ, 0xfc, !PT ;  /* 0x0000004c06107812 */ /* 0x040fe200078efcff */
[----:B------:R-:W-:Y:S01]  /*1860*/  IMAD.HI.U32 R11, R7, R62, RZ ;  /* 0x0000003e070b7227 */ /* 0x000fe200078e00ff */
[----:B------:R4:W-:Y:S01]  /*1870*/  STL [R1+0x1d4], R13 ;  /* 0x0001d40d01007387 */ /* 0x0009e20000100800 */
[----:B-1----:R-:W-:-:S02]  /*1880*/  LOP3.LUT R17, R6, 0x44, RZ, 0xfc, !PT ;  /* 0x0000004406117812 */ /* 0x002fc400078efcff */
[----:B------:R-:W-:Y:S01]  /*1890*/  IMAD.MOV R11, RZ, RZ, -R11 ;  /* 0x000000ffff0b7224 */ /* 0x000fe200078e0a0b */
[----:B------:R1:W-:Y:S01]  /*18a0*/  STL [R1+0x1d8], R12 ;  /* 0x0001d80c01007387 */ /* 0x0003e20000100800 */
[----:B------:R-:W-:Y:S01]  /*18b0*/  IMAD.HI.U32 R61, R7, R14, RZ ;  /* 0x0000000e073d7227 */ /* 0x000fe200078e00ff */
[C---:B--2---:R-:W-:Y:S02]  /*18c0*/  LOP3.LUT R15, R6.reuse, 0x46, RZ, 0xfc, !PT ;  /* 0x00000046060f7812 */ /* 0x044fe400078efcff */
[----:B------:R-:W-:Y:S01]  /*18d0*/  STL [R1+0xd60], R66 ;  /* 0x000d604201007387 */ /* 0x000fe20000100800 */
[----:B------:R-:W-:Y:S01]  /*18e0*/  IMAD R62, R5, R11, R62 ;  /* 0x0000000b053e7224 */ /* 0x000fe200078e023e */
[----:B----4-:R-:W-:Y:S01]  /*18f0*/  LOP3.LUT R13, R6, 0x48, RZ, 0xfc, !PT ;  /* 0x00000048060d7812 */ /* 0x010fe200078efcff */
[----:B------:R-:W-:Y:S01]  /*1900*/  IMAD.MOV R61, RZ, RZ, -R61 ;  /* 0x000000ffff3d7224 */ /* 0x000fe200078e0a3d */
[----:B------:R-:W-:Y:S01]  /*1910*/  STL [R1+0xd64], R65 ;  /* 0x000d644101007387 */ /* 0x000fe20000100800 */
[----:B------:R-:W-:Y:S01]  /*1920*/  IABS R8, R15 ;  /* 0x0000000f00087213 */ /* 0x000fe20000000000 */
[----:B0-----:R-:W-:Y:S01]  /*1930*/  VIADD R20, R74, 0xffffffc4 ;  /* 0xffffffc44a147836 */ /* 0x001fe20000000000 */
[C---:B-1----:R-:W-:Y:S01]  /*1940*/  LOP3.LUT R12, R6.reuse, 0x4a, RZ, 0xfc, !PT ;  /* 0x0000004a060c7812 */ /* 0x042fe200078efcff */
[----:B------:R-:W-:Y:S01]  /*1950*/  STL [R1+0xd68], R64 ;  /* 0x000d684001007387 */ /* 0x000fe20000100800 */
[----:B------:R-:W-:Y:S01]  /*1960*/  IABS R58, R13 ;  /* 0x0000000d003a7213 */ /* 0x000fe20000000000 */
[C---:B------:R-:W-:Y:S01]  /*1970*/  IMAD.HI.U32 R59, R7.reuse, R8, RZ ;  /* 0x00000008073b7227 */ /* 0x040fe200078e00ff */
[----:B------:R-:W-:Y:S01]  /*1980*/  IABS R0, R12 ;  /* 0x0000000c00007213 */ /* 0x000fe20000000000 */
[----:B------:R-:W-:Y:S01]  /*1990*/  STL [R1+0xd6c], R63 ;  /* 0x000d6c3f01007387 */ /* 0x000fe20000100800 */
[----:B------:R-:W-:Y:S01]  /*19a0*/  LOP3.LUT R11, R6, 0x54, RZ, 0xfc, !PT ;  /* 0x00000054060b7812 */ /* 0x000fe200078efcff */
[C---:B------:R-:W-:Y:S01]  /*19b0*/  IMAD.HI.U32 R2, R7.reuse, R58, RZ ;  /* 0x0000003a07027227 */ /* 0x040fe200078e00ff */
[----:B------:R-:W-:Y:S01]  /*19c0*/  IABS R56, R16 ;  /* 0x0000001000387213 */ /* 0x000fe20000000000 */
[----:B------:R-:W-:Y:S01]  /*19d0*/  STL [R1+0x1e0], R18 ;  /* 0x0001e01201007387 */ /* 0x000fe20000100800 */
[----:B------:R-:W-:Y:S01]  /*19e0*/  IABS R52, R11 ;  /* 0x0000000b00347213 */ /* 0x000fe20000000000 */
[----:B------:R-:W-:Y:S01]  /*19f0*/  IMAD.HI.U32 R57, R7, R0, RZ ;  /* 0x0000000007397227 */ /* 0x000fe200078e00ff */
[----:B------:R-:W-:Y:S01]  /*1a00*/  IABS R60, R17 ;  /* 0x00000011003c7213 */ /* 0x000fe20000000000 */
[----:B------:R-:W-:Y:S02]  /*1a10*/  STL [R1+0x208], R17 ;  /* 0x0002081101007387 */ /* 0x000fe40000100800 */
[----:B------:R-:W-:-:S02]  /*1a20*/  IMAD.MOV R59, RZ, RZ, -R59 ;  /* 0x000000ffff3b7224 */ /* 0x000fc400078e0a3b */
[----:B------:R0:W-:Y:S01]  /*1a30*/  STL [R1+0x20c], R15 ;  /* 0x00020c0f01007387 */ /* 0x0001e20000100800 */
[----:B------:R-:W-:Y:S02]  /*1a40*/  IMAD.MOV R2, RZ, RZ, -R2 ;  /* 0x000000ffff027224 */ /* 0x000fe400078e0a02 */
[----:B------:R-:W-:Y:S01]  /*1a50*/  IMAD.MOV R57, RZ, RZ, -R57 ;  /* 0x000000ffff397224 */ /* 0x000fe200078e0a39 */
[----:B------:R1:W-:Y:S01]  /*1a60*/  STL [R1+0x210], R13 ;  /* 0x0002100d01007387 */ /* 0x0003e20000100800 */
[C---:B------:R-:W-:Y:S01]  /*1a70*/  IMAD R61, R5.reuse, R61, R14 ;  /* 0x0000003d053d7224 */ /* 0x040fe200078e020e */
[----:B------:R-:W-:Y:S01]  /*1a80*/  LOP3.LUT R14, R6, 0x5a, RZ, 0xfc, !PT ;  /* 0x0000005a060e7812 */ /* 0x000fe200078efcff */
[C---:B------:R-:W-:Y:S01]  /*1a90*/  IMAD R59, R5.reuse, R59, R8 ;  /* 0x0000003b053b7224 */ /* 0x040fe200078e0208 */
[----:B------:R2:W-:Y:S01]  /*1aa0*/  STL [R1+0x214], R12 ;  /* 0x0002140c01007387 */ /* 0x0005e20000100800 */
[C---:B------:R-:W-:Y:S01]  /*1ab0*/  IMAD R58, R5.reuse, R2, R58 ;  /* 0x00000002053a7224 */ /* 0x040fe200078e023a */
[----:B------:R-:W-:Y:S01]  /*1ac0*/  IABS R49, R14 ;  /* 0x0000000e00317213 */ /* 0x000fe20000000000 */
[----:B0-----:R-:W-:Y:S01]  /*1ad0*/  VIADD R15, R10, 0x4e ;  /* 0x0000004e0a0f7836 */ /* 0x001fe20000000000 */
[----:B------:R0:W-:Y:S01]  /*1ae0*/  STL [R1+0x218], R16 ;  /* 0x0002181001007387 */ /* 0x0001e20000100800 */
[----:B------:R-:W-:Y:S01]  /*1af0*/  IMAD R57, R5, R57, R0 ;  /* 0x0000003905397224 */ /* 0x000fe200078e0200 */
[----:B-1----:R-:W-:Y:S01]  /*1b00*/  LOP3.LUT R13, R6, 0x50, RZ, 0xfc, !PT ;  /* 0x00000050060d7812 */ /* 0x002fe200078efcff */
[----:B------:R-:W-:Y:S01]  /*1b10*/  IMAD.HI.U32 R0, R7, R52, RZ ;  /* 0x0000003407007227 */ /* 0x000fe200078e00ff */
[----:B------:R1:W-:Y:S01]  /*1b20*/  STL [R1+0x21c], R15 ;  /* 0x00021c0f01007387 */ /* 0x0003e20000100800 */
[----:B------:R-:W-:-:S02]  /*1b30*/  IABS R55, R15 ;  /* 0x0000000f00377213 */ /* 0x000fc40000000000 */
[C---:B--2---:R-:W-:Y:S01]  /*1b40*/  LOP3.LUT R12, R6.reuse, 0x52, RZ, 0xfc, !PT ;  /* 0x00000052060c7812 */ /* 0x044fe200078efcff */
[----:B------:R2:W-:Y:S01]  /*1b50*/  STL [R1+0x220], R13 ;  /* 0x0002200d01007387 */ /* 0x0005e20000100800 */
[----:B------:R-:W-:Y:S01]  /*1b60*/  IABS R54, R13 ;  /* 0x0000000d00367213 */ /* 0x000fe20000000000 */
[----:B------:R-:W-:Y:S01]  /*1b70*/  IMAD.MOV R0, RZ, RZ, -R0 ;  /* 0x000000ffff007224 */ /* 0x000fe200078e0a00 */
[----:B------:R-:W-:Y:S01]  /*1b80*/  IABS R53, R12 ;  /* 0x0000000c00357213 */ /* 0x000fe20000000000 */
[----:B------:R4:W-:Y:S01]  /*1b90*/  STL [R1+0x224], R12 ;  /* 0x0002240c01007387 */ /* 0x0009e20000100800 */
[C---:B0-----:R-:W-:Y:S01]  /*1ba0*/  LOP3.LUT R16, R6.reuse, 0x56, RZ, 0xfc, !PT ;  /* 0x0000005606107812 */ /* 0x041fe200078efcff */
[C---:B------:R-:W-:Y:S01]  /*1bb0*/  IMAD.HI.U32 R8, R7.reuse, R54, RZ ;  /* 0x0000003607087227 */ /* 0x040fe200078e00ff */
[C---:B-1----:R-:W-:Y:S01]  /*1bc0*/  LOP3.LUT R15, R6.reuse, 0x58, RZ, 0xfc, !PT ;  /* 0x00000058060f7812 */ /* 0x042fe200078efcff */
[----:B------:R-:W-:Y:S01]  /*1bd0*/  STL [R1+0x228], R11 ;  /* 0x0002280b01007387 */ /* 0x000fe20000100800 */
[----:B------:R-:W-:Y:S01]  /*1be0*/  IABS R51, R16 ;  /* 0x0000001000337213 */ /* 0x000fe20000000000 */
[----:B------:R-:W-:Y:S01]  /*1bf0*/  IMAD.HI.U32 R2, R7, R53, RZ ;  /* 0x0000003507027227 */ /* 0x000fe200078e00ff */
[----:B--2---:R-:W-:Y:S01]  /*1c00*/  LOP3.LUT R13, R6, 0x5c, RZ, 0xfc, !PT ;  /* 0x0000005c060d7812 */ /* 0x004fe200078efcff */
[----:B------:R0:W-:Y:S01]  /*1c10*/  STL [R1+0x1f4], R16 ;  /* 0x0001f41001007387 */ /* 0x0001e20000100800 */
[----:B------:R-:W-:Y:S01]  /*1c20*/  IABS R50, R15 ;  /* 0x0000000f00327213 */ /* 0x000fe20000000000 */
[----:B----4-:R-:W-:Y:S01]  /*1c30*/  VIADD R12, R10, 0x5e ;  /* 0x0000005e0a0c7836 */ /* 0x010fe20000000000 */
[----:B------:R-:W-:Y:S01]  /*1c40*/  IABS R48, R13 ;  /* 0x0000000d00307213 */ /* 0x000fe20000000000 */
[----:B------:R-:W-:Y:S01]  /*1c50*/  IMAD.MOV R8, RZ, RZ, -R8 ;  /* 0x000000ffff087224 */ /* 0x000fe200078e0a08 */
[----:B------:R-:W-:Y:S01]  /*1c60*/  STL [R1+0x1f8], R15 ;  /* 0x0001f80f01007387 */ /* 0x000fe20000100800 */
[----:B------:R-:W-:Y:S01]  /*1c70*/  IMAD.MOV R2, RZ, RZ, -R2 ;  /* 0x000000ffff027224 */ /* 0x000fe200078e0a02 */
[----:B------:R-:W-:Y:S01]  /*1c80*/  IABS R47, R12 ;  /* 0x0000000c002f7213 */ /* 0x000fe20000000000 */
[C---:B------:R-:W-:Y:S01]  /*1c90*/  IMAD R54, R5.reuse, R8, R54 ;  /* 0x0000000805367224 */ /* 0x040fe200078e0236 */
[----:B------:R1:W-:Y:S01]  /*1ca0*/  STL [R1+0x1fc], R14 ;  /* 0x0001fc0e01007387 */ /* 0x0003e20000100800 */
[----:B------:R-:W-:Y:S01]  /*1cb0*/  IMAD R53, R5, R2, R53 ;  /* 0x0000000205357224 */ /* 0x000fe200078e0235 */
[C---:B0-----:R-:W-:Y:S01]  /*1cc0*/  LOP3.LUT R16, R6.reuse, 0x60, RZ, 0xfc, !PT ;  /* 0x0000006006107812 */ /* 0x041fe200078efcff */
[----:B------:R-:W-:Y:S01]  /*1cd0*/  IMAD.HI.U32 R8, R7, R49, RZ ;  /* 0x0000003107087227 */ /* 0x000fe200078e00ff */
[----:B------:R0:W-:Y:S01]  /*1ce0*/  STL [R1+0x200], R13 ;  /* 0x0002000d01007387 */ /* 0x0001e20000100800 */
[----:B------:R-:W-:-:S02]  /*1cf0*/  LOP3.LUT R17, R6, 0x84, RZ, 0xfc, !PT ;  /* 0x0000008406117812 */ /* 0x000fc400078efcff */
[----:B------:R-:W-:Y:S01]  /*1d00*/  IMAD R52, R5, R0, R52 ;  /* 0x0000000005347224 */ /* 0x000fe200078e0234 */
[----:B------:R2:W-:Y:S01]  /*1d10*/  STL [R1+0x204], R12 ;  /* 0x0002040c01007387 */ /* 0x0005e20000100800 */
[C---:B------:R-:W-:Y:S01]  /*1d20*/  IMAD.HI.U32 R2, R7.reuse, R48, RZ ;  /* 0x0000003007027227 */ /* 0x040fe200078e00ff */
[C---:B-1----:R-:W-:Y:S02]  /*1d30*/  LOP3.LUT R14, R6.reuse, 0x64, RZ, 0xfc, !PT ;  /* 0x00000064060e7812 */ /* 0x042fe400078efcff */
[C---:B------:R-:W-:Y:S01]  /*1d40*/  LOP3.LUT R15, R6.reuse, 0x62, RZ, 0xfc, !PT ;  /* 0x00000062060f7812 */ /* 0x040fe200078efcff */
[----:B------:R-:W-:Y:S01]  /*1d50*/  IMAD.HI.U32 R0, R7, R47, RZ ;  /* 0x0000002f07007227 */ /* 0x000fe200078e00ff */
[C---:B0-----:R-:W-:Y:S01]  /*1d60*/  LOP3.LUT R13, R6.reuse, 0x66, RZ, 0xfc, !PT ;  /* 0x00000066060d7812 */ /* 0x041fe200078efcff */
[----:B------:R0:W-:Y:S01]  /*1d70*/  STL [R1+0x1dc], R16 ;  /* 0x0001dc1001007387 */ /* 0x0001e20000100800 */
[----:B------:R-:W-:Y:S01]  /*1d80*/  IABS R44, R14 ;  /* 0x0000000e002c7213 */ /* 0x000fe20000000000 */
[----:B------:R-:W-:Y:S01]  /*1d90*/  IMAD.MOV R8, RZ, RZ, -R8 ;  /* 0x000000ffff087224 */ /* 0x000fe200078e0a08 */
[C---:B--2---:R-:W-:Y:S01]  /*1da0*/  LOP3.LUT R12, R6.reuse, 0x68, RZ, 0xfc, !PT ;  /* 0x00000068060c7812 */ /* 0x044fe200078efcff */
[----:B------:R-:W-:Y:S01]  /*1db0*/  IMAD.MOV R2, RZ, RZ, -R2 ;  /* 0x000000ffff027224 */ /* 0x000fe200078e0a02 */
[----:B------:R-:W-:Y:S01]  /*1dc0*/  IABS R43, R13 ;  /* 0x0000000d002b7213 */ /* 0x000fe20000000000 */
[----:B------:R-:W-:Y:S01]  /*1dd0*/  IMAD.MOV R0, RZ, RZ, -R0 ;  /* 0x000000ffff007224 */ /* 0x000fe200078e0a00 */
[----:B------:R1:W-:Y:S01]  /*1de0*/  STL [R1+0x1e4], R15 ;  /* 0x0001e40f01007387 */ /* 0x0003e20000100800 */
[----:B------:R-:W-:Y:S01]  /*1df0*/  IABS R42, R12 ;  /* 0x0000000c002a7213 */ /* 0x000fe20000000000 */
[C---:B------:R-:W-:Y:S01]  /*1e00*/  IMAD R49, R5.reuse, R8, R49 ;  /* 0x0000000805317224 */ /* 0x040fe200078e0231 */
[----:B------:R-:W-:Y:S01]  /*1e10*/  IABS R46, R16 ;  /* 0x00000010002e7213 */ /* 0x000fe20000000000 */
[----:B------:R2:W-:Y:S01]  /*1e20*/  STL [R1+0x1e8], R14 ;  /* 0x0001e80e01007387 */ /* 0x0005e20000100800 */
[----:B------:R-:W-:Y:S01]  /*1e30*/  IMAD R48, R5, R2, R48 ;  /* 0x0000000205307224 */ /* 0x000fe200078e0230 */
[----:B------:R-:W-:Y:S01]  /*1e40*/  IABS R45, R15 ;  /* 0x0000000f002d7213 */ /* 0x000fe20000000000 */
[----:B------:R-:W-:Y:S01]  /*1e50*/  IMAD.HI.U32 R8, R7, R44, RZ ;  /* 0x0000002c07087227 */ /* 0x000fe200078e00ff */
[----:B------:R4:W-:Y:S01]  /*1e60*/  STL [R1+0x1ec], R13 ;  /* 0x0001ec0d01007387 */ /* 0x0009e20000100800 */
[----:B0-----:R-:W-:-:S02]  /*1e70*/  LOP3.LUT R16, R6, 0x6a, RZ, 0xfc, !PT ;  /* 0x0000006a06107812 */ /* 0x001fc400078efcff */
[----:B------:R-:W-:Y:S01]  /*1e80*/  IMAD R47, R5, R0, R47 ;  /* 0x00000000052f7224 */ /* 0x000fe200078e022f */
[----:B------:R0:W-:Y:S01]  /*1e90*/  STL [R1+0x1f0], R12 ;  /* 0x0001f00c01007387 */ /* 0x0001e20000100800 */
[C---:B------:R-:W-:Y:S01]  /*1ea0*/  IMAD.HI.U32 R2, R7.reuse, R43, RZ ;  /* 0x0000002b07027227 */ /* 0x040fe200078e00ff */
[----:B-1----:R-:W-:Y:S02]  /*1eb0*/  LOP3.LUT R15, R6, 0x6c, RZ, 0xfc, !PT ;  /* 0x0000006c060f7812 */ /* 0x002fe400078efcff */
[----:B------:R1:W-:Y:S01]  /*1ec0*/  STL [R1+0x1b8], R16 ;  /* 0x0001b81001007387 */ /* 0x0003e20000100800 */
[----:B--2---:R-:W-:Y:S01]  /*1ed0*/  VIADD R14, R10, 0x6e ;  /* 0x0000006e0a0e7836 */ /* 0x004fe20000000000 */
[----:B----4-:R-:W-:Y:S01]  /*1ee0*/  LOP3.LUT R13, R6, 0x70, RZ, 0xfc, !PT ;  /* 0x00000070060d7812 */ /* 0x010fe200078efcff */
[----:B------:R-:W-:Y:S01]  /*1ef0*/  IMAD.HI.U32 R0, R7, R42, RZ ;  /* 0x0000002a07007227 */ /* 0x000fe200078e00ff */
[----:B------:R-:W-:Y:S01]  /*1f00*/  STL [R1+0x1bc], R15 ;  /* 0x0001bc0f01007387 */ /* 0x000fe20000100800 */
[----:B------:R-:W-:-:S02]  /*1f10*/  IABS R41, R16 ;  /* 0x0000001000297213 */ /* 0x000fc40000000000 */
[C---:B0-----:R-:W-:Y:S01]  /*1f20*/  LOP3.LUT R12, R6.reuse, 0x72, RZ, 0xfc, !PT ;  /* 0x00000072060c7812 */ /* 0x041fe200078efcff */
[----:B------:R-:W-:Y:S01]  /*1f30*/  IMAD.MOV R8, RZ, RZ, -R8 ;  /* 0x000000ffff087224 */ /* 0x000fe200078e0a08 */
[----:B------:R-:W-:Y:S01]  /*1f40*/  IABS R39, R14 ;  /* 0x0000000e00277213 */ /* 0x000fe20000000000 */
[----:B------:R-:W-:Y:S01]  /*1f50*/  IMAD.MOV R2, RZ, RZ, -R2 ;  /* 0x000000ffff027224 */ /* 0x000fe200078e0a02 */
[----:B------:R-:W-:Y:S01]  /*1f60*/  IABS R38, R13 ;  /* 0x0000000d00267213 */ /* 0x000fe20000000000 */
[----:B------:R-:W-:Y:S01]  /*1f70*/  IMAD.MOV R0, RZ, RZ, -R0 ;  /* 0x000000ffff007224 */ /* 0x000fe200078e0a00 */
[----:B------:R-:W-:Y:S01]  /*1f80*/  IABS R37, R12 ;  /* 0x0000000c00257213 */ /* 0x000fe20000000000 */
[C---:B------:R-:W-:Y:S01]  /*1f90*/  IMAD R44, R5.reuse, R8, R44 ;  /* 0x00000008052c7224 */ /* 0x040fe200078e022c */
[----:B------:R0:W-:Y:S01]  /*1fa0*/  STL [R1+0x1c0], R14 ;  /* 0x0001c00e01007387 */ /* 0x0001e20000100800 */
[----:B------:R-:W-:Y:S01]  /*1fb0*/  IMAD R43, R5, R2, R43 ;  /* 0x00000002052b7224 */ /* 0x000fe200078e022b */
[----:B------:R-:W-:Y:S01]  /*1fc0*/  IABS R40, R15 ;  /* 0x0000000f00287213 */ /* 0x000fe20000000000 */
[----:B------:R-:W-:Y:S01]  /*1fd0*/  IMAD.HI.U32 R8, R7, R39, RZ ;  /* 0x0000002707087227 */ /* 0x000fe200078e00ff */
[----:B------:R2:W-:Y:S01]  /*1fe0*/  STL [R1+0x1c4], R13 ;  /* 0x0001c40d01007387 */ /* 0x0005e20000100800 */
[----:B-1----:R-:W-:-:S02]  /*1ff0*/  LOP3.LUT R16, R6, 0x74, RZ, 0xfc, !PT ;  /* 0x0000007406107812 */ /* 0x002fc400078efcff */
[----:B------:R-:W-:Y:S01]  /*2000*/  IMAD R42, R5, R0, R42 ;  /* 0x00000000052a7224 */ /* 0x000fe200078e022a */
[----:B------:R1:W-:Y:S01]  /*2010*/  STL [R1+0x1c8], R12 ;  /* 0x0001c80c01007387 */ /* 0x0003e20000100800 */
[C---:B------:R-:W-:Y:S01]  /*2020*/  IMAD.HI.U32 R2, R7.reuse, R38, RZ ;  /* 0x0000002607027227 */ /* 0x040fe200078e00ff */
[C---:B0-----:R-:W-:Y:S02]  /*2030*/  LOP3.LUT R14, R6.reuse, 0x78, RZ, 0xfc, !PT ;  /* 0x00000078060e7812 */ /* 0x041fe400078efcff */
[C---:B------:R-:W-:Y:S01]  /*2040*/  LOP3.LUT R15, R6.reuse, 0x76, RZ, 0xfc, !PT ;  /* 0x00000076060f7812 */ /* 0x040fe200078efcff */
[----:B------:R-:W-:Y:S01]  /*2050*/  IMAD.HI.U32 R0, R7, R37, RZ ;  /* 0x0000002507007227 */ /* 0x000fe200078e00ff */
[C---:B--2---:R-:W-:Y:S01]  /*2060*/  LOP3.LUT R13, R6.reuse, 0x7a, RZ, 0xfc, !PT ;  /* 0x0000007a060d7812 */ /* 0x044fe200078efcff */
[----:B------:R-:W-:Y:S01]  /*2070*/  STL [R1+0x190], R16 ;  /* 0x0001901001007387 */ /* 0x000fe20000100800 */
[----:B------:R-:W-:Y:S01]  /*2080*/  IABS R34, R14 ;  /* 0x0000000e00227213 */ /* 0x000fe20000000000 */
[----:B------:R-:W-:Y:S01]  /*2090*/  IMAD.MOV R8, RZ, RZ, -R8 ;  /* 0x000000ffff087224 */ /* 0x000fe200078e0a08 */
[----:B-1----:R-:W-:Y:S01]  /*20a0*/  LOP3.LUT R12, R6, 0x7c, RZ, 0xfc, !PT ;  /* 0x0000007c060c7812 */ /* 0x002fe200078efcff */
        /* <DEDUP_REMOVED lines=9> */
[----:B------:R-:W-:Y:S01]  /*2140*/  STL [R1+0x19c], R14 ;  /* 0x00019c0e01007387 */ /* 0x000fe20000100800 */
[----:B------:R-:W-:-:S02]  /*2150*/  IABS R36, R16 ;  /* 0x0000001000247213 */ /* 0x000fc40000000000 */
[----:B------:R-:W-:Y:S01]  /*2160*/  IMAD R37, R5, R0, R37 ;  /* 0x0000000005257224 */ /* 0x000fe200078e0225 */
[----:B------:R1:W-:Y:S01]  /*2170*/  STL [R1+0x1a4], R13 ;  /* 0x0001a40d01007387 */ /* 0x0003e20000100800 */
[C---:B------:R-:W-:Y:S01]  /*2180*/  IMAD.HI.U32 R2, R7.reuse, R33, RZ ;  /* 0x0000002107027227 */ /* 0x040fe200078e00ff */
[C---:B0-----:R-:W-:Y:S02]  /*2190*/  LOP3.LUT R15, R6.reuse, 0x88, RZ, 0xfc, !PT ;  /* 0x00000088060f7812 */ /* 0x041fe400078efcff */
[----:B------:R0:W-:Y:S01]  /*21a0*/  STL [R1+0x1ac], R12 ;  /* 0x0001ac0c01007387 */ /* 0x0001e20000100800 */
[----:B------:R-:W-:Y:S01]  /*21b0*/  IMAD.HI.U32 R0, R7, R32, RZ ;  /* 0x0000002007007227 */ /* 0x000fe200078e00ff */
[----:B------:R-:W-:Y:S02]  /*21c0*/  IABS R26, R15 ;  /* 0x0000000f001a7213 */ /* 0x000fe40000000000 */
[C---:B------:R-:W-:Y:S01]  /*21d0*/  LOP3.LUT R16, R6.reuse, 0x86, RZ, 0xfc, !PT ;  /* 0x0000008606107812 */ /* 0x040fe200078efcff */
[----:B------:R-:W-:Y:S01]  /*21e0*/  IMAD.MOV R8, RZ, RZ, -R8 ;  /* 0x000000ffff087224 */ /* 0x000fe200078e0a08 */
[----:B-1----:R-:W-:Y:S01]  /*21f0*/  LOP3.LUT R13, R6, 0x8a, RZ, 0xfc, !PT ;  /* 0x0000008a060d7812 */ /* 0x002fe200078efcff */
[----:B------:R-:W-:Y:S01]  /*2200*/  IMAD.MOV R2, RZ, RZ, -R2 ;  /* 0x000000ffff027224 */ /* 0x000fe200078e0a02 */
[----:B------:R-:W-:Y:S01]  /*2210*/  IABS R27, R16 ;  /* 0x00000010001b7213 */ /* 0x000fe20000000000 */
[----:B------:R-:W-:Y:S01]  /*2220*/  IMAD.MOV R0, RZ, RZ, -R0 ;  /* 0x000000ffff007224 */ /* 0x000fe200078e0a00 */
[----:B0-----:R-:W-:Y:S01]  /*2230*/  LOP3.LUT R12, R19, 0x7f, RZ, 0xc0, !PT ;  /* 0x0000007f130c7812 */ /* 0x001fe200078ec0ff */
[----:B------:R-:W-:Y:S01]  /*2240*/  IMAD.HI.U32 R9, R7, R60, RZ ;  /* 0x0000003c07097227 */ /* 0x000fe200078e00ff */
[----:B------:R-:W-:-:S02]  /*2250*/  IABS R25, R13 ;  /* 0x0000000d00197213 */ /* 0x000fc40000000000 */
[----:B------:R-:W-:Y:S01]  /*2260*/  IABS R28, R17 ;  /* 0x00000011001c7213 */ /* 0x000fe20000000000 */
[C---:B------:R-:W-:Y:S02]  /*2270*/  IMAD R34, R5.reuse, R8, R34 ;  /* 0x0000000805227224 */ /* 0x040fe400078e0222 */
[----:B------:R-:W-:Y:S01]  /*2280*/  IMAD R33, R5, R2, R33 ;  /* 0x0000000205217224 */ /* 0x000fe200078e0221 */
[----:B------:R-:W-:Y:S01]  /*2290*/  LOP3.LUT R2, R6, 0x80, RZ, 0xfc, !PT ;  /* 0x0000008006027812 */ /* 0x000fe200078efcff */
[----:B------:R-:W-:Y:S02]  /*22a0*/  VIADD R8, R10, 0x7e ;  /* 0x0000007e0a087836 */ /* 0x000fe40000000000 */
[----:B------:R-:W-:Y:S01]  /*22b0*/  IMAD R69, R69, 0x100, R12 ;  /* 0x0000010045457824 */ /* 0x000fe200078e020c */
[----:B------:R-:W-:Y:S01]  /*22c0*/  IABS R30, R2 ;  /* 0x00000002001e7213 */ /* 0x000fe20000000000 */
[----:B------:R-:W-:Y:S01]  /*22d0*/  IMAD R32, R5, R0, R32 ;  /* 0x0000000005207224 */ /* 0x000fe200078e0220 */
[----:B------:R-:W-:Y:S01]  /*22e0*/  LOP3.LUT R0, R6, 0x82, RZ, 0xfc, !PT ;  /* 0x0000008206007812 */ /* 0x000fe200078efcff */
[----:B------:R-:W-:Y:S01]  /*22f0*/  IMAD.MOV R9, RZ, RZ, -R9 ;  /* 0x000000ffff097224 */ /* 0x000fe200078e0a09 */
[----:B------:R-:W-:Y:S01]  /*2300*/  STL [R1+0x184], R8 ;  /* 0x0001840801007387 */ /* 0x000fe20000100800 */
[----:B------:R-:W-:Y:S01]  /*2310*/  VIADD R70, R69, 0x80 ;  /* 0x0000008045467836 */ /* 0x000fe20000000000 */
[----:B------:R-:W-:Y:S01]  /*2320*/  IABS R29, R0 ;  /* 0x00000000001d7213 */ /* 0x000fe20000000000 */
[----:B------:R-:W-:Y:S01]  /*2330*/  IMAD R60, R5, R9, R60 ;  /* 0x00000009053c7224 */ /* 0x000fe200078e023c */
[----:B------:R0:W-:Y:S01]  /*2340*/  STL [R1+0x18c], R2 ;  /* 0x00018c0201007387 */ /* 0x0001e20000100800 */
[----:B------:R-:W-:Y:S01]  /*2350*/  IMAD.HI.U32 R9, R7, R55, RZ ;  /* 0x0000003707097227 */ /* 0x000fe200078e00ff */
[----:B------:R-:W-:-:S02]  /*2360*/  IABS R31, R8 ;  /* 0x00000008001f7213 */ /* 0x000fc40000000000 */
[----:B------:R1:W-:Y:S01]  /*2370*/  STL [R1+0x188], R0 ;  /* 0x0001880001007387 */ /* 0x0003e20000100800 */
[----:B------:R-:W-:Y:S01]  /*2380*/  IMAD.MOV R9, RZ, RZ, -R9 ;  /* 0x000000ffff097224 */ /* 0x000fe200078e0a09 */
[----:B------:R-:W-:Y:S01]  /*2390*/  LOP3.LUT R12, R6, 0x8c, RZ, 0xfc, !PT ;  /* 0x0000008c060c7812 */ /* 0x000fe200078efcff */
[----:B------:R-:W-:Y:S01]  /*23a0*/  IMAD.HI.U32 R11, R7, R56, RZ ;  /* 0x00000038070b7227 */ /* 0x000fe200078e00ff */
[----:B------:R-:W-:Y:S01]  /*23b0*/  STL [R1+0xdc], R17 ;  /* 0x0000dc1101007387 */ /* 0x000fe20000100800 */
[----:B0-----:R-:W-:Y:S02]  /*23c0*/  IABS R2, R70 ;  /* 0x0000004600027213 */ /* 0x001fe40000000000 */
[----:B------:R-:W-:Y:S01]  /*23d0*/  IMAD R55, R5, R9, R55 ;  /* 0x0000000905377224 */ /* 0x000fe200078e0237 */
[----:B------:R-:W-:Y:S01]  /*23e0*/  IABS R24, R12 ;  /* 0x0000000c00187213 */ /* 0x000fe20000000000 */
[----:B------:R-:W-:Y:S01]  /*23f0*/  IMAD.HI.U32 R9, R7, R50, RZ ;  /* 0x0000003207097227 */ /* 0x000fe200078e00ff */
[----:B-1----:R-:W-:Y:S01]  /*2400*/  IABS R0, R69 ;  /* 0x0000004500007213 */ /* 0x002fe20000000000 */
[----:B------:R-:W-:Y:S02]  /*2410*/  STL [R1+0xe0], R16 ;  /* 0x0000e01001007387 */ /* 0x000fe40000100800 */
[----:B------:R-:W-:-:S02]  /*2420*/  IMAD.MOV R11, RZ, RZ, -R11 ;  /* 0x000000ffff0b7224 */ /* 0x000fc400078e0a0b */
[C---:B------:R-:W-:Y:S01]  /*2430*/  IMAD.HI.U32 R8, R4.reuse, R0, RZ ;  /* 0x0000000004087227 */ /* 0x040fe200078e00ff */
[----:B------:R-:W-:Y:S03]  /*2440*/  STL [R1+0xe4], R15 ;  /* 0x0000e40f01007387 */ /* 0x000fe60000100800 */
[----:B------:R-:W-:Y:S01]  /*2450*/  IMAD.HI.U32 R4, R4, R2, RZ ;  /* 0x0000000204047227 */ /* 0x000fe200078e00ff */
[----:B------:R0:W-:Y:S03]  /*2460*/  STL [R1+0x168], R13 ;  /* 0x0001680d01007387 */ /* 0x0001e60000100800 */
[----:B------:R-:W-:Y:S01]  /*2470*/  IMAD.MOV R8, RZ, RZ, -R8 ;  /* 0x000000ffff087224 */ /* 0x000fe200078e0a08 */
[----:B------:R1:W-:Y:S01]  /*2480*/  STL [R1+0x16c], R12 ;  /* 0x00016c0c01007387 */ /* 0x0003e20000100800 */
[----:B------:R-:W-:-:S02]  /*2490*/  IMAD.MOV R4, RZ, RZ, -R4 ;  /* 0x000000ffff047224 */ /* 0x000fc400078e0a04 */
[----:B------:R-:W-:Y:S02]  /*24a0*/  IMAD.MOV R9, RZ, RZ, -R9 ;  /* 0x000000ffff097224 */ /* 0x000fe400078e0a09 */
[C---:B------:R-:W-:Y:S02]  /*24b0*/  IMAD R0, R3.reuse, R8, R0 ;  /* 0x0000000803007224 */ /* 0x040fe400078e0200 */
[----:B------:R-:W-:Y:S02]  /*24c0*/  IMAD R2, R3, R4, R2 ;  /* 0x0000000403027224 */ /* 0x000fe400078e0202 */
[----:B------:R-:W-:Y:S01]  /*24d0*/  IMAD R56, R5, R11, R56 ;  /* 0x0000000b05387224 */ /* 0x000fe200078e0238 */
[----:B------:R-:W-:Y:S01]  /*24e0*/  ISETP.GT.U32.AND P0, PT, R3, R0, PT ;  /* 0x000000000300720c */ /* 0x000fe20003f04070 */
[----:B------:R-:W-:Y:S01]  /*24f0*/  IMAD.HI.U32 R11, R7, R51, RZ ;  /* 0x00000033070b7227 */ /* 0x000fe200078e00ff */
[----:B------:R-:W-:-:S03]  /*2500*/  ISETP.GT.U32.AND P1, PT, R3, R2, PT ;  /* 0x000000020300720c */ /* 0x000fc60003f24070 */
[----:B------:R-:W-:Y:S02]  /*2510*/  IMAD R50, R5, R9, R50 ;  /* 0x0000000905327224 */ /* 0x000fe400078e0232 */
[----:B------:R-:W-:-:S04]  /*2520*/  IMAD.HI.U32 R9, R7, R45, RZ ;  /* 0x0000002d07097227 */ /* 0x000fc800078e00ff */
[----:B------:R-:W-:Y:S02]  /*2530*/  IMAD.MOV R11, RZ, RZ, -R11 ;  /* 0x000000ffff0b7224 */ /* 0x000fe400078e0a0b */
[----:B------:R-:W-:Y:S02]  /*2540*/  IMAD.MOV R9, RZ, RZ, -R9 ;  /* 0x000000ffff097224 */ /* 0x000fe400078e0a09 */
[----:B------:R-:W-:Y:S02]  /*2550*/  IMAD R51, R5, R11, R51 ;  /* 0x0000000b05337224 */ /* 0x000fe400078e0233 */
[----:B------:R-:W-:-:S04]  /*2560*/  IMAD.HI.U32 R11, R7, R46, RZ ;  /* 0x0000002e070b7227 */ /* 0x000fc800078e00ff */
[----:B------:R-:W-:Y:S02]  /*2570*/  IMAD R45, R5, R9, R45 ;  /* 0x00000009052d7224 */ /* 0x000fe400078e022d */
[----:B------:R-:W-:-:S04]  /*2580*/  IMAD.HI.U32 R9, R7, R40, RZ ;  /* 0x0000002807097227 */ /* 0x000fc800078e00ff */
[----:B------:R-:W-:Y:S02]  /*2590*/  IMAD.MOV R11, RZ, RZ, -R11 ;  /* 0x000000ffff0b7224 */ /* 0x000fe400078e0a0b */
[----:B------:R-:W-:Y:S02]  /*25a0*/  IMAD.MOV R9, RZ, RZ, -R9 ;  /* 0x000000ffff097224 */ /* 0x000fe400078e0a09 */
[--C-:B------:R-:W-:Y:S02]  /*25b0*/  @!P0 IMAD.IADD R0, R0, 0x1, -R3.reuse ;  /* 0x0000000100008824 */ /* 0x100fe400078e0a03 */
[----:B------:R-:W-:Y:S02]  /*25c0*/  @!P1 IMAD.IADD R2, R2, 0x1, -R3 ;  /* 0x0000000102029824 */ /* 0x000fe400078e0a03 */
[----:B------:R-:W-:Y:S01]  /*25d0*/  IMAD R46, R5, R11, R46 ;  /* 0x0000000b052e7224 */ /* 0x000fe200078e022e */
[----:B------:R-:W-:Y:S01]  /*25e0*/  ISETP.GT.U32.AND P0, PT, R3, R0, PT ;  /* 0x000000000300720c */ /* 0x000fe20003f04070 */
[----:B------:R-:W-:Y:S01]  /*25f0*/  IMAD.HI.U32 R8, R7, R25, RZ ;  /* 0x0000001907087227 */ /* 0x000fe200078e00ff */
[----:B------:R-:W-:-:S03]  /*2600*/  ISETP.GT.U32.AND P1, PT, R3, R2, PT ;  /* 0x000000020300720c */ /* 0x000fc60003f24070 */
[----:B------:R-:W-:-:S04]  /*2610*/  IMAD.HI.U32 R11, R7, R41, RZ ;  /* 0x00000029070b7227 */ /* 0x000fc800078e00ff */
[----:B------:R-:W-:Y:S02]  /*2620*/  IMAD R40, R5, R9, R40 ;  /* 0x0000000905287224 */ /* 0x000fe400078e0228 */
[----:B------:R-:W-:-:S04]  /*2630*/  IMAD.HI.U32 R9, R7, R35, RZ ;  /* 0x0000002307097227 */ /* 0x000fc800078e00ff */
[----:B------:R-:W-:-:S04]  /*2640*/  IMAD.HI.U32 R4, R7, R24, RZ ;  /* 0x0000001807047227 */ /* 0x000fc800078e00ff */
[----:B------:R-:W-:Y:S02]  /*2650*/  IMAD.MOV R8, RZ, RZ, -R8 ;  /* 0x000000ffff087224 */ /* 0x000fe400078e0a08 */
[----:B------:R-:W-:Y:S02]  /*2660*/  IMAD.MOV R11, RZ, RZ, -R11 ;  /* 0x000000ffff0b7224 */ /* 0x000fe400078e0a0b */
[----:B------:R-:W-:Y:S02]  /*2670*/  IMAD.MOV R9, RZ, RZ, -R9 ;  /* 0x000000ffff097224 */ /* 0x000fe400078e0a09 */
[----:B------:R-:W-:Y:S02]  /*2680*/  IMAD.MOV R4, RZ, RZ, -R4 ;  /* 0x000000ffff047224 */ /* 0x000fe400078e0a04 */
[C---:B------:R-:W-:Y:S02]  /*2690*/  IMAD R25, R5.reuse, R8, R25 ;  /* 0x0000000805197224 */ /* 0x040fe400078e0219 */
[----:B------:R-:W-:-:S02]  /*26a0*/  IMAD R41, R5, R11, R41 ;  /* 0x0000000b05297224 */ /* 0x000fc400078e0229 */
[----:B------:R-:W-:Y:S02]  /*26b0*/  VIADD R8, R74, 0xffffffff ;  /* 0xffffffff4a087836 */ /* 0x000fe40000000000 */
[----:B------:R-:W-:-:S03]  /*26c0*/  IMAD.HI.U32 R11, R7, R36, RZ ;  /* 0x00000024070b7227 */ /* 0x000fc600078e00ff */
[----:B------:R-:W-:Y:S01]  /*26d0*/  ISETP.GE.U32.AND P3, PT, R8, 0x7fffffc0, PT ;  /* 0x7fffffc00800780c */ /* 0x000fe20003f66070 */
[----:B------:R-:W-:Y:S02]  /*26e0*/  IMAD R35, R5, R9, R35 ;  /* 0x0000000905237224 */ /* 0x000fe400078e0223 */
[----:B------:R-:W-:-:S04]  /*26f0*/  IMAD.HI.U32 R9, R7, R29, RZ ;  /* 0x0000001d07097227 */ /* 0x000fc800078e00ff */
[----:B------:R-:W-:Y:S02]  /*2700*/  IMAD R24, R5, R4, R24 ;  /* 0x0000000405187224 */ /* 0x000fe400078e0218 */
[----:B------:R-:W-:Y:S02]  /*2710*/  VIADD R4, R74, 0xfffffff7 ;  /* 0xfffffff74a047836 */ /* 0x000fe40000000000 */
[----:B------:R-:W-:Y:S02]  /*2720*/  IMAD.MOV R11, RZ, RZ, -R11 ;  /* 0x000000ffff0b7224 */ /* 0x000fe400078e0a0b */
[----:B------:R-:W-:Y:S01]  /*2730*/  IMAD.MOV R9, RZ, RZ, -R9 ;  /* 0x000000ffff097224 */ /* 0x000fe200078e0a09 */
[----:B------:R-:W-:Y:S01]  /*2740*/  ISETP.GE.U32.AND P4, PT, R4, 0x7fffffb8, PT ;  /* 0x7fffffb80400780c */ /* 0x000fe20003f86070 */
[----:B------:R-:W-:Y:S02]  /*2750*/  VIADD R8, R74, 0xffffffed ;  /* 0xffffffed4a087836 */ /* 0x000fe40000000000 */
[----:B------:R-:W-:-:S02]  /*2760*/  @!P0 IMAD.IADD R0, R0, 0x1, -R3 ;  /* 0x0000000100008824 */ /* 0x000fc400078e0a03 */
[----:B------:R-:W-:Y:S01]  /*2770*/  @!P1 IMAD.IADD R2, R2, 0x1, -R3 ;  /* 0x0000000102029824 */ /* 0x000fe200078e0a03 */
[----:B------:R-:W-:Y:S01]  /*2780*/  ISETP.GE.U32.AND P6, PT, R8, 0x7fffffae, PT ;  /* 0x7fffffae0800780c */ /* 0x000fe20003fc6070 */
[----:B------:R-:W-:Y:S02]  /*2790*/  VIADD R3, R74, 0xffffffec ;  /* 0xffffffec4a037836 */ /* 0x000fe40000000000 */
[----:B------:R-:W-:Y:S02]  /*27a0*/  IMAD R36, R5, R11, R36 ;  /* 0x0000000b05247224 */ /* 0x000fe400078e0224 */
[----:B------:R-:W-:Y:S01]  /*27b0*/  IMAD.HI.U32 R11, R7, R30, RZ ;  /* 0x0000001e070b7227 */ /* 0x000fe200078e00ff */
[----:B------:R-:W-:-:S03]  /*27c0*/  ISETP.GE.U32.AND P5, PT, R3, 0x7fffffad, PT ;  /* 0x7fffffad0300780c */ /* 0x000fc60003fa6070 */
[----:B------:R-:W-:Y:S02]  /*27d0*/  IMAD R29, R5, R9, R29 ;  /* 0x00000009051d7224 */ /* 0x000fe400078e021d */
[----:B------:R-:W-:Y:S02]  /*27e0*/  VIADD R4, R74, 0xffffffef ;  /* 0xffffffef4a047836 */ /* 0x000fe40000000000 */
[----:B------:R-:W-:-:S03]  /*27f0*/  IMAD.HI.U32 R9, R7, R26, RZ ;  /* 0x0000001a07097227 */ /* 0x000fc600078e00ff */
[----:B------:R-:W-:Y:S01]  /*2800*/  ISETP.GE.U32.AND P1, PT, R4, 0x7fffffb0, PT ;  /* 0x7fffffb00400780c */ /* 0x000fe20003f26070 */
[----:B------:R-:W-:-:S03]  /*2810*/  IMAD.HI.U32 R14, R7, R31, RZ ;  /* 0x0000001f070e7227 */ /* 0x000fc600078e00ff */
[----:B0-----:R-:W-:Y:S01]  /*2820*/  SEL R13, RZ, 0x7fff8, P1 ;  /* 0x0007fff8ff0d7807 */ /* 0x001fe20000800000 */
[C---:B------:R-:W-:Y:S02]  /*2830*/  VIADD R8, R74.reuse, 0xffffffe8 ;  /* 0xffffffe84a087836 */ /* 0x040fe40000000000 */
[----:B------:R-:W-:Y:S02]  /*2840*/  IMAD.MOV R11, RZ, RZ, -R11 ;  /* 0x000000ffff0b7224 */ /* 0x000fe400078e0a0b */
[----:B------:R-:W-:Y:S01]  /*2850*/  VIADD R3, R74, 0xffffffee ;  /* 0xffffffee4a037836 */ /* 0x000fe20000000000 */
[----:B------:R-:W-:Y:S01]  /*2860*/  ISETP.GE.U32.AND P2, PT, R8, 0x7fffffa9, PT ;  /* 0x7fffffa90800780c */ /* 0x000fe20003f46070 */
[----:B------:R-:W-:Y:S02]  /*2870*/  IMAD.MOV R9, RZ, RZ, -R9 ;  /* 0x000000ffff097224 */ /* 0x000fe400078e0a09 */
[----:B------:R-:W-:Y:S01]  /*2880*/  IMAD.MOV R14, RZ, RZ, -R14 ;  /* 0x000000ffff0e7224 */ /* 0x000fe200078e0a0e */
[----:B------:R-:W-:Y:S01]  /*2890*/  ISETP.GE.U32.AND P0, PT, R3, 0x7fffffaf, PT ;  /* 0x7fffffaf0300780c */ /* 0x000fe20003f06070 */
[C---:B------:R-:W-:Y:S01]  /*28a0*/  VIADD R4, R74.reuse, 0xffffffe9 ;  /* 0xffffffe94a047836 */ /* 0x040fe20000000000 */
[----:B------:R-:W-:Y:S01]  /*28b0*/  SEL R3, RZ, 0x1, P5 ;  /* 0x00000001ff037807 */ /* 0x000fe20002800000 */
[----:B------:R-:W-:Y:S01]  /*28c0*/  IMAD R30, R5, R11, R30 ;  /* 0x0000000b051e7224 */ /* 0x000fe200078e021e */
[----:B------:R-:W-:Y:S01]  /*28d0*/  SEL R75, RZ, 0x4, P0 ;  /* 0x00000004ff4b7807 */ /* 0x000fe20000000000 */
[----:B------:R-:W-:Y:S01]  /*28e0*/  VIADD R8, R74, 0xffffffea ;  /* 0xffffffea4a087836 */ /* 0x000fe20000000000 */
[----:B------:R-:W-:Y:S01]  /*28f0*/  ISETP.GE.U32.AND P5, PT, R4, 0x7fffffaa, PT ;  /* 0x7fffffaa0400780c */ /* 0x000fe20003fa6070 */
[----:B------:R-:W-:Y:S01]  /*2900*/  IMAD.HI.U32 R11, R7, R27, RZ ;  /* 0x0000001b070b7227 */ /* 0x000fe200078e00ff */
[----:B------:R-:W-:-:S02]  /*2910*/  SEL R4, RZ, 0x1fffe, P6 ;  /* 0x0001fffeff047807 */ /* 0x000fc40003000000 */
[----:B------:R-:W-:Y:S01]  /*2920*/  ISETP.GE.U32.AND P6, PT, R8, 0x7fffffab, PT ;  /* 0x7fffffab0800780c */ /* 0x000fe20003fc6070 */
[C---:B------:R-:W-:Y:S02]  /*2930*/  IMAD R26, R5.reuse, R9, R26 ;  /* 0x00000009051a7224 */ /* 0x040fe400078e021a */
[----:B------:R-:W-:Y:S01]  /*2940*/  IMAD R31, R5, R14, R31 ;  /* 0x0000000e051f7224 */ /* 0x000fe200078e021f */
[----:B------:R-:W-:Y:S01]  /*2950*/  SEL R76, RZ, 0x4, P6 ;  /* 0x00000004ff4c7807 */ /* 0x000fe20003000000 */
[----:B------:R-:W-:Y:S02]  /*2960*/  VIADD R9, R74, 0xffffffeb ;  /* 0xffffffeb4a097836 */ /* 0x000fe40000000000 */
[----:B------:R-:W-:-:S03]  /*2970*/  IMAD.HI.U32 R14, R7, R28, RZ ;  /* 0x0000001c070e7227 */ /* 0x000fc600078e00ff */
[----:B------:R-:W-:Y:S01]  /*2980*/  ISETP.GE.U32.AND P0, PT, R9, 0x7fffffac, PT ;  /* 0x7fffffac0900780c */ /* 0x000fe20003f06070 */
[----:B------:R-:W-:Y:S02]  /*2990*/  IMAD.MOV R11, RZ, RZ, -R11 ;  /* 0x000000ffff0b7224 */ /* 0x000fe400078e0a0b */
[C---:B------:R-:W-:Y:S01]  /*29a0*/  VIADD R8, R74.reuse, 0xffffffe4 ;  /* 0xffffffe44a087836 */ /* 0x040fe20000000000 */
[----:B-1----:R-:W-:Y:S01]  /*29b0*/  SEL R12, RZ, 0x7fff8, P0 ;  /* 0x0007fff8ff0c7807 */ /* 0x002fe20000000000 */
[----:B------:R-:W-:Y:S02]  /*29c0*/  IMAD.MOV R14, RZ, RZ, -R14 ;  /* 0x000000ffff0e7224 */ /* 0x000fe400078e0a0e */
[----:B------:R-:W-:Y:S01]  /*29d0*/  VIADD R9, R74, 0xffffffe5 ;  /* 0xffffffe54a097836 */ /* 0x000fe20000000000 */
[----:B------:R-:W-:Y:S01]  /*29e0*/  ISETP.GE.U32.AND P1, PT, R8, 0x7fffffa5, PT ;  /* 0x7fffffa50800780c */ /* 0x000fe20003f26070 */
[----:B------:R-:W-:Y:S01]  /*29f0*/  IMAD R27, R5, R11, R27 ;  /* 0x0000000b051b7224 */ /* 0x000fe200078e021b */
[----:B------:R-:W-:Y:S01]  /*2a00*/  SEL R8, RZ, 0x1, P2 ;  /* 0x00000001ff087807 */ /* 0x000fe20001000000 */
[C---:B------:R-:W-:Y:S01]  /*2a10*/  VIADD R11, R74.reuse, 0xffffffe6 ;  /* 0xffffffe64a0b7836 */ /* 0x040fe20000000000 */
[----:B------:R-:W-:Y:S01]  /*2a20*/  ISETP.GE.U32.AND P2, PT, R9, 0x7fffffa6, PT ;  /* 0x7fffffa60900780c */ /* 0x000fe20003f46070 */
[----:B------:R-:W-:Y:S01]  /*2a30*/  IMAD R28, R5, R14, R28 ;  /* 0x0000000e051c7224 */ /* 0x000fe200078e021c */
[----:B------:R-:W-:Y:S01]  /*2a40*/  SEL R9, RZ, 0x1fffe, P5 ;  /* 0x0001fffeff097807 */ /* 0x000fe20002800000 */
[C---:B------:R-:W-:Y:S01]  /*2a50*/  VIADD R14, R74.reuse, 0xffffffe7 ;  /* 0xffffffe74a0e7836 */ /* 0x040fe20000000000 */
[----:B------:R-:W-:Y:S01]  /*2a60*/  ISETP.GE.U32.AND P5, PT, R11, 0x7fffffa7, PT ;  /* 0x7fffffa70b00780c */ /* 0x000fe20003fa6070 */
[----:B------:R-:W-:-:S02]  /*2a70*/  VIADD R11, R74, 0xffffffe1 ;  /* 0xffffffe14a0b7836 */ /* 0x000fc40000000000 */
[----:B------:R-:W-:Y:S01]  /*2a80*/  VIADD R15, R74, 0xffffffe2 ;  /* 0xffffffe24a0f7836 */ /* 0x000fe20000000000 */
[----:B------:R-:W-:Y:S01]  /*2a90*/  ISETP.GE.U32.AND P6, PT, R14, 0x7fffffa8, PT ;  /* 0x7fffffa80e00780c */ /* 0x000fe20003fc6070 */
[C---:B------:R-:W-:Y:S01]  /*2aa0*/  VIADD R14, R74.reuse, 0xffffffe0 ;  /* 0xffffffe04a0e7836 */ /* 0x040fe20000000000 */
[----:B------:R-:W-:Y:S01]  /*2ab0*/  ISETP.GE.U32.AND P0, PT, R11, 0x7fffffa2, PT ;  /* 0x7fffffa20b00780c */ /* 0x000fe20003f06070 */
[C---:B------:R-:W-:Y:S01]  /*2ac0*/  VIADD R16, R74.reuse, 0xffffffe3 ;  /* 0xffffffe34a107836 */ /* 0x040fe20000000000 */
[----:B------:R-:W-:Y:S01]  /*2ad0*/  SEL R11, RZ, 0x1, P1 ;  /* 0x00000001ff0b7807 */ /* 0x000fe20000800000 */
[----:B------:R-:W-:Y:S01]  /*2ae0*/  VIADD R17, R74, 0xffffffcd ;  /* 0xffffffcd4a117836 */ /* 0x000fe20000000000 */
[----:B------:R-:W-:Y:S01]  /*2af0*/  ISETP.GE.U32.AND P1, PT, R14, 0x7fffffa1, PT ;  /* 0x7fffffa10e00780c */ /* 0x000fe20003f26070 */
[C---:B------:R-:W-:Y:S01]  /*2b00*/  VIADD R18, R74.reuse, 0xffffffc8 ;  /* 0xffffffc84a127836 */ /* 0x040fe20000000000 */
[----:B------:R-:W-:Y:S01]  /*2b10*/  SEL R14, RZ, 0x1fffe, P2 ;  /* 0x0001fffeff0e7807 */ /* 0x000fe20001000000 */
        /* <DEDUP_REMOVED lines=10> */
[----:B------:R-:W-:Y:S01]  /*2bc0*/  VIADD R66, R74, 0xffffffd1 ;  /* 0xffffffd14a427836 */ /* 0x000fe20000000000 */
[----:B------:R-:W-:Y:S01]  /*2bd0*/  SEL R15, RZ, 0x1fffe, P0 ;  /* 0x0001fffeff0f7807 */ /* 0x000fe20000000000 */
[----:B------:R-:W-:Y:S01]  /*2be0*/  IMAD.IADD R8, R8, 0x1, R9 ;  /* 0x0000000108087824 */ /* 0x000fe200078e0209 */
[----:B------:R-:W-:Y:S01]  /*2bf0*/  ISETP.GE.U32.AND P0, PT, R17, 0x7fffff8e, PT ;  /* 0x7fffff8e1100780c */ /* 0x000fe20003f06070 */
[----:B------:R-:W-:Y:S01]  /*2c00*/  VIADD R17, R74, 0xffffffcf ;  /* 0xffffffcf4a117836 */ /* 0x000fe20000000000 */
[----:B------:R-:W-:Y:S01]  /*2c10*/  SEL R79, RZ, 0x4, P2 ;  /* 0x00000004ff4f7807 */ /* 0x000fe20001000000 */
[----:B------:R-:W-:Y:S01]  /*2c20*/  IMAD.IADD R11, R11, 0x1, R14 ;  /* 0x000000010b0b7824 */ /* 0x000fe200078e020e */
[----:B------:R-:W-:-:S02]  /*2c30*/  ISETP.GE.U32.AND P2, PT, R16, 0x7fffff8f, PT ;  /* 0x7fffff8f1000780c */ /* 0x000fc40003f46070 */
[----:B------:R-:W-:Y:S02]  /*2c40*/  SEL R16, RZ, 0x1, P6 ;  /* 0x00000001ff107807 */ /* 0x000fe40003000000 */
[----:B------:R-:W-:Y:S02]  /*2c50*/  SEL R80, RZ, 0x7fff8, P5 ;  /* 0x0007fff8ff507807 */ /* 0x000fe40002800000 */
[----:B------:R-:W-:Y:S01]  /*2c60*/  ISETP.GE.U32.AND P6, PT, R18, 0x7fffff89, PT ;  /* 0x7fffff891200780c */ /* 0x000fe20003fc6070 */
[C---:B------:R-:W-:Y:S01]  /*2c70*/  VIADD R18, R74.reuse, 0xffffffca ;  /* 0xffffffca4a127836 */ /* 0x040fe20000000000 */
[----:B------:R-:W-:Y:S02]  /*2c80*/  ISETP.GE.U32.AND P5, PT, R17, 0x7fffff90, PT ;  /* 0x7fffff901100780c */ /* 0x000fe40003fa6070 */
[----:B------:R-:W-:Y:S02]  /*2c90*/  SEL R17, RZ, 0x1fffe, P0 ;  /* 0x0001fffeff117807 */ /* 0x000fe40000000000 */
        /* <DEDUP_REMOVED lines=15> */
[----:B------:R-:W-:Y:S01]  /*2d90*/  ISETP.GE.U32.AND P2, PT, R20, 0x7fffff87, PT ;  /* 0x7fffff871400780c */ /* 0x000fe20003f46070 */
[----:B------:R-:W-:Y:S01]  /*2da0*/  VIADD R20, R74, 0xffffffc1 ;  /* 0xffffffc14a147836 */ /* 0x000fe20000000000 */
[----:B------:R-:W-:-:S02]  /*2db0*/  SEL R84, RZ, 0x7fff8, P5 ;  /* 0x0007fff8ff547807 */ /* 0x000fc40002800000 */
[----:B------:R-:W-:Y:S01]  /*2dc0*/  ISETP.GE.U32.AND P5, PT, R21, 0x7fffff88, PT ;  /* 0x7fffff881500780c */ /* 0x000fe20003fa6070 */
[----:B------:R-:W-:Y:S01]  /*2dd0*/  VIADD R21, R74, 0xffffffc2 ;  /* 0xffffffc24a157836 */ /* 0x000fe20000000000 */
[----:B------:R-:W-:Y:S02]  /*2de0*/  SEL R22, RZ, 0x1, P6 ;  /* 0x00000001ff167807 */ /* 0x000fe40003000000 */
        /* <DEDUP_REMOVED lines=10> */
[C---:B------:R-:W-:Y:S01]  /*2e90*/  VIADD R23, R74.reuse, 0xffffffdd ;  /* 0xffffffdd4a177836 */ /* 0x040fe20000000000 */
[----:B------:R-:W-:Y:S02]  /*2ea0*/  SEL R63, RZ, 0x1fffe, P6 ;  /* 0x0001fffeff3f7807 */ /* 0x000fe40003000000 */
[----:B------:R-:W-:Y:S01]  /*2eb0*/  ISETP.GE.U32.AND P6, PT, R21, 0x7fffff9d, PT ;  /* 0x7fffff9d1500780c */ /* 0x000fe20003fc6070 */
[C---:B------:R-:W-:Y:S01]  /*2ec0*/  VIADD R21, R74.reuse, 0xffffffde ;  /* 0xffffffde4a157836 */ /* 0x040fe20000000000 */
[----:B------:R-:W-:Y:S02]  /*2ed0*/  SEL R87, RZ, 0x4, P2 ;  /* 0x00000004ff577807 */ /* 0x000fe40001000000 */
        /* <DEDUP_REMOVED lines=30> */
[----:B------:R-:W-:Y:S02]  /*30c0*/  ISETP.GE.U32.AND P5, PT, R23, 0x7fffff98, PT ;  /* 0x7fffff981700780c */ /* 0x000fe40003fa6070 */
[----:B------:R-:W-:Y:S02]  /*30d0*/  SEL R72, RZ, 0x1fffe, P6 ;  /* 0x0001fffeff487807 */ /* 0x000fe40003000000 */
[----:B------:R-:W-:Y:S01]  /*30e0*/  ISETP.GE.U32.AND P6, PT, R21, 0x7fffff91, PT ;  /* 0x7fffff911500780c */ /* 0x000fe20003fc6070 */
[----:B------:R-:W-:Y:S01]  /*30f0*/  VIADD R21, R74, 0xffffffd2 ;  /* 0xffffffd24a157836 */ /* 0x000fe20000000000 */
[----:B------:R-:W-:Y:S02]  /*3100*/  SEL R23, RZ, 0x4, P2 ;  /* 0x00000004ff177807 */ /* 0x000fe40001000000 */
[----:B------:R-:W-:Y:S01]  /*3110*/  ISETP.GE.U32.AND P2, PT, R66, 0x7fffff92, PT ;  /* 0x7fffff924200780c */ /* 0x000fe20003f46070 */
[----:B------:R-:W-:Y:S01]  /*3120*/  VIADD R66, R74, 0xffffffd3 ;  /* 0xffffffd34a427836 */ /* 0x000fe20000000000 */
[----:B------:R-:W-:-:S02]  /*3130*/  SEL R68, RZ, 0x7fff8, P5 ;  /* 0x0007fff8ff447807 */ /* 0x000fc40002800000 */
[----:B------:R-:W-:Y:S01]  /*3140*/  ISETP.GE.U32.AND P5, PT, R21, 0x7fffff93, PT ;  /* 0x7fffff931500780c */ /* 0x000fe20003fa6070 */
[----:B------:R-:W-:Y:S01]  /*3150*/  VIADD R21, R74, 0xfffffffe ;  /* 0xfffffffe4a157836 */ /* 0x000fe20000000000 */
[----:B------:R-:W-:Y:S02]  /*3160*/  SEL R91, RZ, 0x1, P6 ;  /* 0x00000001ff5b7807 */ /* 0x000fe40003000000 */
[----:B------:R-:W-:Y:S01]  /*3170*/  ISETP.GE.U32.AND P6, PT, R66, 0x7fffff94, PT ;  /* 0x7fffff944200780c */ /* 0x000fe20003fc6070 */
[----:B------:R-:W-:Y:S01]  /*3180*/  IMAD.IADD R66, R3, 0x1, R4 ;  /* 0x0000000103427824 */ /* 0x000fe200078e0204 */
[----:B------:R-:W-:Y:S02]  /*3190*/  SEL R3, RZ, 0x1, P0 ;  /* 0x00000001ff037807 */ /* 0x000fe40000000000 */
[----:B------:R-:W-:Y:S02]  /*31a0*/  SEL R74, RZ, 0x1fffe, P2 ;  /* 0x0001fffeff4a7807 */ /* 0x000fe40001000000 */
[----:B------:R-:W-:Y:S01]  /*31b0*/  ISETP.GE.U32.AND P2, PT, R21, 0x7fffffbf, PT ;  /* 0x7fffffbf1500780c */ /* 0x000fe20003f46070 */
[----:B------:R-:W-:Y:S01]  /*31c0*/  IMAD.IADD R4, R3, 0x1, R63 ;  /* 0x0000000103047824 */ /* 0x000fe200078e023f */
[----:B------:R-:W-:Y:S01]  /*31d0*/  SEL R21, RZ, 0x1, P1 ;  /* 0x00000001ff157807 */ /* 0x000fe20000800000 */
[----:B------:R0:W5:Y:S01]  /*31e0*/  LDL.LU R63, [R1+0xd6c] ;  /* 0x000d6c00013f7983 */ /* 0x0001620000300800 */
[----:B------:R-:W-:Y:S01]  /*31f0*/  IMAD.IADD R9, R65, 0x1, R64 ;  /* 0x0000000141097824 */ /* 0x000fe200078e0240 */
[----:B------:R-:W-:-:S02]  /*3200*/  LOP3.LUT R3, R66, 0x3, RZ, 0xc0, !PT ;  /* 0x0000000342037812 */ /* 0x000fc400078ec0ff */
[----:B------:R0:W5:Y:S01]  /*3210*/  LDL.LU R64, [R1+0xd68] ;  /* 0x000d680001407983 */ /* 0x0001620000300800 */
[----:B------:R-:W-:Y:S02]  /*3220*/  IMAD.IADD R15, R21, 0x1, R15 ;  /* 0x00000001150f7824 */ /* 0x000fe400078e020f */
[----:B------:R-:W-:Y:S01]  /*3230*/  IMAD.IADD R19, R71, 0x1, R67 ;  /* 0x0000000147137824 */ /* 0x000fe200078e0243 */
[----:B------:R0:W5:Y:S01]  /*3240*/  LDL.LU R65, [R1+0xd64] ;  /* 0x000d640001417983 */ /* 0x0001620000300800 */
[----:B------:R-:W-:Y:S01]  /*3250*/  IMAD.IADD R22, R73, 0x1, R72 ;  /* 0x0000000149167824 */ /* 0x000fe200078e0248 */
[----:B------:R-:W-:Y:S02]  /*3260*/  LOP3.LUT R8, R8, 0x3, RZ, 0xc0, !PT ;  /* 0x0000000308087812 */ /* 0x000fe400078ec0ff */
[----:B------:R0:W5:Y:S01]  /*3270*/  LDL.LU R66, [R1+0xd60] ;  /* 0x000d600001427983 */ /* 0x0001620000300800 */
[----:B------:R-:W-:-:S03]  /*3280*/  LOP3.LUT R11, R11, 0x3, RZ, 0xc0, !PT ;  /* 0x000000030b0b7812 */ /* 0x000fc600078ec0ff */
[----:B------:R0:W5:Y:S01]  /*3290*/  LDL.LU R67, [R1+0xd5c] ;  /* 0x000d5c0001437983 */ /* 0x0001620000300800 */
[----:B------:R-:W-:Y:S01]  /*32a0*/  IMAD.IADD R91, R91, 0x1, R74 ;  /* 0x000000015b5b7824 */ /* 0x000fe200078e024a */
[----:B------:R-:W-:Y:S02]  /*32b0*/  IADD3 R13, PT, PT, R3, R13, R75 ;  /* 0x0000000d030d7210 */ /* 0x000fe40007ffe04b */
[----:B------:R0:W5:Y:S01]  /*32c0*/  LDL.LU R71, [R1+0xd58] ;  /* 0x000d580001477983 */ /* 0x0001620000300800 */
[----:B------:R-:W-:-:S03]  /*32d0*/  LOP3.LUT R3, R15, 0x3, RZ, 0xc0, !PT ;  /* 0x000000030f037812 */ /* 0x000fc600078ec0ff */
[----:B------:R0:W5:Y:S01]  /*32e0*/  LDL.LU R72, [R1+0xd54] ;  /* 0x000d540001487983 */ /* 0x0001620000300800 */
[----:B------:R-:W-:-:S03]  /*32f0*/  IADD3 R12, PT, PT, R8, R12, R76 ;  /* 0x0000000c080c7210 */ /* 0x000fc60007ffe04c */
[----:B------:R0:W5:Y:S01]  /*3300*/  LDL.LU R73, [R1+0xd50] ;  /* 0x000d500001497983 */ /* 0x0001620000300800 */
[----:B------:R-:W-:-:S03]  /*3310*/  LOP3.LUT R18, R18, 0x3, RZ, 0xc0, !PT ;  /* 0x0000000312127812 */ /* 0x000fc600078ec0ff */
[----:B------:R0:W5:Y:S01]  /*3320*/  LDL.LU R74, [R1+0xd4c] ;  /* 0x000d4c00014a7983 */ /* 0x0001620000300800 */
[----:B------:R-:W-:Y:S02]  /*3330*/  LOP3.LUT R16, R16, 0x3, RZ, 0xc0, !PT ;  /* 0x0000000310107812 */ /* 0x000fe400078ec0ff */
[----:B------:R-:W-:Y:S01]  /*3340*/  IADD3 R21, PT, PT, R11, R78, R77 ;  /* 0x0000004e0b157210 */ /* 0x000fe20007ffe04d */
[----:B------:R0:W5:Y:S01]  /*3350*/  LDL.LU R75, [R1+0xd48] ;  /* 0x000d4800014b7983 */ /* 0x0001620000300800 */
[----:B------:R-:W-:-:S03]  /*3360*/  IADD3 R3, PT, PT, R3, R80, R79 ;  /* 0x0000005003037210 */ /* 0x000fc60007ffe04f */
[----:B------:R0:W5:Y:S01]  /*3370*/  LDL.LU R76, [R1+0xd44] ;  /* 0x000d4400014c7983 */ /* 0x0001620000300800 */
[----:B------:R-:W-:-:S03]  /*3380*/  LOP3.LUT R8, R4, 0x3, RZ, 0xc0, !PT ;  /* 0x0000000304087812 */ /* 0x000fc600078ec0ff */
[----:B------:R0:W5:Y:S01]  /*3390*/  LDL.LU R77, [R1+0xd40] ;  /* 0x000d4000014d7983 */ /* 0x0001620000300800 */
[----:B------:R-:W-:-:S03]  /*33a0*/  IADD3 R4, PT, PT, R18, R84, R83 ;  /* 0x0000005412047210 */ /* 0x000fc60007ffe053 */
[----:B------:R0:W5:Y:S01]  /*33b0*/  LDL.LU R78, [R1+0xd3c] ;  /* 0x000d3c00014e7983 */ /* 0x0001620000300800 */
[----:B------:R-:W-:Y:S02]  /*33c0*/  IADD3 R11, PT, PT, R16, R82, R81 ;  /* 0x00000052100b7210 */ /* 0x000fe40007ffe051 */
[----:B------:R-:W-:Y:S01]  /*33d0*/  LOP3.LUT R15, R20, 0x3, RZ, 0xc0, !PT ;  /* 0x00000003140f7812 */ /* 0x000fe200078ec0ff */
[----:B------:R0:W5:Y:S04]  /*33e0*/  LDL.LU R79, [R1+0xd38] ;  /* 0x000d3800014f7983 */ /* 0x0001680000300800 */
[----:B------:R0:W5:Y:S01]  /*33f0*/  LDL.LU R80, [R1+0xd34] ;  /* 0x000d340001507983 */ /* 0x0001620000300800 */
[----:B------:R-:W-:-:S03]  /*3400*/  LOP3.LUT R9, R9, 0x3, RZ, 0xc0, !PT ;  /* 0x0000000309097812 */ /* 0x000fc600078ec0ff */
[----:B------:R0:W5:Y:S01]  /*3410*/  LDL.LU R81, [R1+0xd30] ;  /* 0x000d300001517983 */ /* 0x0001620000300800 */
[----:B------:R-:W-:Y:S01]  /*3420*/  IADD3 R15, PT, PT, R15, R86, R85 ;  /* 0x000000560f0f7210 */ /* 0x000fe20007ffe055 */
[----:B------:R-:W-:Y:S02]  /*3430*/  IMAD.SHL.U32 R4, R4, 0x100, RZ ;  /* 0x0000010004047824 */ /* 0x000fe400078e00ff */
[----:B------:R0:W5:Y:S01]  /*3440*/  LDL.LU R82, [R1+0xd2c] ;  /* 0x000d2c0001527983 */ /* 0x0001620000300800 */
[----:B------:R-:W-:-:S03]  /*3450*/  IADD3 R8, PT, PT, R8, R88, R87 ;  /* 0x0000005808087210 */ /* 0x000fc60007ffe057 */
[----:B------:R0:W5:Y:S01]  /*3460*/  LDL.LU R83, [R1+0xd28] ;  /* 0x000d280001537983 */ /* 0x0001620000300800 */
[----:B------:R-:W-:-:S03]  /*3470*/  LOP3.LUT R19, R19, 0x3, RZ, 0xc0, !PT ;  /* 0x0000000313137812 */ /* 0x000fc600078ec0ff */
[----:B------:R0:W5:Y:S01]  /*3480*/  LDL.LU R84, [R1+0xd24] ;  /* 0x000d240001547983 */ /* 0x0001620000300800 */
[----:B------:R-:W-:-:S03]  /*3490*/  IADD3 R9, PT, PT, R9, R90, R89 ;  /* 0x0000005a09097210 */ /* 0x000fc60007ffe059 */
[----:B------:R0:W5:Y:S01]  /*34a0*/  LDL.LU R85, [R1+0xd20] ;  /* 0x000d200001557983 */ /* 0x0001620000300800 */
[----:B------:R-:W-:-:S03]  /*34b0*/  LOP3.LUT R18, R22, 0x3, RZ, 0xc0, !PT ;  /* 0x0000000316127812 */ /* 0x000fc600078ec0ff */
[----:B------:R0:W5:Y:S01]  /*34c0*/  LDL.LU R86, [R1+0xd1c] ;  /* 0x000d1c0001567983 */ /* 0x0001620000300800 */
[----:B------:R-:W-:-:S03]  /*34d0*/  LOP3.LUT R4, R4, 0xf00, RZ, 0xe2, !PT ;  /* 0x00000f0004047812 */ /* 0x000fc600078ee2ff */
[----:B------:R0:W5:Y:S01]  /*34e0*/  LDL.LU R87, [R1+0xd18] ;  /* 0x000d180001577983 */ /* 0x0001620000300800 */
[----:B------:R-:W-:-:S03]  /*34f0*/  LOP3.LUT R16, R91, 0x3, RZ, 0xc0, !PT ;  /* 0x000000035b107812 */ /* 0x000fc600078ec0ff */
[----:B------:R0:W5:Y:S01]  /*3500*/  LDL.LU R88, [R1+0xd14] ;  /* 0x000d140001587983 */ /* 0x0001620000300800 */
[----:B------:R-:W-:-:S03]  /*3510*/  IADD3 R19, PT, PT, R19, R93, R92 ;  /* 0x0000005d13137210 */ /* 0x000fc60007ffe05c */
[----:B------:R0:W5:Y:S01]  /*3520*/  LDL.LU R89, [R1+0xd10] ;  /* 0x000d100001597983 */ /* 0x0001620000300800 */
[----:B------:R-:W-:-:S03]  /*3530*/  IADD3 R18, PT, PT, R18, R68, R23 ;  /* 0x0000004412127210 */ /* 0x000fc60007ffe017 */
[----:B------:R0:W5:Y:S01]  /*3540*/  LDL.LU R90, [R1+0xd0c] ;  /* 0x000d0c00015a7983 */ /* 0x0001620000300800 */
[----:B------:R-:W-:-:S03]  /*3550*/  IMAD R4, R11, 0x1000, R4 ;  /* 0x000010000b047824 */ /* 0x000fc600078e0204 */
[----:B------:R0:W5:Y:S01]  /*3560*/  LDL.LU R91, [R1+0xd08] ;  /* 0x000d0800015b7983 */ /* 0x0001620000300800 */
[----:B------:R-:W-:-:S03]  /*3570*/  IMAD.SHL.U32 R11, R12, 0x100, RZ ;  /* 0x000001000c0b7824 */ /* 0x000fc600078e00ff */
[----:B------:R0:W5:Y:S04]  /*3580*/  LDL.LU R92, [R1+0xd04] ;  /* 0x000d0400015c7983 */ /* 0x0001680000300800 */
[----:B------:R0:W5:Y:S04]  /*3590*/  LDL.LU R93, [R1+0xd00] ;  /* 0x000d0000015d7983 */ /* 0x0001680000300800 */
[----:B------:R0:W5:Y:S04]  /*35a0*/  LDL.LU R23, [R1+0xcfc] ;  /* 0x000cfc0001177983 */ /* 0x0001680000300800 */
[----:B------:R0:W5:Y:S04]  /*35b0*/  LDL.LU R68, [R1+0xcf8] ;  /* 0x000cf80001447983 */ /* 0x0001680000300800 */
[----:B------:R-:W2:Y:S01]  /*35c0*/  LDL.LU R12, [R1+0xcf4] ;  /* 0x000cf400010c7983 */ /* 0x000ea20000300800 */
[----:B------:R-:W-:-:S02]  /*35d0*/  SEL R14, RZ, 0x4, P5 ;  /* 0x00000004ff0e7807 */ /* 0x000fc40002800000 */
[----:B------:R-:W-:-:S04]  /*35e0*/  SEL R17, RZ, 0x7fff8, P6 ;  /* 0x0007fff8ff117807 */ /* 0x000fc80003000000 */
[----:B------:R-:W-:Y:S01]  /*35f0*/  IADD3 R14, PT, PT, R16, R17, R14 ;  /* 0x00000011100e7210 */ /* 0x000fe20007ffe00e */
[----:B------:R-:W-:Y:S01]  /*3600*/  IMAD.SHL.U32 R19, R19, 0x100, RZ ;  /* 0x0000010013137824 */ /* 0x000fe200078e00ff */
[----:B------:R-:W-:Y:S02]  /*3610*/  LOP3.LUT R3, R3, 0xf, RZ, 0xc0, !PT ;  /* 0x0000000f03037812 */ /* 0x000fe400078ec0ff */
[----:B------:R-:W-:Y:S01]  /*3620*/  LOP3.LUT R14, R14, 0xf, RZ, 0xc0, !PT ;  /* 0x0000000f0e0e7812 */ /* 0x000fe200078ec0ff */
[----:B------:R-:W1:Y:S01]  /*3630*/  S2R R20, SR_TID.X ;  /* 0x0000000000147919 */ /* 0x000e620000002100 */
[----:B------:R-:W-:Y:S01]  /*3640*/  LOP3.LUT R19, R19, 0xf00, RZ, 0xe2, !PT ;  /* 0x00000f0013137812 */ /* 0x000fe200078ee2ff */
[----:B------:R-:W-:Y:S02]  /*3650*/  IMAD R3, R21, 0x10, R3 ;  /* 0x0000001015037824 */ /* 0x000fe400078e0203 */
[----:B------:R-:W-:Y:S01]  /*3660*/  IMAD R14, R18, 0x10, R14 ;  /* 0x00000010120e7824 */ /* 0x000fe200078e020e */
[----:B------:R-:W-:Y:S01]  /*3670*/  LOP3.LUT R11, R11, 0xf00, RZ, 0xe2, !PT ;  /* 0x00000f000b0b7812 */ /* 0x000fe200078ee2ff */
[----:B------:R-:W-:Y:S01]  /*3680*/  IMAD R9, R9, 0x1000, R19 ;  /* 0x0000100009097824 */ /* 0x000fe200078e0213 */
[----:B------:R-:W-:-:S02]  /*3690*/  LOP3.LUT R3, R3, 0xff, RZ, 0xc0, !PT ;  /* 0x000000ff03037812 */ /* 0x000fc400078ec0ff */
[----:B------:R-:W-:Y:S01]  /*36a0*/  LOP3.LUT R14, R14, 0xff, RZ, 0xc0, !PT ;  /* 0x000000ff0e0e7812 */ /* 0x000fe200078ec0ff */
[----:B------:R-:W-:Y:S01]  /*36b0*/  IMAD R11, R13, 0x1000, R11 ;  /* 0x000010000d0b7824 */ /* 0x000fe200078e020b */
[----:B------:R-:W-:Y:S01]  /*36c0*/  LOP3.LUT R8, R8, 0xf, RZ, 0xc0, !PT ;  /* 0x0000000f08087812 */ /* 0x000fe200078ec0ff */
[----:B------:R0:W5:Y:S02]  /*36d0*/  LDL.LU R13, [R1+0xcf0] ;  /* 0x000cf000010d7983 */ /* 0x0001640000300800 */
[----:B------:R-:W-:Y:S02]  /*36e0*/  IMAD.IADD R14, R9, 0x1, R14 ;  /* 0x00000001090e7824 */ /* 0x000fe400078e020e */
[--C-:B------:R-:W-:Y:S01]  /*36f0*/  IMAD.IADD R9, R11, 0x1, R3.reuse ;  /* 0x000000010b097824 */ /* 0x100fe200078e0203 */
[----:B------:R-:W-:Y:S02]  /*3700*/  PRMT R3, RZ, 0x7610, R3 ;  /* 0x00007610ff037816 */ /* 0x000fe40000000003 */
[----:B------:R-:W-:-:S03]  /*3710*/  ISETP.GE.AND P6, PT, R70, RZ, PT ;  /* 0x000000ff4600720c */ /* 0x000fc60003fc6270 */
[----:B------:R0:W-:Y:S01]  /*3720*/  STL.S16 [R1+0x244], R3 ;  /* 0x0002440301007387 */ /* 0x0001e20000100600 */
[----:B------:R-:W-:Y:S01]  /*3730*/  ISETP.GE.AND P5, PT, R69, RZ, PT ;  /* 0x000000ff4500720c */ /* 0x000fe20003fa6270 */
[----:B------:R-:W-:Y:S01]  /*3740*/  IMAD R8, R15, 0x10, R8 ;  /* 0x000000100f087824 */ /* 0x000fe200078e0208 */
[----:B------:R-:W-:-:S04]  /*3750*/  USHF.L.U32 UR4, UR7, 0x15, URZ ;  /* 0x0000001507047899 */ /* 0x000fc800080006ff */
[----:B------:R-:W-:Y:S01]  /*3760*/  LOP3.LUT R8, R8, 0xff, RZ, 0xc0, !PT ;  /* 0x000000ff08087812 */ /* 0x000fe200078ec0ff */
[----:B------:R-:W-:Y:S02]  /*3770*/  ULOP3.LUT UR4, UR4, 0x600000, URZ, 0xc0, !UPT ;  /* 0x0060000004047892 */ /* 0x000fe4000f8ec0ff */
[----:B------:R-:W-:Y:S01]  /*3780*/  @!P6 IMAD.MOV R2, RZ, RZ, -R2 ;  /* 0x000000ffff02e224 */ /* 0x000fe200078e0a02 */
[----:B-1----:R-:W-:Y:S01]  /*3790*/  LOP3.LUT R20, R20, 0x7f, RZ, 0xc0, !PT ;  /* 0x0000007f14147812 */ /* 0x002fe200078ec0ff */
[----:B------:R-:W-:Y:S02]  /*37a0*/  IMAD.IADD R8, R4, 0x1, R8 ;  /* 0x0000000104087824 */ /* 0x000fe400078e0208 */
[----:B------:R-:W-:Y:S01]  /*37b0*/  @!P5 IMAD.MOV R0, RZ, RZ, -R0 ;  /* 0x000000ffff00d224 */ /* 0x000fe200078e0a00 */
[----:B------:R-:W-:Y:S02]  /*37c0*/  ISETP.NE.U32.AND P5, PT, R20, RZ, PT ;  /* 0x000000ff1400720c */ /* 0x000fe40003fa5070 */
[----:B------:R-:W-:Y:S01]  /*37d0*/  PRMT R8, R8, 0x5410, R14 ;  /* 0x0000541008087816 */ /* 0x000fe2000000000e */
[----:B------:R-:W-:-:S02]  /*37e0*/  UIADD3 UR9, UPT, UPT, UR8, UR4, URZ ;  /* 0x0000000408097290 */ /* 0x000fc4000fffe0ff */
[----:B------:R-:W-:Y:S01]  /*37f0*/  UIADD3 UR11, UPT, UPT, UR10, 0x10000, URZ ;  /* 0x000100000a0b7890 */ /* 0x000fe2000fffe0ff */
[----:B------:R-:W-:Y:S01]  /*3800*/  UMOV UR4, 0x1 ;  /* 0x0000000100047882 */ /* 0x000fe20000000000 */
[----:B--2---:R-:W-:Y:S02]  /*3810*/  ISETP.NE.AND P6, PT, R12, RZ, PT ;  /* 0x000000ff0c00720c */ /* 0x004fe40003fc5270 */
[----:B------:R-:W-:-:S04]  /*3820*/  LOP3.LUT R12, RZ, R12, RZ, 0x33, !PT ;  /* 0x0000000cff0c7212 */ /* 0x000fc800078e33ff */
[C---:B------:R-:W-:Y:S02]  /*3830*/  SEL R0, R12.reuse, R0, !P6 ;  /* 0x000000000c007207 */ /* 0x040fe40007000000 */
[----:B------:R-:W-:Y:S01]  /*3840*/  SEL R2, R12, R2, !P6 ;  /* 0x000000020c027207 */ /* 0x000fe20007000000 */
[----:B0--3--:R-:W-:Y:S06]  /*3850*/  BRA.U UP0, `(.L_x_5) ;  /* 0x0000000100187547 */ /* 0x009fec000b800000 */
[----:B------:R-:W-:Y:S01]  /*3860*/  ELECT P6, URZ, PT ;  /* 0x0000000000ff782f */ /* 0x000fe200038c0000 */
[----:B------:R-:W-:Y:S01]  /*3870*/  IMAD.MOV.U32 R3, RZ, RZ, 0x1 ;  /* 0x00000001ff037424 */ /* 0x000fe200078e00ff */
[----:B------:R-:W-:Y:S01]  /*3880*/  UMOV UR6, 0x40 ;  /* 0x0000004000067882 */ /* 0x000fe20000000000 */
[----:B------:R-:W-:Y:S01]  /*3890*/  UVIRTCOUNT.DEALLOC.SMPOOL 0x80 ;  /* 0x000000800000784c */ /* 0x000fe20000000000 */
[----:B------:R-:W-:-:S09]  /*38a0*/  ULEA UR6, UR5, UR6, 0x18 ;  /* 0x0000000605067291 */ /* 0x000fd2000f8ec0ff */
[----:B------:R0:W-:Y:S03]  /*38b0*/  @P6 STS.U8 [UR6], R3 ;  /* 0x00000003ff006988 */ /* 0x0001e60008000006 */
.L_x_5:
[----:B------:R-:W2:Y:S01]  /*38c0*/  LDL.LU R12, [R1+0x9c] ;  /* 0x00009c00010c7983 */ /* 0x000ea20000300800 */
[----:B------:R-:W-:Y:S01]  /*38d0*/  STTM.x64 tmem[UR9], RZ ;  /* 0x000000ff000079ed */ /* 0x000fe20008340009 */
[----:B------:R-:W-:Y:S01]  /*38e0*/  STTM.x64 tmem[UR9+0x40], RZ ;  /* 0x000040ff000079ed */ /* 0x000fe20008340009 */
[----:B------:R-:W-:Y:S01]  /*38f0*/  STTM.x64 tmem[UR9+0x80], RZ ;  /* 0x000080ff000079ed */ /* 0x000fe20008340009 */
[----:B------:R-:W-:Y:S01]  /*3900*/  STTM.x64 tmem[UR9+0xc0], RZ ;  /* 0x0000c0ff000079ed */ /* 0x000fe20008340009 */
[----:B------:R-:W-:Y:S01]  /*3910*/  STTM.x64 tmem[UR9+0x100], RZ ;  /* 0x000100ff000079ed */ /* 0x000fe20008340009 */
[----:B------:R-:W-:Y:S01]  /*3920*/  STTM.x64 tmem[UR9+0x140], RZ ;  /* 0x000140ff000079ed */ /* 0x000fe20008340009 */
[----:B------:R-:W-:Y:S01]  /*3930*/  STTM.x64 tmem[UR9+0x180], RZ ;  /* 0x000180ff000079ed */ /* 0x000fe20008340009 */
[----:B------:R-:W-:Y:S01]  /*3940*/  STTM.x64 tmem[UR9+0x1c0], RZ ;  /* 0x0001c0ff000079ed */ /* 0x000fe20008340009 */
[----:B------:R-:W1:Y:S02]  /*3950*/  FENCE.VIEW.ASYNC.T ;  /* 0x00000000000073c6 */ /* 0x000e640000000200 */
[----:B-1----:R-:W-:Y:S01]  /*3960*/  VOTEU.ALL UP1, P5 ;  /* 0x0000000000ff7886 */ /* 0x002fe20002820000 */
[----:B------:R-:W-:Y:S01]  /*3970*/  VOTEU.ALL UP2, P5 ;  /* 0x0000000000ff7886 */ /* 0x000fe20002840000 */
[----:B0-----:R-:W-:-:S02]  /*3980*/  IMAD R3, R0, UR20, RZ ;  /* 0x0000001400037c24 */ /* 0x001fc4000f8e02ff */
[----:B------:R-:W-:Y:S01]  /*3990*/  IMAD R4, R2, UR20, RZ ;  /* 0x0000001402047c24 */ /* 0x000fe2000f8e02ff */
[----:B------:R-:W-:-:S04]  /*39a0*/  @!UP1 UIADD3 UR14, UPT, UPT, -UR4, 0x100000, URZ ;  /* 0x00100000040e9890 */ /* 0x000fc8000fffe1ff */
[----:B------:R-:W-:Y:S02]  /*39b0*/  @!UP1 USHF.L.U32 UR15, UR14, 0xb, URZ ;  /* 0x0000000b0e0f9899 */ /* 0x000fe400080006ff */
[----:B------:R-:W-:Y:S01]  /*39c0*/  @!UP1 USHF.L.U32 UR14, UR14, 0x1, URZ ;  /* 0x000000010e0e9899 */ /* 0x000fe200080006ff */
[----:B------:R-:W-:Y:S01]  /*39d0*/  BAR.SYNC.DEFER_BLOCKING 0x0 ;  /* 0x0000000000007b1d */ /* 0x000fe20000010000 */
[----:B------:R-:W-:Y:S01]  /*39e0*/  USHF.L.U32 UR5, UR12, 0x3, URZ ;  /* 0x000000030c057899 */ /* 0x000fe200080006ff */
[----:B------:R-:W-:Y:S01]  /*39f0*/  LOP3.LUT R9, R9, 0xffff, RZ, 0xc0, !PT ;  /* 0x0000ffff09097812 */ /* 0x000fe200078ec0ff */
[----:B------:R-:W-:-:S03]  /*3a00*/  USHF.L.U32 UR6, UR12, 0x4, URZ ;  /* 0x000000040c067899 */ /* 0x000fc600080006ff */
[----:B------:R-:W0:Y:S01]  /*3a10*/  LDCU UR38, c[0x0][0x3b0] ;  /* 0x00007600ff2677ac */ /* 0x000e220008000800 */
[----:B------:R-:W1:Y:S01]  /*3a20*/  LDCU UR26, c[0x0][0x3b0] ;  /* 0x00007600ff1a77ac */ /* 0x000e620008000800 */
[----:B------:R-:W3:Y:S01]  /*3a30*/  LDCU UR28, c[0x0][0x3b0] ;  /* 0x00007600ff1c77ac */ /* 0x000ee20008000800 */
[----:B------:R-:W4:Y:S01]  /*3a40*/  LDCU UR29, c[0x0][0x3b0] ;  /* 0x00007600ff1d77ac */ /* 0x000f220008000800 */
[----:B------:R-:W0:Y:S01]  /*3a50*/  LDCU UR30, c[0x0][0x3b0] ;  /* 0x00007600ff1e77ac */ /* 0x000e220008000800 */
[----:B------:R-:W0:Y:S02]  /*3a60*/  FENCE.VIEW.ASYNC.S ;  /* 0x00000000000073c6 */ /* 0x000e240000000000 */
[----:B0-----:R0:W0:Y:S01]  /*3a70*/  @!UP2 SYNCS.EXCH.64 URZ, [UR11], UR14 ;  /* 0x0000000e0bffa5b2 */ /* 0x0010220008000100 */
[----:B------:R-:W0:Y:S01]  /*3a80*/  LDCU UR31, c[0x0][0x3b0] ;  /* 0x00007600ff1f77ac */ /* 0x000e220008000800 */
        /* <DEDUP_REMOVED lines=10> */
[----:B--2---:R2:W-:Y:S01]  /*3b30*/  STL [R1+0x1078], R12 ;  /* 0x0010780c01007387 */ /* 0x0045e20000100800 */
[----:B0-----:R-:W-:Y:S01]  /*3b40*/  BAR.SYNC.DEFER_BLOCKING 0x0 ;  /* 0x0000000000007b1d */ /* 0x001fe20000010000 */
[----:B------:R-:W-:-:S05]  /*3b50*/  IADD3 R0, P6, PT, R3, UR16, RZ ;  /* 0x0000001003007c10 */ /* 0x000fca000ffde0ff */
[----:B------:R-:W0:Y:S01]  /*3b60*/  LDCU UR20, c[0x0][0x3b0] ;  /* 0x00007600ff1477ac */ /* 0x000e220008000800 */
[----:B------:R-:W3:Y:S04]  /*3b70*/  LDL.LU R16, [R1+0x90] ;  /* 0x0000900001107983 */ /* 0x000ee80000300800 */
[----:B------:R-:W3:Y:S04]  /*3b80*/  LDL.LU R19, [R1] ;  /* 0x0000000001137983 */ /* 0x000ee80000300800 */
[----:B------:R-:W3:Y:S04]  /*3b90*/  LDL.LU R22, [R1+0x4] ;  /* 0x0000040001167983 */ /* 0x000ee80000300800 */
[----:B------:R-:W3:Y:S04]  /*3ba0*/  LDL.LU R20, [R1+0xa0] ;  /* 0x0000a00001147983 */ /* 0x000ee80000300800 */
[----:B------:R-:W3:Y:S04]  /*3bb0*/  LDL.LU R18, [R1+0xa4] ;  /* 0x0000a40001127983 */ /* 0x000ee80000300800 */
[----:B------:R-:W3:Y:S04]  /*3bc0*/  LDL.LU R21, [R1+0x8] ;  /* 0x0000080001157983 */ /* 0x000ee80000300800 */
[----:B------:R-:W3:Y:S04]  /*3bd0*/  LDL.LU R17, [R1+0xa8] ;  /* 0x0000a80001117983 */ /* 0x000ee80000300800 */
[----:B------:R-:W3:Y:S01]  /*3be0*/  LDL R11, [R1+0x244] ;  /* 0x00024400010b7983 */ /* 0x000ee20000100800 */
[----:B------:R-:W-:Y:S01]  /*3bf0*/  LEA.HI.X.SX32 R2, R3, UR17, 0x1, P6 ;  /* 0x0000001103027c11 */ /* 0x000fe2000b0f0eff */
[----:B------:R-:W-:Y:S01]  /*3c00*/  @!P3 IMAD.MOV.U32 R14, RZ, RZ, R0 ;  /* 0x000000ffff0eb224 */ /* 0x000fe200078e0000 */
[C---:B------:R-:W-:Y:S01]  /*3c10*/  IADD3 R3, P6, PT, R4.reuse, UR16, RZ ;  /* 0x0000001004037c10 */ /* 0x040fe2000ffde0ff */
[----:B------:R-:W-:Y:S02]  /*3c20*/  STL [R1+0x1070], R8 ;  /* 0x0010700801007387 */ /* 0x000fe40000100800 */
[----:B------:R-:W-:Y:S01]  /*3c30*/  @!P3 IMAD.MOV.U32 R15, RZ, RZ, R2 ;  /* 0x000000ffff0fb224 */ /* 0x000fe200078e0002 */
[----:B------:R-:W-:Y:S01]  /*3c40*/  LEA.HI.X.SX32 R4, R4, UR17, 0x1, P6 ;  /* 0x0000001104047c11 */ /* 0x000fe2000b0f0eff */
[----:B------:R-:W-:Y:S01]  /*3c50*/  STL [R1+0xfbc], R5 ;  /* 0x000fbc0501007387 */ /* 0x000fe20000100800 */
[----:B--2---:R-:W-:-:S03]  /*3c60*/  PRMT R12, RZ, 0x7610, R12 ;  /* 0x00007610ff0c7816 */ /* 0x004fc6000000000c */
[----:B------:R-:W-:Y:S04]  /*3c70*/  STL [R1+0xfc4], R5 ;  /* 0x000fc40501007387 */ /* 0x000fe80000100800 */
        /* <DEDUP_REMOVED lines=22> */
[----:B-----5:R-:W-:Y:S04]  /*3de0*/  STL [R1+0xfb8], R23 ;  /* 0x000fb81701007387 */ /* 0x020fe80000100800 */
        /* <DEDUP_REMOVED lines=48> */
[----:B---3--:R2:W3:Y:S04]  /*40f0*/  @!P3 LDG.E.U8 R11, desc[UR24][R14.64] ;  /* 0x000000180e0bb981 */ /* 0x0084e8000c1e1100 */
[----:B------:R-:W-:Y:S04]  /*4100*/  STL [R1+0xf4c], R67 ;  /* 0x000f4c4301007387 */ /* 0x000fe80000100800 */
[----:B------:R-:W-:Y:S01]  /*4110*/  STL [R1+0xf48], R66 ;  /* 0x000f484201007387 */ /* 0x000fe20000100800 */
[----:B--2---:R-:W-:-:S02]  /*4120*/  @!P3 IMAD.MOV.U32 R14, RZ, RZ, R3 ;  /* 0x000000ffff0eb224 */ /* 0x004fc400078e0003 */
[----:B------:R-:W-:Y:S01]  /*4130*/  @!P3 IMAD.MOV.U32 R15, RZ, RZ, R4 ;  /* 0x000000ffff0fb224 */ /* 0x000fe200078e0004 */
[----:B------:R-:W-:Y:S04]  /*4140*/  STL [R1+0xf44], R65 ;  /* 0x000f444101007387 */ /* 0x000fe80000100800 */
[----:B------:R2:W4:Y:S04]  /*4150*/  @!P3 LDG.E.U8 R12, desc[UR24][R14.64] ;  /* 0x000000180e0cb981 */ /* 0x000528000c1e1100 */
        /* <DEDUP_REMOVED lines=35> */
[----:B------:R-:W-:Y:S01]  /*4390*/  STL [R1+0xeb4], R29 ;  /* 0x000eb41d01007387 */ /* 0x000fe20000100800 */
[----:B------:R-:W-:-:S03]  /*43a0*/  USHF.R.S32.HI UR14, URZ, 0x1f, UR5 ;  /* 0x0000001fff0e7899 */ /* 0x000fc60008011405 */
[----:B------:R0:W-:Y:S04]  /*43b0*/  STL [R1+0xeb0], R28 ;  /* 0x000eb01c01007387 */ /* 0x0001e80000100800 */
[----:B------:R-:W-:Y:S04]  /*43c0*/  STL [R1+0xeac], R27 ;  /* 0x000eac1b01007387 */ /* 0x000fe80000100800 */
[----:B------:R-:W-:Y:S01]  /*43d0*/  STL [R1+0xea8], R26 ;  /* 0x000ea81a01007387 */ /* 0x000fe20000100800 */
[----:B0-----:R-:W-:-:S03]  /*43e0*/  IADD3 R28, P6, PT, R0, UR5, RZ ;  /* 0x00000005001c7c10 */ /* 0x001fc6000ffde0ff */
[----:B------:R-:W-:Y:S04]  /*43f0*/  STL [R1+0xea4], R25 ;  /* 0x000ea41901007387 */ /* 0x000fe80000100800 */
[----:B------:R-:W-:Y:S01]  /*4400*/  STL [R1+0xea0], R24 ;  /* 0x000ea01801007387 */ /* 0x000fe20000100800 */
[----:B--2---:R-:W-:-:S03]  /*4410*/  IMAD.MOV.U32 R15, RZ, RZ, R28 ;  /* 0x000000ffff0f7224 */ /* 0x004fc600078e001c */
[----:B------:R-:W-:Y:S01]  /*4420*/  STL [R1+0xe80], R13 ;  /* 0x000e800d01007387 */ /* 0x000fe20000100800 */
[----:B------:R-:W-:-:S03]  /*4430*/  IADD3.X R14, PT, PT, R2, UR14, RZ, P6, !PT ;  /* 0x0000000e020e7c10 */ /* 0x000fc6000b7fe4ff */
[----:B------:R-:W-:Y:S04]  /*4440*/  STL [R1+0xcf8], R70 ;  /* 0x000cf84601007387 */ /* 0x000fe80000100800 */
[----:B------:R-:W-:Y:S04]  /*4450*/  STL [R1+0xd50], R70 ;  /* 0x000d504601007387 */ /* 0x000fe80000100800 */
[----:B------:R-:W-:Y:S04]  /*4460*/  STL [R1+0xcf4], R69 ;  /* 0x000cf44501007387 */ /* 0x000fe80000100800 */
[----:B------:R-:W-:Y:S01]  /*4470*/  STL [R1+0xd4c], R69 ;  /* 0x000d4c4501007387 */ /* 0x000fe20000100800 */
[----:B------:R-:W-:-:S03]  /*4480*/  @!P4 LOP3.LUT R15, R15, R14, RZ, 0x3c, !PT ;  /* 0x0000000e0f0fc212 */ /* 0x000fc600078e3cff */
[----:B------:R-:W-:Y:S04]  /*4490*/  STL [R1+0xcf0], R68 ;  /* 0x000cf04401007387 */ /* 0x000fe80000100800 */
[----:B------:R-:W-:Y:S01]  /*44a0*/  STL [R1+0xe7c], R68 ;  /* 0x000e7c4401007387 */ /* 0x000fe20000100800 */
[----:B------:R-:W-:Y:S02]  /*44b0*/  PRMT R5, RZ, 0x7610, R5 ;  /* 0x00007610ff057816 */ /* 0x000fe40000000005 */
[----:B------:R-:W-:Y:S01]  /*44c0*/  PRMT R8, RZ, 0x7610, R8 ;  /* 0x00007610ff087816 */ /* 0x000fe20000000008 */
[----:B---3--:R0:W-:Y:S02]  /*44d0*/  @!P3 STL [R1+0x244], R11 ;  /* 0x0002440b0100b387 */ /* 0x0081e40000100800 */
[----:B0-----:R-:W-:-:S02]  /*44e0*/  SHF.R.U32.HI R11, RZ, 0xf, R9 ;  /* 0x0000000fff0b7819 */ /* 0x001fc40000011609 */
[----:B----4-:R0:W-:Y:S02]  /*44f0*/  STL [R1+0x250], R12 ;  /* 0x0002500c01007387 */ /* 0x0101e40000100800 */
[----:B------:R-:W-:Y:S02]  /*4500*/  LOP3.LUT P3, RZ, R11, 0x1, RZ, 0xc0, !PT ;  /* 0x000000010bff7812 */ /* 0x000fe4000786c0ff */
[----:B0-----:R-:W2:Y:S04]  /*4510*/  LDL.LU R12, [R1+0x1078] ;  /* 0x00107800010c7983 */ /* 0x001ea80000300800 */
[----:B------:R0:W-:Y:S04]  /*4520*/  STL [R1+0x160], R28 ;  /* 0x0001601c01007387 */ /* 0x0001e80000100800 */
[----:B------:R3:W-:Y:S01]  /*4530*/  STL [R1+0x15c], R14 ;  /* 0x00015c0e01007387 */ /* 0x0007e20000100800 */
[----:B0-----:R-:W-:-:S02]  /*4540*/  IADD3 R28, P6, PT, R3, UR5, RZ ;  /* 0x00000005031c7c10 */ /* 0x001fc4000ffde0ff */
[C---:B---3--:R-:W-:Y:S02]  /*4550*/  @!P4 LOP3.LUT R14, R15.reuse, R14, RZ, 0x3c, !PT ;  /* 0x0000000e0f0ec212 */ /* 0x048fe400078e3cff */
[----:B------:R-:W-:Y:S02]  /*4560*/  IADD3.X R11, PT, PT, R4, UR14, RZ, P6, !PT ;  /* 0x0000000e040b7c10 */ /* 0x000fe4000b7fe4ff */
[----:B------:R-:W-:-:S05]  /*4570*/  @!P4 LOP3.LUT R15, R15, R14, RZ, 0x3c, !PT ;  /* 0x0000000e0f0fc212 */ /* 0x000fca00078e3cff */
[----:B------:R0:W3:Y:S02]  /*4580*/  @!P4 LDG.E.U8 R5, desc[UR24][R14.64] ;  /* 0x000000180e05c981 */ /* 0x0000e4000c1e1100 */
[----:B0-----:R-:W-:Y:S02]  /*4590*/  IMAD.MOV.U32 R14, RZ, RZ, R11 ;  /* 0x000000ffff0e7224 */ /* 0x001fe400078e000b */
[----:B------:R-:W-:-:S05]  /*45a0*/  IMAD.MOV.U32 R15, RZ, RZ, R28 ;  /* 0x000000ffff0f7224 */ /* 0x000fca00078e001c */
[----:B------:R-:W-:-:S04]  /*45b0*/  @!P4 LOP3.LUT R15, R15, R14, RZ, 0x3c, !PT ;  /* 0x0000000e0f0fc212 */ /* 0x000fc800078e3cff */
[----:B------:R-:W-:-:S04]  /*45c0*/  @!P4 LOP3.LUT R14, R15, R14, RZ, 0x3c, !PT ;  /* 0x0000000e0f0ec212 */ /* 0x000fc800078e3cff */
[----:B------:R-:W-:-:S05]  /*45d0*/  @!P4 LOP3.LUT R15, R15, R14, RZ, 0x3c, !PT ;  /* 0x0000000e0f0fc212 */ /* 0x000fca00078e3cff */
[----:B------:R0:W4:Y:S01]  /*45e0*/  @!P4 LDG.E.U8 R8, desc[UR24][R14.64] ;  /* 0x000000180e08c981 */ /* 0x000122000c1e1100 */
[----:B------:R-:W-:-:S03]  /*45f0*/  USHF.R.S32.HI UR15, URZ, 0x1f, UR6 ;  /* 0x0000001fff0f7899 */ /* 0x000fc60008011406 */
[----:B------:R0:W-:Y:S02]  /*4600*/  STL [R1+0x568], R28 ;  /* 0x0005681c01007387 */ /* 0x0001e40000100800 */
[----:B0-----:R-:W-:-:S04]  /*4610*/  IADD3 R28, P6, PT, R0, UR6, RZ ;  /* 0x00000006001c7c10 */ /* 0x001fc8000ffde0ff */
[----:B------:R-:W-:Y:S01]  /*4620*/  IADD3.X R14, PT, PT, R2, UR15, RZ, P6, !PT ;  /* 0x0000000f020e7c10 */ /* 0x000fe2000b7fe4ff */
[----:B------:R-:W-:-:S05]  /*4630*/  IMAD.MOV.U32 R15, RZ, RZ, R28 ;  /* 0x000000ffff0f7224 */ /* 0x000fca00078e001c */
[-C--:B------:R-:W-:Y:S02]  /*4640*/  @P3 LOP3.LUT R15, R15, R14.reuse, RZ, 0x3c, !PT ;  /* 0x0000000e0f0f3212 */ /* 0x080fe400078e3cff */
[----:B------:R-:W-:Y:S01]  /*4650*/  PRMT R23, RZ, 0x7610, R23 ;  /* 0x00007610ff177816 */ /* 0x000fe20000000017 */
[----:B---3--:R0:W-:Y:S04]  /*4660*/  STL [R1+0x24c], R5 ;  /* 0x00024c0501007387 */ /* 0x0081e80000100800 */
[----:B0-----:R-:W3:Y:S04]  /*4670*/  LDL.LU R5, [R1+0x1074] ;  /* 0x0010740001057983 */ /* 0x001ee80000300800 */
[----:B------:R-:W-:Y:S04]  /*4680*/  STL [R1+0x164], R11 ;  /* 0x0001640b01007387 */ /* 0x000fe80000100800 */
[----:B----4-:R0:W-:Y:S04]  /*4690*/  STL [R1+0x258], R8 ;  /* 0x0002580801007387 */ /* 0x0101e80000100800 */
[----:B0-----:R-:W4:Y:S04]  /*46a0*/  LDL.LU R8, [R1+0x1070] ;  /* 0x0010700001087983 */ /* 0x001f280000300800 */
[----:B------:R-:W-:Y:S04]  /*46b0*/  STL [R1+0x5e0], R28 ;  /* 0x0005e01c01007387 */ /* 0x000fe80000100800 */
[----:B------:R0:W-:Y:S02]  /*46c0*/  STL [R1+0x5dc], R14 ;  /* 0x0005dc0e01007387 */ /* 0x0001e40000100800 */
[----:B0-----:R-:W-:-:S04]  /*46d0*/  @P3 LOP3.LUT R14, R15, R14, RZ, 0x3c, !PT ;  /* 0x0000000e0f0e3212 */ /* 0x001fc800078e3cff */
[----:B------:R-:W-:-:S05]  /*46e0*/  @P3 LOP3.LUT R15, R15, R14, RZ, 0x3c, !PT ;  /* 0x0000000e0f0f3212 */ /* 0x000fca00078e3cff */
[----:B------:R0:W2:Y:S01]  /*46f0*/  @P3 LDG.E.U8 R23, desc[UR24][R14.64] ;  /* 0x000000180e173981 */ /* 0x0000a2000c1e1100 */
[----:B------:R-:W-:-:S05]  /*4700*/  IADD3 R28, P6, PT, R3, UR6, RZ ;  /* 0x00000006031c7c10 */ /* 0x000fca000ffde0ff */
[----:B0-----:R-:W-:Y:S01]  /*4710*/  IMAD.MOV.U32 R15, RZ, RZ, R28 ;  /* 0x000000ffff0f7224 */ /* 0x001fe200078e001c */
[----:B------:R-:W-:-:S04]  /*4720*/  IADD3.X R14, PT, PT, R4, UR15, RZ, P6, !PT ;  /* 0x0000000f040e7c10 */ /* 0x000fc8000b7fe4ff */
[-C--:B------:R-:W-:Y:S02]  /*4730*/  @P3 LOP3.LUT R15, R15, R14.reuse, RZ, 0x3c, !PT ;  /* 0x0000000e0f0f3212 */ /* 0x080fe400078e3cff */
[----:B---3--:R-:W-:Y:S01]  /*4740*/  PRMT R5, RZ, 0x7610, R5 ;  /* 0x00007610ff057816 */ /* 0x008fe20000000005 */
[----:B--2---:R0:W-:Y:S04]  /*4750*/  STL [R1+0x254], R23 ;  /* 0x0002541701007387 */ /* 0x0041e80000100800 */
[----:B0-----:R-:W2:Y:S04]  /*4760*/  LDL.LU R23, [R1+0x106c] ;  /* 0x00106c0001177983 */ /* 0x001ea80000300800 */
[----:B------:R-:W-:Y:S04]  /*4770*/  STL [R1+0x5e8], R28 ;  /* 0x0005e81c01007387 */ /* 0x000fe80000100800 */
[----:B------:R0:W-:Y:S02]  /*4780*/  STL [R1+0x5e4], R14 ;  /* 0x0005e40e01007387 */ /* 0x0001e40000100800 */
[----:B0-----:R-:W-:-:S04]  /*4790*/  @P3 LOP3.LUT R14, R15, R14, RZ, 0x3c, !PT ;  /* 0x0000000e0f0e3212 */ /* 0x001fc800078e3cff */
[----:B------:R-:W-:-:S05]  /*47a0*/  @P3 LOP3.LUT R15, R15, R14, RZ, 0x3c, !PT ;  /* 0x0000000e0f0f3212 */ /* 0x000fca00078e3cff */
[----:B------:R0:W3:Y:S01]  /*47b0*/  @P3 LDG.E.U8 R5, desc[UR24][R14.64] ;  /* 0x000000180e053981 */ /* 0x0000e2000c1e1100 */
[----:B------:R-:W-:Y:S01]  /*47c0*/  SHF.R.U32.HI R11, RZ, 0x7, R9 ;  /* 0x00000007ff0b7819 */ /* 0x000fe20000011609 */
[----:B------:R-:W-:-:S03]  /*47d0*/  UIMAD UR5, UR12, 0x18, URZ ;  /* 0x000000180c0578a4 */ /* 0x000fc6000f8e02ff */
[----:B------:R-:W-:Y:S01]  /*47e0*/  LOP3.LUT P4, RZ, R11, 0x1, RZ, 0xc0, !PT ;  /* 0x000000010bff7812 */ /* 0x000fe2000788c0ff */
[----:B------:R-:W-:Y:S02]  /*47f0*/  USHF.R.S32.HI UR14, URZ, 0x1f, UR5 ;  /* 0x0000001fff0e7899 */ /* 0x000fe40008011405 */
[----:B------:R-:W-:-:S04]  /*4800*/  IADD3 R28, P6, PT, R0, UR5, RZ ;  /* 0x00000005001c7c10 */ /* 0x000fc8000ffde0ff */
[----:B0-----:R-:W-:Y:S01]  /*4810*/  IADD3.X R14, PT, PT, R2, UR14, RZ, P6, !PT ;  /* 0x0000000e020e7c10 */ /* 0x001fe2000b7fe4ff */
[----:B------:R-:W-:-:S05]  /*4820*/  IMAD.MOV.U32 R15, RZ, RZ, R28 ;  /* 0x000000ffff0f7224 */ /* 0x000fca00078e001c */
[-C--:B------:R-:W-:Y:S02]  /*4830*/  @P4 LOP3.LUT R15, R15, R14.reuse, RZ, 0x3c, !PT ;  /* 0x0000000e0f0f4212 */ /* 0x080fe400078e3cff */
[----:B--2---:R-:W-:Y:S01]  /*4840*/  PRMT R23, RZ, 0x7610, R23 ;  /* 0x00007610ff177816 */ /* 0x004fe20000000017 */
[----:B---3--:R0:W-:Y:S04]  /*4850*/  STL [R1+0x260], R5 ;  /* 0x0002600501007387 */ /* 0x0081e80000100800 */
[----:B0-----:R-:W2:Y:S04]  /*4860*/  LDL.LU R5, [R1+0x1068] ;  /* 0x0010680001057983 */ /* 0x001ea80000300800 */
[----:B------:R-:W-:Y:S04]  /*4870*/  STL [R1+0x6b0], R28 ;  /* 0x0006b01c01007387 */ /* 0x000fe80000100800 */
[----:B------:R0:W-:Y:S02]  /*4880*/  STL [R1+0x6ac], R14 ;  /* 0x0006ac0e01007387 */ /* 0x0001e40000100800 */
[----:B0-----:R-:W-:-:S04]  /*4890*/  @P4 LOP3.LUT R14, R15, R14, RZ, 0x3c, !PT ;  /* 0x0000000e0f0e4212 */ /* 0x001fc800078e3cff */
[----:B------:R-:W-:-:S05]  /*48a0*/  @P4 LOP3.LUT R15, R15, R14, RZ, 0x3c, !PT ;  /* 0x0000000e0f0f4212 */ /* 0x000fca00078e3cff */
[----:B------:R0:W3:Y:S01]  /*48b0*/  @P4 LDG.E.U8 R23, desc[UR24][R14.64] ;  /* 0x000000180e174981 */ /* 0x0000e2000c1e1100 */
[----:B----4-:R-:W-:Y:S02]  /*48c0*/  SHF.R.U64 R11, R8, 0x1f, RZ ;  /* 0x0000001f080b7819 */ /* 0x010fe400000012ff */
[----:B------:R-:W-:Y:S02]  /*48d0*/  IADD3 R28, P6, PT, R3, UR5, RZ ;  /* 0x00000005031c7c10 */ /* 0x000fe4000ffde0ff */
[----:B------:R-:W-:Y:S02]  /*48e0*/  LOP3.LUT P3, RZ, R11, 0x1, RZ, 0xc0, !PT ;  /* 0x000000010bff7812 */ /* 0x000fe4000786c0ff */
[----:B------:R-:W-:Y:S01]  /*48f0*/  IADD3.X R11, PT, PT, R4, UR14, RZ, P6, !PT ;  /* 0x0000000e040b7c10 */ /* 0x000fe2000b7fe4ff */
[----:B0-----:R-:W-:-:S04]  /*4900*/  IMAD.MOV.U32 R15, RZ, RZ, R28 ;  /* 0x000000ffff0f7224 */ /* 0x001fc800078e001c */
[----:B------:R-:W-:-:S05]  /*4910*/  IMAD.MOV.U32 R14, RZ, RZ, R11 ;  /* 0x000000ffff0e7224 */ /* 0x000fca00078e000b */
[----:B------:R-:W-:-:S04]  /*4920*/  @P4 LOP3.LUT R15, R15, R14, RZ, 0x3c, !PT ;  /* 0x0000000e0f0f4212 */ /* 0x000fc800078e3cff */
[----:B------:R-:W-:-:S04]  /*4930*/  @P4 LOP3.LUT R14, R15, R14, RZ, 0x3c, !PT ;  /* 0x0000000e0f0e4212 */ /* 0x000fc800078e3cff */
[----:B------:R-:W-:Y:S01]  /*4940*/  @P4 LOP3.LUT R15, R15, R14, RZ, 0x3c, !PT ;  /* 0x0000000e0f0f4212 */ /* 0x000fe200078e3cff */
[----:B------:R-:W-:Y:S01]  /*4950*/  STL [R1+0x6b8], R28 ;  /* 0x0006b81c01007387 */ /* 0x000fe20000100800 */
[----:B--2---:R-:W-:-:S06]  /*4960*/  PRMT R5, RZ, 0x7610, R5 ;  /* 0x00007610ff057816 */ /* 0x004fcc0000000005 */
[----:B------:R0:W2:Y:S04]  /*4970*/  @P4 LDG.E.U8 R5, desc[UR24][R14.64] ;  /* 0x000000180e054981 */ /* 0x0000a8000c1e1100 */
[----:B---3--:R3:W-:Y:S04]  /*4980*/  STL [R1+0x25c], R23 ;  /* 0x00025c1701007387 */ /* 0x0087e80000100800 */
[----:B---3--:R-:W3:Y:S01]  /*4990*/  LDL.LU R23, [R1+0x1064] ;  /* 0x0010640001177983 */ /* 0x008ee20000300800 */
[----:B------:R-:W-:-:S04]  /*49a0*/  USHF.L.U32 UR6, UR12, 0x5, URZ ;  /* 0x000000050c067899 */ /* 0x000fc800080006ff */
[----:B------:R-:W-:Y:S02]  /*49b0*/  USHF.R.S32.HI UR15, URZ, 0x1f, UR6 ;  /* 0x0000001fff0f7899 */ /* 0x000fe40008011406 */
[----:B------:R-:W-:Y:S01]  /*49c0*/  IADD3 R28, P6, PT, R0, UR6, RZ ;  /* 0x00000006001c7c10 */ /* 0x000fe2000ffde0ff */
[----:B------:R-:W-:Y:S03]  /*49d0*/  STL [R1+0x6b4], R11 ;  /* 0x0006b40b01007387 */ /* 0x000fe60000100800 */
[----:B0-----:R-:W-:Y:S01]  /*49e0*/  IADD3.X R14, PT, PT, R2, UR15, RZ, P6, !PT ;  /* 0x0000000f020e7c10 */ /* 0x001fe2000b7fe4ff */
[----:B------:R-:W-:-:S05]  /*49f0*/  IMAD.MOV.U32 R15, RZ, RZ, R28 ;  /* 0x000000ffff0f7224 */ /* 0x000fca00078e001c */
[-C--:B------:R-:W-:Y:S01]  /*4a00*/  @P3 LOP3.LUT R15, R15, R14.reuse, RZ, 0x3c, !PT ;  /* 0x0000000e0f0f3212 */ /* 0x080fe200078e3cff */
[----:B--2---:R0:W-:Y:S04]  /*4a10*/  STL [R1+0x268], R5 ;  /* 0x0002680501007387 */ /* 0x0041e80000100800 */
[----:B0-----:R-:W2:Y:S04]  /*4a20*/  LDL.LU R5, [R1+0x1060] ;  /* 0x0010600001057983 */ /* 0x001ea80000300800 */
[----:B------:R-:W-:Y:S04]  /*4a30*/  STL [R1+0x720], R28 ;  /* 0x0007201c01007387 */ /* 0x000fe80000100800 */
[----:B------:R0:W-:Y:S02]  /*4a40*/  STL [R1+0x71c], R14 ;  /* 0x00071c0e01007387 */ /* 0x0001e40000100800 */
[----:B0-----:R-:W-:-:S02]  /*4a50*/  @P3 LOP3.LUT R14, R15, R14, RZ, 0x3c, !PT ;  /* 0x0000000e0f0e3212 */ /* 0x001fc400078e3cff */
[----:B---3--:R-:W-:Y:S02]  /*4a60*/  PRMT R23, RZ, 0x7610, R23 ;  /* 0x00007610ff177816 */ /* 0x008fe40000000017 */
[----:B------:R-:W-:-:S05]  /*4a70*/  @P3 LOP3.LUT R15, R15, R14, RZ, 0x3c, !PT ;  /* 0x0000000e0f0f3212 */ /* 0x000fca00078e3cff */
[----:B------:R0:W3:Y:S01]  /*4a80*/  @P3 LDG.E.U8 R23, desc[UR24][R14.64] ;  /* 0x000000180e173981 */ /* 0x0000e2000c1e1100 */
[----:B------:R-:W-:-:S05]  /*4a90*/  IADD3 R28, P6, PT, R3, UR6, RZ ;  /* 0x00000006031c7c10 */ /* 0x000fca000ffde0ff */
[----:B0-----:R-:W-:Y:S01]  /*4aa0*/  IMAD.MOV.U32 R15, RZ, RZ, R28 ;  /* 0x000000ffff0f7224 */ /* 0x001fe200078e001c */
[----:B------:R-:W-:-:S04]  /*4ab0*/  IADD3.X R14, PT, PT, R4, UR15, RZ, P6, !PT ;  /* 0x0000000f040e7c10 */ /* 0x000fc8000b7fe4ff */
        /* <DEDUP_REMOVED lines=9> */
[----:B------:R-:W-:Y:S01]  /*4b50*/  SHF.R.U64 R11, R8, 0x17, RZ ;  /* 0x00000017080b7819 */ /* 0x000fe200000012ff */
[----:B------:R-:W-:-:S03]  /*4b60*/  UIMAD UR5, UR12, 0x28, URZ ;  /* 0x000000280c0578a4 */ /* 0x000fc6000f8e02ff */
[----:B------:R-:W-:Y:S01]  /*4b70*/  LOP3.LUT P4, RZ, R11, 0x1, RZ, 0xc0, !PT ;  /* 0x000000010bff7812 */ /* 0x000fe2000788c0ff */
[----:B------:R-:W-:Y:S02]  /*4b80*/  USHF.R.S32.HI UR14, URZ, 0x1f, UR5 ;  /* 0x0000001fff0e7899 */ /* 0x000fe40008011405 */
[----:B------:R-:W-:-:S04]  /*4b90*/  IADD3 R28, P6, PT, R0, UR5, RZ ;  /* 0x00000005001c7c10 */ /* 0x000fc8000ffde0ff */
[----:B0-----:R-:W-:Y:S01]  /*4ba0*/  IADD3.X R14, PT, PT, R2, UR14, RZ, P6, !PT ;  /* 0x0000000e020e7c10 */ /* 0x001fe2000b7fe4ff */
[----:B------:R-:W-:Y:S01]  /*4bb0*/  IMAD.MOV.U32 R15, RZ, RZ, R28 ;  /* 0x000000ffff0f7224 */ /* 0x000fe200078e001c */
[----:B------:R-:W-:-:S04]  /*4bc0*/  SHF.R.U64 R11, R8, 0xf, RZ ;  /* 0x0000000f080b7819 */ /* 0x000fc800000012ff */
[----:B------:R-:W-:Y:S01]  /*4bd0*/  @P4 LOP3.LUT R15, R15, R14, RZ, 0x3c, !PT ;  /* 0x0000000e0f0f4212 */ /* 0x000fe200078e3cff */
[----:B---3--:R0:W-:Y:S04]  /*4be0*/  STL [R1+0x270], R5 ;  /* 0x0002700501007387 */ /* 0x0081e80000100800 */
[----:B0-----:R-:W3:Y:S04]  /*4bf0*/  LDL.LU R5, [R1+0x1058] ;  /* 0x0010580001057983 */ /* 0x001ee80000300800 */
[----:B------:R0:W-:Y:S04]  /*4c00*/  STL [R1+0x790], R28 ;  /* 0x0007901c01007387 */ /* 0x0001e80000100800 */
[----:B------:R4:W-:Y:S01]  /*4c10*/  STL [R1+0x78c], R14 ;  /* 0x00078c0e01007387 */ /* 0x0009e20000100800 */
[----:B--2---:R-:W-:-:S02]  /*4c20*/  PRMT R23, RZ, 0x7610, R23 ;  /* 0x00007610ff177816 */ /* 0x004fc40000000017 */
[----:B------:R-:W-:Y:S02]  /*4c30*/  LOP3.LUT P3, RZ, R11, 0x1, RZ, 0xc0, !PT ;  /* 0x000000010bff7812 */ /* 0x000fe4000786c0ff */
[----:B0-----:R-:W-:Y:S02]  /*4c40*/  IADD3 R28, P6, PT, R3, UR5, RZ ;  /* 0x00000005031c7c10 */ /* 0x001fe4000ffde0ff */
[C---:B----4-:R-:W-:Y:S02]  /*4c50*/  @P4 LOP3.LUT R14, R15.reuse, R14, RZ, 0x3c, !PT ;  /* 0x0000000e0f0e4212 */ /* 0x050fe400078e3cff */
[----:B------:R-:W-:Y:S02]  /*4c60*/  IADD3.X R11, PT, PT, R4, UR14, RZ, P6, !PT ;  /* 0x0000000e040b7c10 */ /* 0x000fe4000b7fe4ff */
[----:B------:R-:W-:-:S05]  /*4c70*/  @P4 LOP3.LUT R15, R15, R14, RZ, 0x3c, !PT ;  /* 0x0000000e0f0f4212 */ /* 0x000fca00078e3cff */
[----:B------:R0:W2:Y:S02]  /*4c80*/  @P4 LDG.E.U8 R23, desc[UR24][R14.64] ;  /* 0x000000180e174981 */ /* 0x0000a4000c1e1100 */
[----:B0-----:R-:W-:Y:S02]  /*4c90*/  IMAD.MOV.U32 R14, RZ, RZ, R11 ;  /* 0x000000ffff0e7224 */ /* 0x001fe400078e000b */
[----:B------:R-:W-:-:S05]  /*4ca0*/  IMAD.MOV.U32 R15, RZ, RZ, R28 ;  /* 0x000000ffff0f7224 */ /* 0x000fca00078e001c */
[----:B------:R-:W-:-:S04]  /*4cb0*/  @P4 LOP3.LUT R15, R15, R14, RZ, 0x3c, !PT ;  /* 0x0000000e0f0f4212 */ /* 0x000fc800078e3cff */
[----:B------:R-:W-:-:S04]  /*4cc0*/  @P4 LOP3.LUT R14, R15, R14, RZ, 0x3c, !PT ;  /* 0x0000000e0f0e4212 */ /* 0x000fc800078e3cff */
[----:B------:R-:W-:Y:S02]  /*4cd0*/  @P4 LOP3.LUT R15, R15, R14, RZ, 0x3c, !PT ;  /* 0x0000000e0f0f4212 */ /* 0x000fe400078e3cff */
[----:B---3--:R-:W-:-:S06]  /*4ce0*/  PRMT R5, RZ, 0x7610, R5 ;  /* 0x00007610ff057816 */ /* 0x008fcc0000000005 */
[----:B------:R-:W3:Y:S04]  /*4cf0*/  @P4 LDG.E.U8 R5, desc[UR24][R14.64] ;  /* 0x000000180e054981 */ /* 0x000ee8000c1e1100 */
[----:B------:R-:W-:Y:S04]  /*4d00*/  STL [R1+0x798], R28 ;  /* 0x0007981c01007387 */ /* 0x000fe80000100800 */
[----:B--2---:R0:W-:Y:S04]  /*4d10*/  STL [R1+0x26c], R23 ;  /* 0x00026c1701007387 */ /* 0x0041e80000100800 */
[----:B0-----:R-:W2:Y:S04]  /*4d20*/  LDL.LU R23, [R1+0x1054] ;  /* 0x0010540001177983 */ /* 0x001ea80000300800 */
[----:B------:R-:W-:Y:S01]  /*4d30*/  STL [R1+0x794], R11 ;  /* 0x0007940b01007387 */ /* 0x000fe20000100800 */
[----:B------:R-:W-:-:S03]  /*4d40*/  UIMAD UR6, UR12, 0x30, URZ ;  /* 0x000000300c0678a4 */ /* 0x000fc6000f8e02ff */
[----:B---3--:R0:W-:Y:S04]  /*4d50*/  STL [R1+0x278], R5 ;  /* 0x0002780501007387 */ /* 0x0081e80000100800 */
[----:B0-----:R-:W3:Y:S01]  /*4d60*/  LDL.LU R5, [R1+0x1050] ;  /* 0x0010500001057983 */ /* 0x001ee20000300800 */
[----:B------:R-:W-:Y:S02]  /*4d70*/  USHF.R.S32.HI UR15, URZ, 0x1f, UR6 ;  /* 0x0000001fff0f7899 */ /* 0x000fe40008011406 */
[----:B------:R-:W-:-:S05]  /*4d80*/  IADD3 R28, P6, PT, R0, UR6, RZ ;  /* 0x00000006001c7c10 */ /* 0x000fca000ffde0ff */
[----:B------:R-:W-:Y:S01]  /*4d90*/  IMAD.MOV.U32 R15, RZ, RZ, R28 ;  /* 0x000000ffff0f7224 */ /* 0x000fe200078e001c */
[----:B------:R-:W-:Y:S01]  /*4da0*/  IADD3.X R14, PT, PT, R2, UR15, RZ, P6, !PT ;  /* 0x0000000f020e7c10 */ /* 0x000fe2000b7fe4ff */
[----:B------:R-:W-:Y:S03]  /*4db0*/  STL [R1+0x800], R28 ;  /* 0x0008001c01007387 */ /* 0x000fe60000100800 */
[-C--:B------:R-:W-:Y:S01]  /*4dc0*/  @P3 LOP3.LUT R15, R15, R14.reuse, RZ, 0x3c, !PT ;  /* 0x0000000e0f0f3212 */ /* 0x080fe200078e3cff */
[----:B------:R0:W-:Y:S01]  /*4dd0*/  STL [R1+0x7fc], R14 ;  /* 0x0007fc0e01007387 */ /* 0x0001e20000100800 */
[----:B------:R-:W-:Y:S02]  /*4de0*/  PRMT R36, RZ, 0x7610, R36 ;  /* 0x00007610ff247816 */ /* 0x000fe40000000024 */
[----:B0-----:R-:W-:Y:S02]  /*4df0*/  @P3 LOP3.LUT R14, R15, R14, RZ, 0x3c, !PT ;  /* 0x0000000e0f0e3212 */ /* 0x001fe400078e3cff */
[----:B------:R-:W-:-:S02]  /*4e00*/  IADD3 R28, P6, PT, R3, UR6, RZ ;  /* 0x00000006031c7c10 */ /* 0x000fc4000ffde0ff */
[----:B------:R-:W-:-:S05]  /*4e10*/  @P3 LOP3.LUT R15, R15, R14, RZ, 0x3c, !PT ;  /* 0x0000000e0f0f3212 */ /* 0x000fca00078e3cff */
[----:B------:R0:W4:Y:S02]  /*4e20*/  @P3 LDG.E.U8 R36, desc[UR24][R14.64] ;  /* 0x000000180e243981 */ /* 0x000124000c1e1100 */
[----:B0-----:R-:W-:Y:S01]  /*4e30*/  IMAD.MOV.U32 R15, RZ, RZ, R28 ;  /* 0x000000ffff0f7224 */ /* 0x001fe200078e001c */
[----:B------:R-:W-:Y:S01]  /*4e40*/  IADD3.X R14, PT, PT, R4, UR15, RZ, P6, !PT ;  /* 0x0000000f040e7c10 */ /* 0x000fe2000b7fe4ff */
[----:B------:R0:W-:Y:S03]  /*4e50*/  STL [R1+0x808], R28 ;  /* 0x0008081c01007387 */ /* 0x0001e60000100800 */
[-C--:B------:R-:W-:Y:S01]  /*4e60*/  @P3 LOP3.LUT R15, R15, R14.reuse, RZ, 0x3c, !PT ;  /* 0x0000000e0f0f3212 */ /* 0x080fe200078e3cff */
[----:B------:R1:W-:Y:S01]  /*4e70*/  STL [R1+0x804], R14 ;  /* 0x0008040e01007387 */ /* 0x0003e20000100800 */
[----:B------:R-:W-:Y:S01]  /*4e80*/  SHF.R.U64 R11, R8, 0x7, RZ ;  /* 0x00000007080b7819 */ /* 0x000fe200000012ff */
[----:B------:R-:W-:Y:S01]  /*4e90*/  UIMAD UR5, UR12, 0x38, URZ ;  /* 0x000000380c0578a4 */ /* 0x000fe2000f8e02ff */
[----:B--2---:R-:W-:Y:S01]  /*4ea0*/  PRMT R23, RZ, 0x7610, R23 ;  /* 0x00007610ff177816 */ /* 0x004fe20000000017 */
[----:B0-----:R-:W0:Y:S01]  /*4eb0*/  LDC R28, c[0x0][0x3a0] ;  /* 0x0000e800ff1c7b82 */ /* 0x001e220000000800 */
[----:B-1----:R-:W-:-:S04]  /*4ec0*/  @P3 LOP3.LUT R14, R15, R14, RZ, 0x3c, !PT ;  /* 0x0000000e0f0e3212 */ /* 0x002fc800078e3cff */
[----:B------:R-:W-:Y:S02]  /*4ed0*/  @P3 LOP3.LUT R15, R15, R14, RZ, 0x3c, !PT ;  /* 0x0000000e0f0f3212 */ /* 0x000fe400078e3cff */
[----:B---3--:R-:W-:-:S06]  /*4ee0*/  PRMT R5, RZ, 0x7610, R5 ;  /* 0x00007610ff057816 */ /* 0x008fcc0000000005 */
[----:B------:R1:W2:Y:S01]  /*4ef0*/  @P3 LDG.E.U8 R5, desc[UR24][R14.64] ;  /* 0x000000180e053981 */ /* 0x0002a2000c1e1100 */
[----:B------:R-:W-:Y:S01]  /*4f00*/  LOP3.LUT P4, RZ, R11, 0x1, RZ, 0xc0, !PT ;  /* 0x000000010bff7812 */ /* 0x000fe2000788c0ff */
[----:B------:R-:W-:Y:S02]  /*4f10*/  USHF.R.S32.HI UR14, URZ, 0x1f, UR5 ;  /* 0x0000001fff0e7899 */ /* 0x000fe40008011405 */
[----:B----4-:R3:W-:Y:S02]  /*4f20*/  STL [R1+0x274], R36 ;  /* 0x0002742401007387 */ /* 0x0107e40000100800 */
[----:B---3--:R-:W-:-:S04]  /*4f30*/  IADD3 R36, P6, PT, R0, UR5, RZ ;  /* 0x0000000500247c10 */ /* 0x008fc8000ffde0ff */
[----:B-1----:R-:W-:Y:S01]  /*4f40*/  IADD3.X R14, PT, PT, R2, UR14, RZ, P6, !PT ;  /* 0x0000000e020e7c10 */ /* 0x002fe2000b7fe4ff */
[----:B------:R-:W-:-:S05]  /*4f50*/  IMAD.MOV.U32 R15, RZ, RZ, R36 ;  /* 0x000000ffff0f7224 */ /* 0x000fca00078e0024 */
[-C--:B------:R-:W-:Y:S01]  /*4f60*/  @P4 LOP3.LUT R15, R15, R14.reuse, RZ, 0x3c, !PT ;  /* 0x0000000e0f0f4212 */ /* 0x080fe200078e3cff */
[----:B--2---:R1:W-:Y:S04]  /*4f70*/  STL [R1+0x280], R5 ;  /* 0x0002800501007387 */ /* 0x0043e80000100800 */
[----:B-1----:R-:W2:Y:S04]  /*4f80*/  LDL.LU R5, [R1+0x104c] ;  /* 0x00104c0001057983 */ /* 0x002ea80000300800 */
[----:B------:R-:W-:Y:S04]  /*4f90*/  STL [R1+0x870], R36 ;  /* 0x0008702401007387 */ /* 0x000fe80000100800 */
[----:B------:R1:W-:Y:S02]  /*4fa0*/  STL [R1+0x86c], R14 ;  /* 0x00086c0e01007387 */ /* 0x0003e40000100800 */
[----:B-1----:R-:W-:-:S04]  /*4fb0*/  @P4 LOP3.LUT R14, R15, R14, RZ, 0x3c, !PT ;  /* 0x0000000e0f0e4212 */ /* 0x002fc800078e3cff */
[----:B------:R-:W-:-:S05]  /*4fc0*/  @P4 LOP3.LUT R15, R15, R14, RZ, 0x3c, !PT ;  /* 0x0000000e0f0f4212 */ /* 0x000fca00078e3cff */
[----:B------:R1:W3:Y:S01]  /*4fd0*/  @P4 LDG.E.U8 R23, desc[UR24][R14.64] ;  /* 0x000000180e174981 */ /* 0x0002e2000c1e1100 */
[----:B0-----:R-:W-:Y:S01]  /*4fe0*/  VIADD R11, R28, 0xfffffff6 ;  /* 0xfffffff61c0b7836 */ /* 0x001fe20000000000 */
[----:B------:R-:W-:-:S04]  /*4ff0*/  IADD3 R36, P6, PT, R3, UR5, RZ ;  /* 0x0000000503247c10 */ /* 0x000fc8000ffde0ff */
[----:B------:R-:W-:Y:S02]  /*5000*/  ISETP.GE.U32.AND P3, PT, R11, 0x7fffffb7, PT ;  /* 0x7fffffb70b00780c */ /* 0x000fe40003f66070 */
[----:B------:R-:W-:Y:S01]  /*5010*/  IADD3.X R11, PT, PT, R4, UR14, RZ, P6, !PT ;  /* 0x0000000e040b7c10 */ /* 0x000fe2000b7fe4ff */
[----:B-1----:R-:W-:-:S04]  /*5020*/  IMAD.MOV.U32 R15, RZ, RZ, R36 ;  /* 0x000000ffff0f7224 */ /* 0x002fc800078e0024 */
        /* <DEDUP_REMOVED lines=8> */
[----:B-1----:R-:W3:Y:S01]  /*50b0*/  LDL.LU R23, [R1+0x1048] ;  /* 0x0010480001177983 */ /* 0x002ee20000300800 */
[----:B------:R-:W-:Y:S02]  /*50c0*/  USHF.R.S32.HI UR6, URZ, 0x1f, UR12 ;  /* 0x0000001fff067899 */ /* 0x000fe4000801140c */
[----:B------:R-:W-:-:S05]  /*50d0*/  IADD3 R36, P6, PT, R0, UR12, RZ ;  /* 0x0000000c00247c10 */ /* 0x000fca000ffde0ff */
[----:B0-----:R-:W-:Y:S01]  /*50e0*/  IMAD.MOV.U32 R15, RZ, RZ, R36 ;  /* 0x000000ffff0f7224 */ /* 0x001fe200078e0024 */
[----:B------:R-:W-:Y:S01]  /*50f0*/  IADD3.X R14, PT, PT, R2, UR6, RZ, P6, !PT ;  /* 0x00000006020e7c10 */ /* 0x000fe2000b7fe4ff */
[----:B------:R-:W-:Y:S03]  /*5100*/  STL [R1+0x874], R11 ;  /* 0x0008740b01007387 */ /* 0x000fe60000100800 */
[-C--:B------:R-:W-:Y:S01]  /*5110*/  @!P2 LOP3.LUT R15, R15, R14.reuse, RZ, 0x3c, !PT ;  /* 0x0000000e0f0fa212 */ /* 0x080fe200078e3cff */
[----:B--2---:R0:W-:Y:S04]  /*5120*/  STL [R1+0x298], R5 ;  /* 0x0002980501007387 */ /* 0x0041e80000100800 */
[----:B0-----:R-:W2:Y:S04]  /*5130*/  LDL.LU R5, [R1+0x1044] ;  /* 0x0010440001057983 */ /* 0x001ea80000300800 */
[----:B------:R-:W-:Y:S04]  /*5140*/  STL [R1+0xf0], R36 ;  /* 0x0000f02401007387 */ /* 0x000fe80000100800 */
[----:B------:R0:W-:Y:S02]  /*5150*/  STL [R1+0xec], R14 ;  /* 0x0000ec0e01007387 */ /* 0x0001e40000100800 */
[----:B0-----:R-:W-:-:S02]  /*5160*/  @!P2 LOP3.LUT R14, R15, R14, RZ, 0x3c, !PT ;  /* 0x0000000e0f0ea212 */ /* 0x001fc400078e3cff */
[----:B---3--:R-:W-:Y:S02]  /*5170*/  PRMT R23, RZ, 0x7610, R23 ;  /* 0x00007610ff177816 */ /* 0x008fe40000000017 */
[----:B------:R-:W-:-:S05]  /*5180*/  @!P2 LOP3.LUT R15, R15, R14, RZ, 0x3c, !PT ;  /* 0x0000000e0f0fa212 */ /* 0x000fca00078e3cff */
[----:B------:R0:W3:Y:S01]  /*5190*/  @!P2 LDG.E.U8 R23, desc[UR24][R14.64] ;  /* 0x000000180e17a981 */ /* 0x0000e2000c1e1100 */
[----:B------:R-:W-:-:S05]  /*51a0*/  IADD3 R36, P6, PT, R3, UR12, RZ ;  /* 0x0000000c03247c10 */ /* 0x000fca000ffde0ff */
[----:B0-----:R-:W-:Y:S01]  /*51b0*/  IMAD.MOV.U32 R15, RZ, RZ, R36 ;  /* 0x000000ffff0f7224 */ /* 0x001fe200078e0024 */
[----:B------:R-:W-:-:S04]  /*51c0*/  IADD3.X R14, PT, PT, R4, UR6, RZ, P6, !PT ;  /* 0x00000006040e7c10 */ /* 0x000fc8000b7fe4ff */
[-C--:B------:R-:W-:Y:S02]  /*51d0*/  @!P2 LOP3.LUT R15, R15, R14.reuse, RZ, 0x3c, !PT ;  /* 0x0000000e0f0fa212 */ /* 0x080fe400078e3cff */
[----:B--2---:R-:W-:Y:S01]  /*51e0*/  PRMT R5, RZ, 0x7610, R5 ;  /* 0x00007610ff057816 */ /* 0x004fe20000000005 */
[----:B---3--:R0:W-:Y:S04]  /*51f0*/  STL [R1+0x288], R23 ;  /* 0x0002881701007387 */ /* 0x0081e80000100800 */
[----:B0-----:R-:W2:Y:S04]  /*5200*/  LDL.LU R23, [R1+0x1040] ;  /* 0x0010400001177983 */ /* 0x001ea80000300800 */
[----:B------:R-:W-:Y:S04]  /*5210*/  STL [R1+0xf8], R36 ;  /* 0x0000f82401007387 */ /* 0x000fe80000100800 */
[----:B------:R0:W-:Y:S02]  /*5220*/  STL [R1+0xf4], R14 ;  /* 0x0000f40e01007387 */ /* 0x0001e40000100800 */
[----:B0-----:R-:W-:-:S04]  /*5230*/  @!P2 LOP3.LUT R14, R15, R14, RZ, 0x3c, !PT ;  /* 0x0000000e0f0ea212 */ /* 0x001fc800078e3cff */
[----:B------:R-:W-:-:S05]  /*5240*/  @!P2 LOP3.LUT R15, R15, R14, RZ, 0x3c, !PT ;  /* 0x0000000e0f0fa212 */ /* 0x000fca00078e3cff */
[----:B------:R0:W3:Y:S01]  /*5250*/  @!P2 LDG.E.U8 R5, desc[UR24][R14.64] ;  /* 0x000000180e05a981 */ /* 0x0000e2000c1e1100 */
[----:B------:R-:W-:-:S04]  /*5260*/  UIMAD UR5, UR12, 0x9, URZ ;  /* 0x000000090c0578a4 */ /* 0x000fc8000f8e02ff */
[----:B------:R-:W-:Y:S02]  /*5270*/  USHF.R.S32.HI UR14, URZ, 0x1f, UR5 ;  /* 0x0000001fff0e7899 */ /* 0x000fe40008011405 */
[----:B------:R-:W-:-:S04]  /*5280*/  IADD3 R36, P6, PT, R0, UR5, RZ ;  /* 0x0000000500247c10 */ /* 0x000fc8000ffde0ff */
[----:B0-----:R-:W-:Y:S01]  /*5290*/  IADD3.X R14, PT, PT, R2, UR14, RZ, P6, !PT ;  /* 0x0000000e020e7c10 */ /* 0x001fe2000b7fe4ff */
[----:B------:R-:W-:-:S05]  /*52a0*/  IMAD.MOV.U32 R15, RZ, RZ, R36 ;  /* 0x000000ffff0f7224 */ /* 0x000fca00078e0024 */
        /* <DEDUP_REMOVED lines=9> */
[----:B------:R-:W-:Y:S01]  /*5340*/  VIADD R11, R28, 0xfffffffd ;  /* 0xfffffffd1c0b7836 */ /* 0x000fe20000000000 */
[----:B------:R-:W-:-:S04]  /*5350*/  IADD3 R36, P6, PT, R3, UR5, RZ ;  /* 0x0000000503247c10 */ /* 0x000fc8000ffde0ff */
[----:B------:R-:W-:Y:S02]  /*5360*/  ISETP.GE.U32.AND P4, PT, R11, 0x7fffffbe, PT ;  /* 0x7fffffbe0b00780c */ /* 0x000fe40003f86070 */
[----:B------:R-:W-:-:S04]  /*5370*/  SHF.R.U32.HI R11, RZ, 0xe, R9 ;  /* 0x0000000eff0b7819 */ /* 0x000fc80000011609 */
[----:B------:R-:W-:Y:S02]  /*5380*/  LOP3.LUT P2, RZ, R11, 0x1, RZ, 0xc0, !PT ;  /* 0x000000010bff7812 */ /* 0x000fe4000784c0ff */
[----:B------:R-:W-:Y:S01]  /*5390*/  IADD3.X R11, PT, PT, R4, UR14, RZ, P6, !PT ;  /* 0x0000000e040b7c10 */ /* 0x000fe2000b7fe4ff */
[----:B0-----:R-:W-:-:S04]  /*53a0*/  IMAD.MOV.U32 R15, RZ, RZ, R36 ;  /* 0x000000ffff0f7224 */ /* 0x001fc800078e0024 */
[----:B------:R-:W-:-:S05]  /*53b0*/  IMAD.MOV.U32 R14, RZ, RZ, R11 ;  /* 0x000000ffff0e7224 */ /* 0x000fca00078e000b */
[----:B------:R-:W-:-:S04]  /*53c0*/  @!P3 LOP3.LUT R15, R15, R14, RZ, 0x3c, !PT ;  /* 0x0000000e0f0fb212 */ /* 0x000fc800078e3cff */
[----:B------:R-:W-:-:S04]  /*53d0*/  @!P3 LOP3.LUT R14, R15, R14, RZ, 0x3c, !PT ;  /* 0x0000000e0f0eb212 */ /* 0x000fc800078e3cff */
[----:B------:R-:W-:Y:S01]  /*53e0*/  @!P3 LOP3.LUT R15, R15, R14, RZ, 0x3c, !PT ;  /* 0x0000000e0f0fb212 */ /* 0x000fe200078e3cff */
[----:B------:R-:W-:Y:S01]  /*53f0*/  STL [R1+0x578], R36 ;  /* 0x0005782401007387 */ /* 0x000fe20000100800 */
[----:B--2---:R-:W-:-:S06]  /*5400*/  PRMT R5, RZ, 0x7610, R5 ;  /* 0x00007610ff057816 */ /* 0x004fcc0000000005 */
[----:B------:R0:W2:Y:S04]  /*5410*/  @!P3 LDG.E.U8 R5, desc[UR24][R14.64] ;  /* 0x000000180e05b981 */ /* 0x0000a8000c1e1100 */
[----:B---3--:R1:W-:Y:S04]  /*5420*/  STL [R1+0x290], R23 ;  /* 0x0002901701007387 */ /* 0x0083e80000100800 */
[----:B-1----:R-:W3:Y:S01]  /*5430*/  LDL.LU R23, [R1+0x1038] ;  /* 0x0010380001177983 */ /* 0x002ee20000300800 */
[----:B------:R-:W-:-:S04]  /*5440*/  UIMAD UR6, UR12, 0x11, URZ ;  /* 0x000000110c0678a4 */ /* 0x000fc8000f8e02ff */
        /* <DEDUP_REMOVED lines=42> */
[----:B------:R-:W-:Y:S02]  /*56f0*/  SHF.R.U64 R11, R8, 0x1e, RZ ;  /* 0x0000001e080b7819 */ /* 0x000fe400000012ff */
        /* <DEDUP_REMOVED lines=113> */
[----:B------:R-:W-:Y:S01]  /*5e10*/  VIADD R11, R28, 0xfffffff5 ;  /* 0xfffffff51c0b7836 */ /* 0x000fe20000000000 */
[----:B------:R-:W-:-:S04]  /*5e20*/  IADD3 R36, P6, PT, R3, UR6, RZ ;  /* 0x0000000603247c10 */ /* 0x000fc8000ffde0ff */
[----:B------:R-:W-:Y:S02]  /*5e30*/  ISETP.GE.U32.AND P2, PT, R11, 0x7fffffb6, PT ;  /* 0x7fffffb60b00780c */ /* 0x000fe40003f46070 */
        /* <DEDUP_REMOVED lines=11> */
[----:B------:R-:W-:-:S04]  /*5ef0*/  USHF.L.U32 UR5, UR12, 0x1, URZ ;  /* 0x000000010c057899 */ /* 0x000fc800080006ff */
[----:B------:R-:W-:Y:S02]  /*5f00*/  USHF.R.S32.HI UR6, URZ, 0x1f, UR5 ;  /* 0x0000001fff067899 */ /* 0x000fe40008011405 */
[----:B------:R-:W-:Y:S01]  /*5f10*/  IADD3 R36, P6, PT, R0, UR5, RZ ;  /* 0x0000000500247c10 */ /* 0x000fe2000ffde0ff */
[----:B------:R-:W-:Y:S03]  /*5f20*/  STL [R1+0x884], R11 ;  /* 0x0008840b01007387 */ /* 0x000fe60000100800 */
[----:B0-----:R-:W-:Y:S01]  /*5f30*/  IADD3.X R14, PT, PT, R2, UR6, RZ, P6, !PT ;  /* 0x00000006020e7c10 */ /* 0x001fe2000b7fe4ff */
[----:B------:R-:W-:-:S05]  /*5f40*/  IMAD.MOV.U32 R15, RZ, RZ, R36 ;  /* 0x000000ffff0f7224 */ /* 0x000fca00078e0024 */
        /* <DEDUP_REMOVED lines=251> */
[----:B------:R-:W-:Y:S01]  /*6f00*/  IADD3 R36, P6, PT, R0, UR5, RZ ;  /* 0x0000000500247c10 */ /* 0x000fe2000ffde0ff */
[----:B------:R-:W-:-:S03]  /*6f10*/  VIADD R11, R28, 0xfffffffb ;  /* 0xfffffffb1c0b7836 */ /* 0x000fc60000000000 */
[----:B0-----:R-:W-:Y:S01]  /*6f20*/  IADD3.X R14, PT, PT, R2, UR14, RZ, P6, !PT ;  /* 0x0000000e020e7c10 */ /* 0x001fe2000b7fe4ff */
[----:B------:R-:W-:Y:S01]  /*6f30*/  IMAD.MOV.U32 R15, RZ, RZ, R36 ;  /* 0x000000ffff0f7224 */ /* 0x000fe200078e0024 */
[----:B------:R-:W-:-:S04]  /*6f40*/  ISETP.GE.U32.AND P2, PT, R11, 0x7fffffbc, PT ;  /* 0x7fffffbc0b00780c */ /* 0x000fc80003f46070 */
[----:B------:R-:W-:Y:S02]  /*6f50*/  @!P4 LOP3.LUT R15, R15, R14, RZ, 0x3c, !PT ;  /* 0x0000000e0f0fc212 */ /* 0x000fe400078e3cff */
[----:B------:R-:W-:-:S04]  /*6f60*/  SHF.R.U32.HI R11, RZ, 0xc, R9 ;  /* 0x0000000cff0b7819 */ /* 0x000fc80000011609 */
[----:B------:R-:W-:Y:S02]  /*6f70*/  LOP3.LUT P3, RZ, R11, 0x1, RZ, 0xc0, !PT ;  /* 0x000000010bff7812 */ /* 0x000fe4000786c0ff */
[----:B------:R-:W-:Y:S02]  /*6f80*/  PRMT R10, RZ, 0x7610, R10 ;  /* 0x00007610ff0a7816 */ /* 0x000fe4000000000a */
[----:B--2---:R-:W-:Y:S01]  /*6f90*/  PRMT R23, RZ, 0x7610, R23 ;  /* 0x00007610ff177816 */ /* 0x004fe20000000017 */
[----:B---3--:R0:W-:Y:S04]  /*6fa0*/  STL [R1+0x300], R5 ;  /* 0x0003000501007387 */ /* 0x0081e80000100800 */
[----:B0-----:R-:W2:Y:S04]  /*6fb0*/  LDL.LU R5, [R1+0xfbc] ;  /* 0x000fbc0001057983 */ /* 0x001ea80000300800 */
[----:B------:R0:W-:Y:S04]  /*6fc0*/  STL [R1+0x590], R36 ;  /* 0x0005902401007387 */ /* 0x0001e80000100800 */
[----:B------:R1:W-:Y:S01]  /*6fd0*/  STL [R1+0x58c], R14 ;  /* 0x00058c0e01007387 */ /* 0x0003e20000100800 */
[----:B0-----:R-:W-:-:S02]  /*6fe0*/  IADD3 R36, P6, PT, R3, UR5, RZ ;  /* 0x0000000503247c10 */ /* 0x001fc4000ffde0ff */
[C---:B-1----:R-:W-:Y:S02]  /*6ff0*/  @!P4 LOP3.LUT R14, R15.reuse, R14, RZ, 0x3c, !PT ;  /* 0x0000000e0f0ec212 */ /* 0x042fe400078e3cff */
        /* <DEDUP_REMOVED lines=9> */
[----:B------:R-:W-:-:S03]  /*7090*/  UIMAD UR6, UR12, 0x13, URZ ;  /* 0x000000130c0678a4 */ /* 0x000fc6000f8e02ff */
[----:B------:R1:W-:Y:S01]  /*70a0*/  STL [R1+0x598], R36 ;  /* 0x0005982401007387 */ /* 0x0003e20000100800 */
[----:B------:R-:W-:Y:S02]  /*70b0*/  USHF.R.S32.HI UR15, URZ, 0x1f, UR6 ;  /* 0x0000001fff0f7899 */ /* 0x000fe40008011406 */
[----:B-1----:R-:W-:-:S04]  /*70c0*/  IADD3 R36, P6, PT, R0, UR6, RZ ;  /* 0x0000000600247c10 */ /* 0x002fc8000ffde0ff */
[----:B0-----:R-:W-:Y:S01]  /*70d0*/  IADD3.X R14, PT, PT, R2, UR15, RZ, P6, !PT ;  /* 0x0000000f020e7c10 */ /* 0x001fe2000b7fe4ff */
[----:B------:R-:W-:-:S05]  /*70e0*/  IMAD.MOV.U32 R15, RZ, RZ, R36 ;  /* 0x000000ffff0f7224 */ /* 0x000fca00078e0024 */
[-C--:B------:R-:W-:Y:S02]  /*70f0*/  @P3 LOP3.LUT R15, R15, R14.reuse, RZ, 0x3c, !PT ;  /* 0x0000000e0f0f3212 */ /* 0x080fe400078e3cff */
[----:B------:R-:W-:Y:S01]  /*7100*/  PRMT R6, RZ, 0x7610, R6 ;  /* 0x00007610ff067816 */ /* 0x000fe20000000006 */
[----:B---3--:R0:W-:Y:S04]  /*7110*/  STL [R1+0x314], R23 ;  /* 0x0003141701007387 */ /* 0x0081e80000100800 */
[----:B0-----:R-:W2:Y:S04]  /*7120*/  LDL.LU R23, [R1+0xfb8] ;  /* 0x000fb80001177983 */ /* 0x001ea80000300800 */
[----:B------:R-:W-:Y:S04]  /*7130*/  STL [R1+0x594], R11 ;  /* 0x0005940b01007387 */ /* 0x000fe80000100800 */
[----:B----4-:R0:W-:Y:S04]  /*7140*/  STL [R1+0x310], R10 ;  /* 0x0003100a01007387 */ /* 0x0101e80000100800 */
[----:B0-----:R-:W3:Y:S04]  /*7150*/  LDL.LU R10, [R1+0xfb4] ;  /* 0x000fb400010a7983 */ /* 0x001ee80000300800 */
[----:B------:R-:W-:Y:S04]  /*7160*/  STL [R1+0x610], R36 ;  /* 0x0006102401007387 */ /* 0x000fe80000100800 */
[----:B------:R0:W-:Y:S02]  /*7170*/  STL [R1+0x60c], R14 ;  /* 0x00060c0e01007387 */ /* 0x0001e40000100800 */
[----:B0-----:R-:W-:-:S04]  /*7180*/  @P3 LOP3.LUT R14, R15, R14, RZ, 0x3c, !PT ;  /* 0x0000000e0f0e3212 */ /* 0x001fc800078e3cff */
[----:B------:R-:W-:-:S05]  /*7190*/  @P3 LOP3.LUT R15, R15, R14, RZ, 0x3c, !PT ;  /* 0x0000000e0f0f3212 */ /* 0x000fca00078e3cff */
[----:B------:R0:W4:Y:S01]  /*71a0*/  @P3 LDG.E.U8 R6, desc[UR24][R14.64] ;  /* 0x000000180e063981 */ /* 0x000122000c1e1100 */
[----:B------:R-:W-:-:S05]  /*71b0*/  IADD3 R36, P6, PT, R3, UR6, RZ ;  /* 0x0000000603247c10 */ /* 0x000fca000ffde0ff */
[----:B0-----:R-:W-:Y:S01]  /*71c0*/  IMAD.MOV.U32 R15, RZ, RZ, R36 ;  /* 0x000000ffff0f7224 */ /* 0x001fe200078e0024 */
[----:B------:R-:W-:-:S04]  /*71d0*/  IADD3.X R14, PT, PT, R4, UR15, RZ, P6, !PT ;  /* 0x0000000f040e7c10 */ /* 0x000fc8000b7fe4ff */
[-C--:B------:R-:W-:Y:S02]  /*71e0*/  @P3 LOP3.LUT R15, R15, R14.reuse, RZ, 0x3c, !PT ;  /* 0x0000000e0f0f3212 */ /* 0x080fe400078e3cff */
[----:B------:R-:W-:Y:S01]  /*71f0*/  PRMT R7, RZ, 0x7610, R7 ;  /* 0x00007610ff077816 */ /* 0x000fe20000000007 */
[----:B----4-:R0:W-:Y:S04]  /*7200*/  STL [R1+0x328], R6 ;  /* 0x0003280601007387 */ /* 0x0101e80000100800 */
[----:B0-----:R-:W4:Y:S04]  /*7210*/  LDL.LU R6, [R1+0xfb0] ;  /* 0x000fb00001067983 */ /* 0x001f280000300800 */
[----:B------:R-:W-:Y:S04]  /*7220*/  STL [R1+0x618], R36 ;  /* 0x0006182401007387 */ /* 0x000fe80000100800 */
[----:B------:R0:W-:Y:S02]  /*7230*/  STL [R1+0x614], R14 ;  /* 0x0006140e01007387 */ /* 0x0001e40000100800 */
[----:B0-----:R-:W-:-:S04]  /*7240*/  @P3 LOP3.LUT R14, R15, R14, RZ, 0x3c, !PT ;  /* 0x0000000e0f0e3212 */ /* 0x001fc800078e3cff */
[----:B------:R-:W-:-:S05]  /*7250*/  @P3 LOP3.LUT R15, R15, R14, RZ, 0x3c, !PT ;  /* 0x0000000e0f0f3212 */ /* 0x000fca00078e3cff */
[----:B------:R0:W2:Y:S01]  /*7260*/  @P3 LDG.E.U8 R7, desc[UR24][R14.64] ;  /* 0x000000180e073981 */ /* 0x0000a2000c1e1100 */
[----:B------:R-:W-:Y:S01]  /*7270*/  SHF.R.U32.HI R11, RZ, 0x4, R9 ;  /* 0x00000004ff0b7819 */ /* 0x000fe20000011609 */
[----:B------:R-:W-:-:S03]  /*7280*/  UIMAD UR5, UR12, 0x1b, URZ ;  /* 0x0000001b0c0578a4 */ /* 0x000fc6000f8e02ff */
[----:B------:R-:W-:Y:S01]  /*7290*/  LOP3.LUT P4, RZ, R11, 0x1, RZ, 0xc0, !PT ;  /* 0x000000010bff7812 */ /* 0x000fe2000788c0ff */
[----:B------:R-:W-:Y:S02]  /*72a0*/  USHF.R.S32.HI UR14, URZ, 0x1f, UR5 ;  /* 0x0000001fff0e7899 */ /* 0x000fe40008011405 */
[----:B------:R-:W-:-:S04]  /*72b0*/  IADD3 R36, P6, PT, R0, UR5, RZ ;  /* 0x0000000500247c10 */ /* 0x000fc8000ffde0ff */
[----:B0-----:R-:W-:Y:S01]  /*72c0*/  IADD3.X R14, PT, PT, R2, UR14, RZ, P6, !PT ;  /* 0x0000000e020e7c10 */ /* 0x001fe2000b7fe4ff */
[----:B------:R-:W-:Y:S01]  /*72d0*/  IMAD.MOV.U32 R15, RZ, RZ, R36 ;  /* 0x000000ffff0f7224 */ /* 0x000fe200078e0024 */
[----:B------:R-:W-:-:S04]  /*72e0*/  SHF.R.U64 R11, R8, 0x1c, RZ ;  /* 0x0000001c080b7819 */ /* 0x000fc800000012ff */
[----:B------:R-:W-:Y:S02]  /*72f0*/  @P4 LOP3.LUT R15, R15, R14, RZ, 0x3c, !PT ;  /* 0x0000000e0f0f4212 */ /* 0x000fe400078e3cff */
[----:B------:R-:W-:Y:S02]  /*7300*/  PRMT R93, RZ, 0x7610, R93 ;  /* 0x00007610ff5d7816 */ /* 0x000fe4000000005d */
[----:B------:R-:W-:Y:S02]  /*7310*/  LOP3.LUT P3, RZ, R11, 0x1, RZ, 0xc0, !PT ;  /* 0x000000010bff7812 */ /* 0x000fe4000786c0ff */
[----:B------:R-:W-:Y:S01]  /*7320*/  PRMT R92, RZ, 0x7610, R92 ;  /* 0x00007610ff5c7816 */ /* 0x000fe2000000005c */
[----:B--2---:R0:W-:Y:S04]  /*7330*/  STL [R1+0x30c], R7 ;  /* 0x00030c0701007387 */ /* 0x0041e80000100800 */
[----:B0-----:R-:W2:Y:S04]  /*7340*/  LDL.LU R7, [R1+0xfac] ;  /* 0x000fac0001077983 */ /* 0x001ea80000300800 */
[----:B------:R0:W-:Y:S04]  /*7350*/  STL [R1+0x6e0], R36 ;  /* 0x0006e02401007387 */ /* 0x0001e80000100800 */
[----:B------:R1:W-:Y:S01]  /*7360*/  STL [R1+0x6dc], R14 ;  /* 0x0006dc0e01007387 */ /* 0x0003e20000100800 */
[----:B0-----:R-:W-:-:S02]  /*7370*/  IADD3 R36, P6, PT, R3, UR5, RZ ;  /* 0x0000000503247c10 */ /* 0x001fc4000ffde0ff */
[C---:B-1----:R-:W-:Y:S02]  /*7380*/  @P4 LOP3.LUT R14, R15.reuse, R14, RZ, 0x3c, !PT ;  /* 0x0000000e0f0e4212 */ /* 0x042fe400078e3cff */
[----:B------:R-:W-:Y:S02]  /*7390*/  IADD3.X R11, PT, PT, R4, UR14, RZ, P6, !PT ;  /* 0x0000000e040b7c10 */ /* 0x000fe4000b7fe4ff */
[----:B------:R-:W-:-:S05]  /*73a0*/  @P4 LOP3.LUT R15, R15, R14, RZ, 0x3c, !PT ;  /* 0x0000000e0f0f4212 */ /* 0x000fca00078e3cff */
[----:B------:R0:W2:Y:S02]  /*73b0*/  @P4 LDG.E.U8 R93, desc[UR24][R14.64] ;  /* 0x000000180e5d4981 */ /* 0x0000a4000c1e1100 */
[----:B0-----:R-:W-:Y:S02]  /*73c0*/  IMAD.MOV.U32 R14, RZ, RZ, R11 ;  /* 0x000000ffff0e7224 */ /* 0x001fe400078e000b */
[----:B------:R-:W-:-:S05]  /*73d0*/  IMAD.MOV.U32 R15, RZ, RZ, R36 ;  /* 0x000000ffff0f7224 */ /* 0x000fca00078e0024 */
[----:B------:R-:W-:-:S04]  /*73e0*/  @P4 LOP3.LUT R15, R15, R14, RZ, 0x3c, !PT ;  /* 0x0000000e0f0f4212 */ /* 0x000fc800078e3cff */
[----:B------:R-:W-:-:S04]  /*73f0*/  @P4 LOP3.LUT R14, R15, R14, RZ, 0x3c, !PT ;  /* 0x0000000e0f0e4212 */ /* 0x000fc800078e3cff */
[----:B------:R-:W-:-:S05]  /*7400*/  @P4 LOP3.LUT R15, R15, R14, RZ, 0x3c, !PT ;  /* 0x0000000e0f0f4212 */ /* 0x000fca00078e3cff */
[----:B------:R0:W3:Y:S01]  /*7410*/  @P4 LDG.E.U8 R92, desc[UR24][R14.64] ;  /* 0x000000180e5c4981 */ /* 0x0000e2000c1e1100 */
        /* <DEDUP_REMOVED lines=8> */
[----:B--2---:R0:W-:Y:S04]  /*74a0*/  STL [R1+0x324], R93 ;  /* 0x0003245d01007387 */ /* 0x0041e80000100800 */
[----:B0-----:R-:W2:Y:S04]  /*74b0*/  LDL.LU R93, [R1+0xfa8] ;  /* 0x000fa800015d7983 */ /* 0x001ea80000300800 */
[----:B------:R-:W-:Y:S04]  /*74c0*/  STL [R1+0x6e4], R11 ;  /* 0x0006e40b01007387 */ /* 0x000fe80000100800 */
[----:B---3--:R0:W-:Y:S04]  /*74d0*/  STL [R1+0x320], R92 ;  /* 0x0003205c01007387 */ /* 0x0081e80000100800 */
[----:B0-----:R-:W3:Y:S04]  /*74e0*/  LDL.LU R92, [R1+0xfa4] ;  /* 0x000fa400015c7983 */ /* 0x001ee80000300800 */
        /* <DEDUP_REMOVED lines=9> */
[----:B------:R-:W-:Y:S01]  /*7580*/  PRMT R90, RZ, 0x7610, R90 ;  /* 0x00007610ff5a7816 */ /* 0x000fe2000000005a */
[----:B--2---:R0:W-:Y:S04]  /*7590*/  STL [R1+0x338], R91 ;  /* 0x0003385b01007387 */ /* 0x0041e80000100800 */
[----:B0-----:R-:W2:Y:S04]  /*75a0*/  LDL.LU R91, [R1+0xfa0] ;  /* 0x000fa000015b7983 */ /* 0x001ea80000300800 */
[----:B------:R-:W-:Y:S04]  /*75b0*/  STL [R1+0x758], R36 ;  /* 0x0007582401007387 */ /* 0x000fe80000100800 */
[----:B------:R0:W-:Y:S02]  /*75c0*/  STL [R1+0x754], R14 ;  /* 0x0007540e01007387 */ /* 0x0001e40000100800 */
[----:B0-----:R-:W-:-:S04]  /*75d0*/  @P3 LOP3.LUT R14, R15, R14, RZ, 0x3c, !PT ;  /* 0x0000000e0f0e3212 */ /* 0x001fc800078e3cff */
[----:B------:R-:W-:-:S05]  /*75e0*/  @P3 LOP3.LUT R15, R15, R14, RZ, 0x3c, !PT ;  /* 0x0000000e0f0f3212 */ /* 0x000fca00078e3cff */
[----:B------:R0:W2:Y:S01]  /*75f0*/  @P3 LDG.E.U8 R90, desc[UR24][R14.64] ;  /* 0x000000180e5a3981 */ /* 0x0000a2000c1e1100 */
        /* <DEDUP_REMOVED lines=63> */
[----:B------:R-:W-:Y:S02]  /*79f0*/  IMAD.MOV.U32 R15, RZ, RZ, R36 ;  /* 0x000000ffff0f7224 */ /* 0x000fe400078e0024 */
[----:B------:R-:W-:-:S03]  /*7a00*/  VIADD R11, R28, 0xfffffff3 ;  /* 0xfffffff31c0b7836 */ /* 0x000fc60000000000 */
[----:B------:R-:W-:Y:S02]  /*7a10*/  @P4 LOP3.LUT R15, R15, R14, RZ, 0x3c, !PT ;  /* 0x0000000e0f0f4212 */ /* 0x000fe400078e3cff */
[----:B------:R-:W-:Y:S02]  /*7a20*/  PRMT R85, RZ, 0x7610, R85 ;  /* 0x00007610ff557816 */ /* 0x000fe40000000055 */
[----:B------:R-:W-:Y:S02]  /*7a30*/  ISETP.GE.U32.AND P3, PT, R11, 0x7fffffb4, PT ;  /* 0x7fffffb40b00780c */ /* 0x000fe40003f66070 */
        /* <DEDUP_REMOVED lines=16> */
[----:B------:R-:W-:-:S03]  /*7b40*/  USHF.L.U32 UR5, UR12, 0x2, URZ ;  /* 0x000000020c057899 */ /* 0x000fc600080006ff */
[----:B------:R1:W-:Y:S01]  /*7b50*/  STL [R1+0x8a8], R36 ;  /* 0x0008a82401007387 */ /* 0x0003e20000100800 */
[----:B------:R-:W-:Y:S02]  /*7b60*/  USHF.R.S32.HI UR6, URZ, 0x1f, UR5 ;  /* 0x0000001fff067899 */ /* 0x000fe40008011405 */
[----:B-1----:R-:W-:-:S04]  /*7b70*/  IADD3 R36, P6, PT, R0, UR5, RZ ;  /* 0x0000000500247c10 */ /* 0x002fc8000ffde0ff */
[----:B0-----:R-:W-:Y:S01]  /*7b80*/  IADD3.X R14, PT, PT, R2, UR6, RZ, P6, !PT ;  /* 0x00000006020e7c10 */ /* 0x001fe2000b7fe4ff */
[----:B------:R-:W-:-:S05]  /*7b90*/  IMAD.MOV.U32 R15, RZ, RZ, R36 ;  /* 0x000000ffff0f7224 */ /* 0x000fca00078e0024 */
[-C--:B------:R-:W-:Y:S02]  /*7ba0*/  @!P2 LOP3.LUT R15, R15, R14.reuse, RZ, 0x3c, !PT ;  /* 0x0000000e0f0fa212 */ /* 0x080fe400078e3cff */
        /* <DEDUP_REMOVED lines=8> */
[----:B0-----:R-:W-:-:S04]  /*7c30*/  @!P2 LOP3.LUT R14, R15, R14, RZ, 0x3c, !PT ;  /* 0x0000000e0f0ea212 */ /* 0x001fc800078e3cff */
[----:B------:R-:W-:-:S05]  /*7c40*/  @!P2 LOP3.LUT R15, R15, R14, RZ, 0x3c, !PT ;  /* 0x0000000e0f0fa212 */ /* 0x000fca00078e3cff */
[----:B------:R0:W2:Y:S01]  /*7c50*/  @!P2 LDG.E.U8 R83, desc[UR24][R14.64] ;  /* 0x000000180e53a981 */ /* 0x0000a2000c1e1100 */
[----:B------:R-:W-:-:S05]  /*7c60*/  IADD3 R36, P6, PT, R3, UR5, RZ ;  /* 0x0000000503247c10 */ /* 0x000fca000ffde0ff */
[----:B0-----:R-:W-:Y:S01]  /*7c70*/  IMAD.MOV.U32 R15, RZ, RZ, R36 ;  /* 0x000000ffff0f7224 */ /* 0x001fe200078e0024 */
[----:B------:R-:W-:-:S04]  /*7c80*/  IADD3.X R14, PT, PT, R4, UR6, RZ, P6, !PT ;  /* 0x00000006040e7c10 */ /* 0x000fc8000b7fe4ff */
[-C--:B------:R-:W-:Y:S02]  /*7c90*/  @!P2 LOP3.LUT R15, R15, R14.reuse, RZ, 0x3c, !PT ;  /* 0x0000000e0f0fa212 */ /* 0x080fe400078e3cff */
[----:B------:R-:W-:Y:S01]  /*7ca0*/  PRMT R82, RZ, 0x7610, R82 ;  /* 0x00007610ff527816 */ /* 0x000fe20000000052 */
[----:B--2---:R0:W-:Y:S04]  /*7cb0*/  STL [R1+0x33c], R83 ;  /* 0x00033c5301007387 */ /* 0x0041e80000100800 */
[----:B0-----:R-:W2:Y:S04]  /*7cc0*/  LDL.LU R83, [R1+0xf80] ;  /* 0x000f800001537983 */ /* 0x001ea80000300800 */
[----:B------:R-:W-:Y:S04]  /*7cd0*/  STL [R1+0x128], R36 ;  /* 0x0001282401007387 */ /* 0x000fe80000100800 */
[----:B------:R0:W-:Y:S02]  /*7ce0*/  STL [R1+0x124], R14 ;  /* 0x0001240e01007387 */ /* 0x0001e40000100800 */
[----:B0-----:R-:W-:-:S04]  /*7cf0*/  @!P2 LOP3.LUT R14, R15, R14, RZ, 0x3c, !PT ;  /* 0x0000000e0f0ea212 */ /* 0x001fc800078e3cff */
[----:B------:R-:W-:-:S05]  /*7d00*/  @!P2 LOP3.LUT R15, R15, R14, RZ, 0x3c, !PT ;  /* 0x0000000e0f0fa212 */ /* 0x000fca00078e3cff */
[----:B------:R0:W2:Y:S01]  /*7d10*/  @!P2 LDG.E.U8 R82, desc[UR24][R14.64] ;  /* 0x000000180e52a981 */ /* 0x0000a2000c1e1100 */
        /* <DEDUP_REMOVED lines=8> */
[----:B------:R-:W-:Y:S02]  /*7da0*/  SHF.R.U32.HI R11, RZ, 0xb, R9 ;  /* 0x0000000bff0b7819 */ /* 0x000fe40000011609 */
        /* <DEDUP_REMOVED lines=8> */
[C---:B-1----:R-:W-:Y:S02]  /*7e30*/  @!P3 LOP3.LUT R14, R15.reuse, R14, RZ, 0x3c, !PT ;  /* 0x0000000e0f0eb212 */ /* 0x042fe400078e3cff */
[----:B------:R-:W-:Y:S02]  /*7e40*/  IADD3.X R11, PT, PT, R4, UR14, RZ, P6, !PT ;  /* 0x0000000e040b7c10 */ /* 0x000fe4000b7fe4ff */
[----:B------:R-:W-:-:S05]  /*7e50*/  @!P3 LOP3.LUT R15, R15, R14, RZ, 0x3c, !PT ;  /* 0x0000000e0f0fb212 */ /* 0x000fca00078e3cff */
[----:B------:R0:W2:Y:S02]  /*7e60*/  @!P3 LDG.E.U8 R81, desc[UR24][R14.64] ;  /* 0x000000180e51b981 */ /* 0x0000a4000c1e1100 */
[----:B0-----:R-:W-:Y:S02]  /*7e70*/  IMAD.MOV.U32 R14, RZ, RZ, R11 ;  /* 0x000000ffff0e7224 */ /* 0x001fe400078e000b */
[----:B------:R-:W-:-:S05]  /*7e80*/  IMAD.MOV.U32 R15, RZ, RZ, R36 ;  /* 0x000000ffff0f7224 */ /* 0x000fca00078e0024 */
[----:B------:R-:W-:-:S04]  /*7e90*/  @!P3 LOP3.LUT R15, R15, R14, RZ, 0x3c, !PT ;  /* 0x0000000e0f0fb212 */ /* 0x000fc800078e3cff */
[----:B------:R-:W-:-:S04]  /*7ea0*/  @!P3 LOP3.LUT R14, R15, R14, RZ, 0x3c, !PT ;  /* 0x0000000e0f0eb212 */ /* 0x000fc800078e3cff */
[----:B------:R-:W-:-:S05]  /*7eb0*/  @!P3 LOP3.LUT R15, R15, R14, RZ, 0x3c, !PT ;  /* 0x0000000e0f0fb212 */ /* 0x000fca00078e3cff */
[----:B------:R0:W3:Y:S01]  /*7ec0*/  @!P3 LDG.E.U8 R80, desc[UR24][R14.64] ;  /* 0x000000180e50b981 */ /* 0x0000e2000c1e1100 */
        /* <DEDUP_REMOVED lines=553> */
[----:B------:R-:W-:Y:S01]  /*a160*/  LOP3.LUT P3, RZ, R11, 0x1, RZ, 0xc0, !PT ;  /* 0x000000010bff7812 */ /* 0x000fe2000786c0ff */
[----:B------:R-:W-:Y:S01]  /*a170*/  UIMAD UR6, UR12, 0x36, URZ ;  /* 0x000000360c0678a4 */ /* 0x000fe2000f8e02ff */
[----:B------:R-:W-:Y:S02]  /*a180*/  PRMT R37, RZ, 0x7610, R37 ;  /* 0x00007610ff257816 */ /* 0x000fe40000000025 */
        /* <DEDUP_REMOVED lines=13> */
[----:B------:R-:W-:Y:S01]  /*a260*/  @P4 LOP3.LUT R14, R15, R14, RZ, 0x3c, !PT ;  /* 0x0000000e0f0e4212 */ /* 0x000fe200078e3cff */
[----:B------:R-:W-:-:S03]  /*a270*/  USHF.R.S32.HI UR5, URZ, 0x1f, UR6 ;  /* 0x0000001fff057899 */ /* 0x000fc60008011406 */
[----:B------:R-:W-:Y:S01]  /*a280*/  @P4 LOP3.LUT R15, R15, R14, RZ, 0x3c, !PT ;  /* 0x0000000e0f0f4212 */ /* 0x000fe200078e3cff */
[----:B------:R0:W-:Y:S04]  /*a290*/  STL [R1+0x7f8], R36 ;  /* 0x0007f82401007387 */ /* 0x0001e80000100800 */
[----:B------:R1:W3:Y:S01]  /*a2a0*/  @P4 LDG.E.U8 R37, desc[UR24][R14.64] ;  /* 0x000000180e254981 */ /* 0x0002e2000c1e1100 */
[----:B0-----:R-:W-:-:S04]  /*a2b0*/  IADD3 R36, P6, PT, R0, UR6, RZ ;  /* 0x0000000600247c10 */ /* 0x001fc8000ffde0ff */
[----:B-1----:R-:W-:Y:S01]  /*a2c0*/  IADD3.X R15, PT, PT, R2, UR5, RZ, P6, !PT ;  /* 0x00000005020f7c10 */ /* 0x002fe2000b7fe4ff */
[----:B------:R-:W-:-:S05]  /*a2d0*/  @P3 IMAD.MOV.U32 R14, RZ, RZ, R36 ;  /* 0x000000ffff0e3224 */ /* 0x000fca00078e0024 */
[----:B------:R0:W4:Y:S01]  /*a2e0*/  @P3 LDG.E.U8 R35, desc[UR24][R14.64] ;  /* 0x000000180e233981 */ /* 0x000122000c1e1100 */
[----:B------:R-:W-:-:S03]  /*a2f0*/  PRMT R33, RZ, 0x7610, R33 ;  /* 0x00007610ff217816 */ /* 0x000fc60000000021 */
[----:B--2---:R1:W-:Y:S04]  /*a300*/  STL [R1+0x3dc], R38 ;  /* 0x0003dc2601007387 */ /* 0x0043e80000100800 */
[----:B-1----:R-:W2:Y:S04]  /*a310*/  LDL.LU R38, [R1+0xed8] ;  /* 0x000ed80001267983 */ /* 0x002ea80000300800 */
[----:B------:R1:W-:Y:S02]  /*a320*/  STL [R1+0x7f4], R11 ;  /* 0x0007f40b01007387 */ /* 0x0003e40000100800 */
[----:B-1----:R-:W-:-:S04]  /*a330*/  SHF.R.U64 R11, R8, 0x1, RZ ;  /* 0x00000001080b7819 */ /* 0x002fc800000012ff */
[----:B------:R-:W-:Y:S02]  /*a340*/  LOP3.LUT P4, RZ, R11, 0x1, RZ, 0xc0, !PT ;  /* 0x000000010bff7812 */ /* 0x000fe4000788c0ff */
[----:B------:R-:W-:Y:S01]  /*a350*/  IADD3 R11, P6, PT, R3, UR6, RZ ;  /* 0x00000006030b7c10 */ /* 0x000fe2000ffde0ff */
[----:B---3--:R1:W-:Y:S03]  /*a360*/  STL [R1+0x418], R37 ;  /* 0x0004182501007387 */ /* 0x0083e60000100800 */
[----:B0-----:R-:W-:Y:S01]  /*a370*/  IADD3.X R14, PT, PT, R4, UR5, RZ, P6, !PT ;  /* 0x00000005040e7c10 */ /* 0x001fe2000b7fe4ff */
[----:B-1----:R-:W3:Y:S04]  /*a380*/  LDL.LU R37, [R1+0xed4] ;  /* 0x000ed40001257983 */ /* 0x002ee80000300800 */
[----:B------:R0:W-:Y:S04]  /*a390*/  STL [R1+0x860], R36 ;  /* 0x0008602401007387 */ /* 0x0001e80000100800 */
[----:B------:R1:W-:Y:S04]  /*a3a0*/  STL [R1+0x85c], R15 ;  /* 0x00085c0f01007387 */ /* 0x0003e80000100800 */
[----:B0-----:R-:W2:Y:S01]  /*a3b0*/  LDL.LU R36, [R1+0xed0] ;  /* 0x000ed00001247983 */ /* 0x001ea20000300800 */
[----:B-1----:R-:W-:-:S03]  /*a3c0*/  IMAD.MOV.U32 R15, RZ, RZ, R11 ;  /* 0x000000ffff0f7224 */ /* 0x002fc600078e000b */
[----:B----4-:R0:W-:Y:S02]  /*a3d0*/  STL [R1+0x3ec], R35 ;  /* 0x0003ec2301007387 */ /* 0x0101e40000100800 */
[-C--:B------:R-:W-:Y:S02]  /*a3e0*/  @P3 LOP3.LUT R15, R15, R14.reuse, RZ, 0x3c, !PT ;  /* 0x0000000e0f0f3212 */ /* 0x080fe400078e3cff */
[----:B0-----:R-:W4:Y:S04]  /*a3f0*/  LDL.LU R35, [R1+0xecc] ;  /* 0x000ecc0001237983 */ /* 0x001f280000300800 */
[----:B------:R-:W-:Y:S04]  /*a400*/  STL [R1+0x868], R11 ;  /* 0x0008680b01007387 */ /* 0x000fe80000100800 */
[----:B------:R0:W-:Y:S02]  /*a410*/  STL [R1+0x864], R14 ;  /* 0x0008640e01007387 */ /* 0x0001e40000100800 */
[----:B0-----:R-:W-:-:S04]  /*a420*/  @P3 LOP3.LUT R14, R15, R14, RZ, 0x3c, !PT ;  /* 0x0000000e0f0e3212 */ /* 0x001fc800078e3cff */
[----:B------:R-:W-:-:S05]  /*a430*/  @P3 LOP3.LUT R15, R15, R14, RZ, 0x3c, !PT ;  /* 0x0000000e0f0f3212 */ /* 0x000fca00078e3cff */
[----:B------:R0:W2:Y:S01]  /*a440*/  @P3 LDG.E.U8 R33, desc[UR24][R14.64] ;  /* 0x000000180e213981 */ /* 0x0000a2000c1e1100 */
[----:B------:R-:W-:Y:S01]  /*a450*/  UIMAD UR6, UR12, 0x3e, URZ ;  /* 0x0000003e0c0678a4 */ /* 0x000fe2000f8e02ff */
[----:B------:R-:W-:-:S03]  /*a460*/  VIADD R11, R28, 0xfffffff0 ;  /* 0xfffffff01c0b7836 */ /* 0x000fc60000000000 */
[----:B------:R-:W-:Y:S02]  /*a470*/  USHF.R.S32.HI UR14, URZ, 0x1f, UR6 ;  /* 0x0000001fff0e7899 */ /* 0x000fe40008011406 */
[----:B------:R-:W-:-:S04]  /*a480*/  IADD3 R28, P6, PT, R0, UR6, RZ ;  /* 0x00000006001c7c10 */ /* 0x000fc8000ffde0ff */
[----:B0-----:R-:W-:Y:S01]  /*a490*/  IADD3.X R14, PT, PT, R2, UR14, RZ, P6, !PT ;  /* 0x0000000e020e7c10 */ /* 0x001fe2000b7fe4ff */
[----:B------:R-:W-:Y:S01]  /*a4a0*/  IMAD.MOV.U32 R15, RZ, RZ, R28 ;  /* 0x000000ffff0f7224 */ /* 0x000fe200078e001c */
[----:B------:R0:W-:Y:S04]  /*a4b0*/  STL [R1+0x8d0], R28 ;  /* 0x0008d01c01007387 */ /* 0x0001e80000100800 */
[----:B------:R-:W-:Y:S01]  /*a4c0*/  @P4 LOP3.LUT R15, R15, R14, RZ, 0x3c, !PT ;  /* 0x0000000e0f0f4212 */ /* 0x000fe200078e3cff */
[----:B------:R1:W-:Y:S01]  /*a4d0*/  STL [R1+0x8cc], R14 ;  /* 0x0008cc0e01007387 */ /* 0x0003e20000100800 */
[----:B0-----:R-:W-:Y:S02]  /*a4e0*/  IADD3 R28, P6, PT, R3, UR6, RZ ;  /* 0x00000006031c7c10 */ /* 0x001fe4000ffde0ff */
[----:B------:R-:W-:-:S02]  /*a4f0*/  PRMT R34, RZ, 0x7610, R34 ;  /* 0x00007610ff227816 */ /* 0x000fc40000000022 */
[C---:B-1----:R-:W-:Y:S01]  /*a500*/  @P4 LOP3.LUT R14, R15.reuse, R14, RZ, 0x3c, !PT ;  /* 0x0000000e0f0e4212 */ /* 0x042fe200078e3cff */
[----:B------:R-:W-:Y:S03]  /*a510*/  STL [R1+0x8d8], R28 ;  /* 0x0008d81c01007387 */ /* 0x000fe60000100800 */
[----:B------:R-:W-:-:S05]  /*a520*/  @P4 LOP3.LUT R15, R15, R14, RZ, 0x3c, !PT ;  /* 0x0000000e0f0f4212 */ /* 0x000fca00078e3cff */
[----:B------:R0:W3:Y:S02]  /*a530*/  @P4 LDG.E.U8 R34, desc[UR24][R14.64] ;  /* 0x000000180e224981 */ /* 0x0000e4000c1e1100 */
[----:B0-----:R-:W-:Y:S01]  /*a540*/  IMAD.MOV.U32 R15, RZ, RZ, R28 ;  /* 0x000000ffff0f7224 */ /* 0x001fe200078e001c */
[----:B------:R-:W-:Y:S01]  /*a550*/  PRMT R32, RZ, 0x7610, R32 ;  /* 0x00007610ff207816 */ /* 0x000fe20000000020 */
[----:B--2---:R0:W-:Y:S02]  /*a560*/  STL [R1+0x3fc], R33 ;  /* 0x0003fc2101007387 */ /* 0x0041e40000100800 */
[----:B0-----:R-:W-:-:S05]  /*a570*/  IADD3.X R33, PT, PT, R4, UR14, RZ, P6, !PT ;  /* 0x0000000e04217c10 */ /* 0x001fca000b7fe4ff */
[----:B------:R-:W-:-:S05]  /*a580*/  IMAD.MOV.U32 R14, RZ, RZ, R33 ;  /* 0x000000ffff0e7224 */ /* 0x000fca00078e0021 */
[----:B------:R-:W-:-:S04]  /*a590*/  @P4 LOP3.LUT R15, R15, R14, RZ, 0x3c, !PT ;  /* 0x0000000e0f0f4212 */ /* 0x000fc800078e3cff */
[----:B------:R-:W-:-:S04]  /*a5a0*/  @P4 LOP3.LUT R14, R15, R14, RZ, 0x3c, !PT ;  /* 0x0000000e0f0e4212 */ /* 0x000fc800078e3cff */
[----:B------:R-:W-:-:S05]  /*a5b0*/  @P4 LOP3.LUT R15, R15, R14, RZ, 0x3c, !PT ;  /* 0x0000000e0f0f4212 */ /* 0x000fca00078e3cff */
[----:B------:R0:W2:Y:S01]  /*a5c0*/  @P4 LDG.E.U8 R32, desc[UR24][R14.64] ;  /* 0x000000180e204981 */ /* 0x0000a2000c1e1100 */
[----:B------:R-:W-:-:S04]  /*a5d0*/  UIMAD UR5, UR12, 0x7, URZ ;  /* 0x000000070c0578a4 */ /* 0x000fc8000f8e02ff */
[----:B------:R-:W-:Y:S02]  /*a5e0*/  USHF.R.S32.HI UR6, URZ, 0x1f, UR5 ;  /* 0x0000001fff067899 */ /* 0x000fe40008011405 */
[----:B------:R-:W-:Y:S01]  /*a5f0*/  IADD3 R28, P6, PT, R0, UR5, RZ ;  /* 0x00000005001c7c10 */ /* 0x000fe2000ffde0ff */
[----:B---3--:R1:W-:Y:S03]  /*a600*/  STL [R1+0x3e8], R34 ;  /* 0x0003e82201007387 */ /* 0x0083e60000100800 */
[----:B0-----:R-:W-:Y:S01]  /*a610*/  IADD3.X R14, PT, PT, R2, UR6, RZ, P6, !PT ;  /* 0x00000006020e7c10 */ /* 0x001fe2000b7fe4ff */
[----:B------:R-:W-:Y:S01]  /*a620*/  IMAD.MOV.U32 R15, RZ, RZ, R28 ;  /* 0x000000ffff0f7224 */ /* 0x000fe200078e001c */
[----:B-1----:R-:W3:Y:S04]  /*a630*/  LDL.LU R34, [R1+0xec8] ;  /* 0x000ec80001227983 */ /* 0x002ee80000300800 */
[----:B------:R-:W-:Y:S01]  /*a640*/  @!P2 LOP3.LUT R15, R15, R14, RZ, 0x3c, !PT ;  /* 0x0000000e0f0fa212 */ /* 0x000fe200078e3cff */
[----:B------:R0:W-:Y:S01]  /*a650*/  STL [R1+0x8d4], R33 ;  /* 0x0008d42101007387 */ /* 0x0001e20000100800 */
[----:B------:R-:W-:-:S03]  /*a660*/  PRMT R31, RZ, 0x7610, R31 ;  /* 0x00007610ff1f7816 */ /* 0x000fc6000000001f */
[----:B0-----:R-:W3:Y:S04]  /*a670*/  LDL.LU R33, [R1+0xec4] ;  /* 0x000ec40001217983 */ /* 0x001ee80000300800 */
[----:B--2---:R0:W-:Y:S04]  /*a680*/  STL [R1+0x428], R32 ;  /* 0x0004282001007387 */ /* 0x0041e80000100800 */
[----:B0-----:R-:W2:Y:S04]  /*a690*/  LDL.LU R32, [R1+0xec0] ;  /* 0x000ec00001207983 */ /* 0x001ea80000300800 */
        /* <DEDUP_REMOVED lines=17> */
[----:B------:R-:W-:Y:S01]  /*a7b0*/  UIMAD UR5, UR12, 0xf, URZ ;  /* 0x0000000f0c0578a4 */ /* 0x000fe2000f8e02ff */
[----:B------:R-:W-:-:S03]  /*a7c0*/  ISETP.GE.U32.AND P3, PT, R11, 0x7fffffb1, PT ;  /* 0x7fffffb10b00780c */ /* 0x000fc60003f66070 */
[----:B------:R-:W-:Y:S02]  /*a7d0*/  USHF.R.S32.HI UR14, URZ, 0x1f, UR5 ;  /* 0x0000001fff0e7899 */ /* 0x000fe40008011405 */
[----:B------:R-:W-:Y:S02]  /*a7e0*/  IADD3 R28, P6, PT, R0, UR5, RZ ;  /* 0x00000005001c7c10 */ /* 0x000fe4000ffde0ff */
[----:B------:R-:W-:Y:S02]  /*a7f0*/  SHF.R.U32.HI R9, RZ, 0x8, R9 ;  /* 0x00000008ff097819 */ /* 0x000fe40000011609 */
[----:B0-----:R-:W-:Y:S01]  /*a800*/  IADD3.X R14, PT, PT, R2, UR14, RZ, P6, !PT ;  /* 0x0000000e020e7c10 */ /* 0x001fe2000b7fe4ff */
[----:B------:R-:W-:Y:S01]  /*a810*/  IMAD.MOV.U32 R15, RZ, RZ, R28 ;  /* 0x000000ffff0f7224 */ /* 0x000fe200078e001c */
[----:B------:R-:W-:Y:S01]  /*a820*/  LOP3.LUT P4, RZ, R9, 0x1, RZ, 0xc0, !PT ;  /* 0x0000000109ff7812 */ /* 0x000fe2000788c0ff */
[----:B------:R0:W-:Y:S01]  /*a830*/  STL [R1+0x5d0], R28 ;  /* 0x0005d01c01007387 */ /* 0x0001e20000100800 */
[----:B------:R-:W-:-:S02]  /*a840*/  SHF.R.U64 R9, R8, 0x18, RZ ;  /* 0x0000001808097819 */ /* 0x000fc400000012ff */
[-C--:B------:R-:W-:Y:S01]  /*a850*/  @!P3 LOP3.LUT R15, R15, R14.reuse, RZ, 0x3c, !PT ;  /* 0x0000000e0f0fb212 */ /* 0x080fe200078e3cff */
[----:B------:R1:W-:Y:S01]  /*a860*/  STL [R1+0x5cc], R14 ;  /* 0x0005cc0e01007387 */ /* 0x0003e20000100800 */
[----:B------:R-:W-:Y:S02]  /*a870*/  LOP3.LUT P2, RZ, R9, 0x1, RZ, 0xc0, !PT ;  /* 0x0000000109ff7812 */ /* 0x000fe4000784c0ff */
[----:B0-----:R-:W-:Y:S02]  /*a880*/  IADD3 R28, P6, PT, R3, UR5, RZ ;  /* 0x00000005031c7c10 */ /* 0x001fe4000ffde0ff */
[----:B-1----:R-:W-:-:S03]  /*a890*/  @!P3 LOP3.LUT R14, R15, R14, RZ, 0x3c, !PT ;  /* 0x0000000e0f0eb212 */ /* 0x002fc600078e3cff */
[----:B------:R-:W-:Y:S01]  /*a8a0*/  STL [R1+0x5d8], R28 ;  /* 0x0005d81c01007387 */ /* 0x000fe20000100800 */
[----:B------:R-:W-:Y:S02]  /*a8b0*/  PRMT R9, RZ, 0x7610, R9 ;  /* 0x00007610ff097816 */ /* 0x000fe40000000009 */
[----:B------:R-:W-:Y:S02]  /*a8c0*/  @!P3 LOP3.LUT R15, R15, R14, RZ, 0x3c, !PT ;  /* 0x0000000e0f0fb212 */ /* 0x000fe400078e3cff */
[----:B------:R-:W-:-:S03]  /*a8d0*/  PRMT R25, RZ, 0x7610, R25 ;  /* 0x00007610ff197816 */ /* 0x000fc60000000019 */
[----:B------:R0:W3:Y:S02]  /*a8e0*/  @!P3 LDG.E.U8 R9, desc[UR24][R14.64] ;  /* 0x000000180e09b981 */ /* 0x0000e4000c1e1100 */
[----:B0-----:R-:W-:Y:S02]  /*a8f0*/  @!P3 IMAD.MOV.U32 R14, RZ, RZ, R28 ;  /* 0x000000ffff0eb224 */ /* 0x001fe400078e001c */
[----:B--2---:R0:W-:Y:S02]  /*a900*/  STL [R1+0x3f4], R69 ;  /* 0x0003f44501007387 */ /* 0x0041e40000100800 */
[----:B0-----:R-:W-:-:S05]  /*a910*/  IADD3.X R69, PT, PT, R4, UR14, RZ, P6, !PT ;  /* 0x0000000e04457c10 */ /* 0x001fca000b7fe4ff */
[----:B------:R-:W-:-:S05]  /*a920*/  IMAD.MOV.U32 R15, RZ, RZ, R69 ;  /* 0x000000ffff0f7224 */ /* 0x000fca00078e0045 */
[----:B------:R0:W2:Y:S01]  /*a930*/  @!P3 LDG.E.U8 R25, desc[UR24][R14.64] ;  /* 0x000000180e19b981 */ /* 0x0000a2000c1e1100 */
[----:B------:R-:W-:-:S03]  /*a940*/  UIMAD UR6, UR12, 0x17, URZ ;  /* 0x000000170c0678a4 */ /* 0x000fc6000f8e02ff */
[----:B------:R1:W-:Y:S01]  /*a950*/  STL [R1+0x5d4], R69 ;  /* 0x0005d44501007387 */ /* 0x0003e20000100800 */
[----:B------:R-:W-:Y:S02]  /*a960*/  USHF.R.S32.HI UR15, URZ, 0x1f, UR6 ;  /* 0x0000001fff0f7899 */ /* 0x000fe40008011406 */
[----:B-1----:R-:W-:Y:S01]  /*a970*/  IADD3 R69, P6, PT, R0, UR6, RZ ;  /* 0x0000000600457c10 */ /* 0x002fe2000ffde0ff */
[----:B---3--:R-:W-:Y:S03]  /*a980*/  STL [R1+0x410], R9 ;  /* 0x0004100901007387 */ /* 0x008fe60000100800 */
[----:B0-----:R-:W-:Y:S01]  /*a990*/  IADD3.X R15, PT, PT, R2, UR15, RZ, P6, !PT ;  /* 0x0000000f020f7c10 */ /* 0x001fe2000b7fe4ff */
[----:B------:R-:W-:Y:S01]  /*a9a0*/  STL [R1+0x690], R69 ;  /* 0x0006904501007387 */ /* 0x000fe20000100800 */
[----:B------:R-:W-:Y:S01]  /*a9b0*/  PRMT R29, RZ, 0x7610, R29 ;  /* 0x00007610ff1d7816 */ /* 0x000fe2000000001d */
[----:B------:R-:W-:Y:S01]  /*a9c0*/  @P4 IMAD.MOV.U32 R14, RZ, RZ, R69 ;  /* 0x000000ffff0e4224 */ /* 0x000fe200078e0045 */
[----:B------:R-:W-:-:S04]  /*a9d0*/  PRMT R24, RZ, 0x7610, R24 ;  /* 0x00007610ff187816 */ /* 0x000fc80000000018 */
[----:B------:R0:W3:Y:S04]  /*a9e0*/  @P4 LDG.E.U8 R29, desc[UR24][R14.64] ;  /* 0x000000180e1d4981 */ /* 0x0000e8000c1e1100 */
[----:B--2---:R1:W-:Y:S02]  /*a9f0*/  STL [R1+0x408], R25 ;  /* 0x0004081901007387 */ /* 0x0043e40000100800 */
[----:B-1----:R-:W-:-:S04]  /*aa00*/  IADD3 R25, P6, PT, R3, UR6, RZ ;  /* 0x0000000603197c10 */ /* 0x002fc8000ffde0ff */
[----:B------:R-:W-:Y:S01]  /*aa10*/  IADD3.X R28, PT, PT, R4, UR15, RZ, P6, !PT ;  /* 0x0000000f041c7c10 */ /* 0x000fe2000b7fe4ff */
[----:B------:R1:W-:Y:S01]  /*aa20*/  STL [R1+0x68c], R15 ;  /* 0x00068c0f01007387 */ /* 0x0003e20000100800 */
[----:B0-----:R-:W-:-:S03]  /*aa30*/  @P4 IMAD.MOV.U32 R14, RZ, RZ, R25 ;  /* 0x000000ffff0e4224 */ /* 0x001fc600078e0019 */
[----:B-1----:R-:W-:-:S05]  /*aa40*/  @P4 IMAD.MOV.U32 R15, RZ, RZ, R28 ;  /* 0x000000ffff0f4224 */ /* 0x002fca00078e001c */
[----:B------:R-:W2:Y:S01]  /*aa50*/  @P4 LDG.E.U8 R24, desc[UR24][R14.64] ;  /* 0x000000180e184981 */ /* 0x000ea2000c1e1100 */
[----:B------:R-:W-:Y:S01]  /*aa60*/  UIMAD UR5, UR12, 0x1f, URZ ;  /* 0x0000001f0c0578a4 */ /* 0x000fe2000f8e02ff */
[----:B------:R-:W-:-:S04]  /*aa70*/  SHF.R.U64 R9, R8, 0x10, RZ ;  /* 0x0000001008097819 */ /* 0x000fc800000012ff */
[----:B------:R-:W-:Y:S01]  /*aa80*/  LOP3.LUT P3, RZ, R9, 0x1, RZ, 0xc0, !PT ;  /* 0x0000000109ff7812 */ /* 0x000fe2000786c0ff */
[----:B------:R-:W-:Y:S02]  /*aa90*/  USHF.R.S32.HI UR15, URZ, 0x1f, UR5 ;  /* 0x0000001fff0f7899 */ /* 0x000fe40008011405 */
[----:B------:R-:W-:Y:S01]  /*aaa0*/  IADD3 R9, P4, PT, R0, UR5, RZ ;  /* 0x0000000500097c10 */ /* 0x000fe2000ff9e0ff */
[----:B------:R-:W-:Y:S01]  /*aab0*/  STL [R1+0x698], R25 ;  /* 0x0006981901007387 */ /* 0x000fe20000100800 */
[----:B------:R-:W-:-:S03]  /*aac0*/  SHF.R.U64 R8, R8, 0x8, RZ ;  /* 0x0000000808087819 */ /* 0x000fc600000012ff */
[----:B------:R-:W-:Y:S04]  /*aad0*/  STL [R1+0x694], R28 ;  /* 0x0006941c01007387 */ /* 0x000fe80000100800 */
[----:B------:R-:W-:Y:S01]  /*aae0*/  STL [R1+0x69c], R9 ;  /* 0x00069c0901007387 */ /* 0x000fe20000100800 */
[----:B------:R-:W-:Y:S01]  /*aaf0*/  UIMAD UR6, UR12, 0x27, URZ ;  /* 0x000000270c0678a4 */ /* 0x000fe2000f8e02ff */
[----:B------:R-:W-:-:S03]  /*ab00*/  IADD3 R69, P6, PT, R3, UR5, RZ ;  /* 0x0000000503457c10 */ /* 0x000fc6000ffde0ff */
[----:B------:R-:W-:Y:S01]  /*ab10*/  USHF.R.S32.HI UR16, URZ, 0x1f, UR6 ;  /* 0x0000001fff107899 */ /* 0x000fe20008011406 */
[----:B------:R-:W-:Y:S02]  /*ab20*/  PRMT R30, RZ, 0x7610, R30 ;  /* 0x00007610ff1e7816 */ /* 0x000fe4000000001e */
[----:B------:R-:W-:Y:S01]  /*ab30*/  PRMT R26, RZ, 0x7610, R26 ;  /* 0x00007610ff1a7816 */ /* 0x000fe2000000001a */
[----:B--2---:R0:W-:Y:S02]  /*ab40*/  STL [R1+0x420], R24 ;  /* 0x0004201801007387 */ /* 0x0041e40000100800 */
[----:B0-----:R-:W-:Y:S02]  /*ab50*/  IADD3.X R24, PT, PT, R2, UR15, RZ, P4, !PT ;  /* 0x0000000f02187c10 */ /* 0x001fe4000a7fe4ff */
[----:B------:R-:W-:-:S03]  /*ab60*/  LOP3.LUT P4, RZ, R8, 0x1, RZ, 0xc0, !PT ;  /* 0x0000000108ff7812 */ /* 0x000fc6000788c0ff */
[----:B------:R-:W-:Y:S01]  /*ab70*/  IMAD.MOV.U32 R8, RZ, RZ, R24 ;  /* 0x000000ffff087224 */ /* 0x000fe200078e0018 */
[----:B------:R0:W-:Y:S04]  /*ab80*/  STL [R1+0x628], R24 ;  /* 0x0006281801007387 */ /* 0x0001e80000100800 */
[-C--:B------:R-:W-:Y:S01]  /*ab90*/  @!P1 LOP3.LUT R9, R9, R8.reuse, RZ, 0x3c, !PT ;  /* 0x0000000809099212 */ /* 0x080fe200078e3cff */
[----:B------:R-:W-:Y:S01]  /*aba0*/  STL [R1+0x630], R69 ;  /* 0x0006304501007387 */ /* 0x000fe20000100800 */
[----:B0-----:R-:W-:Y:S02]  /*abb0*/  IADD3.X R24, PT, PT, R4, UR15, RZ, P6, !PT ;  /* 0x0000000f04187c10 */ /* 0x001fe4000b7fe4ff */
[----:B------:R-:W-:Y:S02]  /*abc0*/  IADD3 R25, P6, PT, R0, UR6, RZ ;  /* 0x0000000600197c10 */ /* 0x000fe4000ffde0ff */
[C---:B------:R-:W-:Y:S01]  /*abd0*/  @!P1 LOP3.LUT R8, R9.reuse, R8, RZ, 0x3c, !PT ;  /* 0x0000000809089212 */ /* 0x040fe200078e3cff */
[----:B------:R-:W-:Y:S03]  /*abe0*/  STL [R1+0x62c], R24 ;  /* 0x00062c1801007387 */ /* 0x000fe60000100800 */
[----:B------:R-:W-:Y:S01]  /*abf0*/  @!P1 LOP3.LUT R9, R9, R8, RZ, 0x3c, !PT ;  /* 0x0000000809099212 */ /* 0x000fe200078e3cff */
[----:B------:R-:W-:Y:S04]  /*ac00*/  STL [R1+0x638], R25 ;  /* 0x0006381901007387 */ /* 0x000fe80000100800 */
[----:B---3--:R0:W-:Y:S04]  /*ac10*/  STL [R1+0x424], R29 ;  /* 0x0004241d01007387 */ /* 0x0081e80000100800 */
[----:B------:R1:W2:Y:S01]  /*ac20*/  @!P1 LDG.E.U8 R30, desc[UR24][R8.64] ;  /* 0x00000018081e9981 */ /* 0x0002a2000c1e1100 */
[----:B0-----:R-:W-:Y:S01]  /*ac30*/  IADD3.X R29, PT, PT, R2, UR16, RZ, P6, !PT ;  /* 0x00000010021d7c10 */ /* 0x001fe2000b7fe4ff */
[----:B-1----:R-:W-:-:S04]  /*ac40*/  IMAD.MOV.U32 R9, RZ, RZ, R25 ;  /* 0x000000ffff097224 */ /* 0x002fc800078e0019 */
[----:B------:R-:W-:-:S05]  /*ac50*/  IMAD.MOV.U32 R8, RZ, RZ, R29 ;  /* 0x000000ffff087224 */ /* 0x000fca00078e001d */
[----:B------:R-:W-:-:S04]  /*ac60*/  @P2 LOP3.LUT R9, R9, R8, RZ, 0x3c, !PT ;  /* 0x0000000809092212 */ /* 0x000fc800078e3cff */
[----:B------:R-:W-:-:S04]  /*ac70*/  @P2 LOP3.LUT R8, R9, R8, RZ, 0x3c, !PT ;  /* 0x0000000809082212 */ /* 0x000fc800078e3cff */
[----:B------:R-:W-:-:S05]  /*ac80*/  @P2 LOP3.LUT R9, R9, R8, RZ, 0x3c, !PT ;  /* 0x0000000809092212 */ /* 0x000fca00078e3cff */
[----:B------:R0:W3:Y:S01]  /*ac90*/  @P2 LDG.E.U8 R26, desc[UR24][R8.64] ;  /* 0x00000018081a2981 */ /* 0x0000e2000c1e1100 */
[----:B------:R-:W-:Y:S02]  /*aca0*/  UIMAD UR14, UR12, 0x2f, URZ ;  /* 0x0000002f0c0e78a4 */ /* 0x000fe4000f8e02ff */
[----:B------:R-:W-:Y:S02]  /*acb0*/  UIMAD UR5, UR12, 0x37, URZ ;  /* 0x000000370c0578a4 */ /* 0x000fe4000f8e02ff */
[----:B------:R-:W-:Y:S02]  /*acc0*/  USHF.R.S32.HI UR15, URZ, 0x1f, UR14 ;  /* 0x0000001fff0f7899 */ /* 0x000fe4000801140e */
[----:B------:R-:W-:Y:S01]  /*acd0*/  IADD3 R28, P6, PT, R0, UR14, RZ ;  /* 0x0000000e001c7c10 */ /* 0x000fe2000ffde0ff */
[----:B------:R-:W-:Y:S01]  /*ace0*/  USHF.R.S32.HI UR17, URZ, 0x1f, UR5 ;  /* 0x0000001fff117899 */ /* 0x000fe20008011405 */
[----:B------:R-:W-:-:S03]  /*acf0*/  PRMT R27, RZ, 0x7610, R27 ;  /* 0x00007610ff1b7816 */ /* 0x000fc6000000001b */
[----:B0-----:R-:W-:Y:S01]  /*ad00*/  @P3 IMAD.MOV.U32 R8, RZ, RZ, R28 ;  /* 0x000000ffff083224 */ /* 0x001fe200078e001c */
[----:B------:R-:W-:Y:S02]  /*ad10*/  PRMT R14, RZ, 0x7610, R14 ;  /* 0x00007610ff0e7816 */ /* 0x000fe4000000000e */
[----:B------:R-:W-:Y:S01]  /*ad20*/  PRMT R68, RZ, 0x7610, R68 ;  /* 0x00007610ff447816 */ /* 0x000fe20000000044 */
[----:B--2---:R0:W-:Y:S04]  /*ad30*/  STL [R1+0x41c], R30 ;  /* 0x00041c1e01007387 */ /* 0x0041e80000100800 */
[----:B0-----:R-:W2:Y:S04]  /*ad40*/  LDL.LU R30, [R1+0xeb8] ;  /* 0x000eb800011e7983 */ /* 0x001ea80000300800 */
[----:B------:R0:W-:Y:S04]  /*ad50*/  STL [R1+0x634], R29 ;  /* 0x0006341d01007387 */ /* 0x0001e80000100800 */
[----:B------:R-:W-:Y:S01]  /*ad60*/  STL [R1+0x648], R28 ;  /* 0x0006481c01007387 */ /* 0x000fe20000100800 */
[----:B0-----:R-:W-:-:S02]  /*ad70*/  IADD3.X R29, PT, PT, R2, UR15, RZ, P6, !PT ;  /* 0x0000000f021d7c10 */ /* 0x001fc4000b7fe4ff */
[----:B------:R-:W-:-:S03]  /*ad80*/  IADD3 R25, P6, PT, R0, UR5, RZ ;  /* 0x0000000500197c10 */ /* 0x000fc6000ffde0ff */
[----:B------:R0:W-:Y:S01]  /*ad90*/  STL [R1+0x644], R29 ;  /* 0x0006441d01007387 */ /* 0x0001e20000100800 */
[----:B------:R-:W-:-:S03]  /*ada0*/  @P3 IMAD.MOV.U32 R9, RZ, RZ, R29 ;  /* 0x000000ffff093224 */ /* 0x000fc600078e001d */
[----:B------:R-:W-:Y:S04]  /*adb0*/  STL [R1+0x658], R25 ;  /* 0x0006581901007387 */ /* 0x000fe80000100800 */
[----:B---3--:R1:W-:Y:S04]  /*adc0*/  STL [R1+0x964], R26 ;  /* 0x0009641a01007387 */ /* 0x0083e80000100800 */
[----:B------:R3:W2:Y:S04]  /*add0*/  @P3 LDG.E.U8 R27, desc[UR24][R8.64] ;  /* 0x00000018081b3981 */ /* 0x0006a8000c1e1100 */
[----:B0-----:R-:W4:Y:S01]  /*ade0*/  LDL.LU R29, [R1+0xeb4] ;  /* 0x000eb400011d7983 */ /* 0x001f220000300800 */
[----:B-1----:R-:W-:-:S03]  /*adf0*/  IADD3.X R26, PT, PT, R2, UR17, RZ, P6, !PT ;  /* 0x00000011021a7c10 */ /* 0x002fc6000b7fe4ff */
[----:B------:R-:W4:Y:S01]  /*ae00*/  LDL.LU R28, [R1+0xeb0] ;  /* 0x000eb000011c7983 */ /* 0x000f220000300800 */
[----:B---3--:R-:W-:Y:S02]  /*ae10*/  @P4 IMAD.MOV.U32 R8, RZ, RZ, R25 ;  /* 0x000000ffff084224 */ /* 0x008fe400078e0019 */
[----:B------:R-:W-:-:S05]  /*ae20*/  @P4 IMAD.MOV.U32 R9, RZ, RZ, R26 ;  /* 0x000000ffff094224 */ /* 0x000fca00078e001a */
[----:B------:R0:W3:Y:S02]  /*ae30*/  @P4 LDG.E.U8 R14, desc[UR24][R8.64] ;  /* 0x00000018080e4981 */ /* 0x0000e4000c1e1100 */
[----:B0-----:R-:W-:Y:S02]  /*ae40*/  @!P1 IMAD.MOV.U32 R8, RZ, RZ, R69 ;  /* 0x000000ffff089224 */ /* 0x001fe400078e0045 */
[----:B------:R-:W-:-:S05]  /*ae50*/  @!P1 IMAD.MOV.U32 R9, RZ, RZ, R24 ;  /* 0x000000ffff099224 */ /* 0x000fca00078e0018 */
[----:B------:R0:W4:Y:S01]  /*ae60*/  @!P1 LDG.E.U8 R68, desc[UR24][R8.64] ;  /* 0x0000001808449981 */ /* 0x000122000c1e1100 */
[----:B------:R-:W-:Y:S02]  /*ae70*/  PRMT R70, RZ, 0x7610, R70 ;  /* 0x00007610ff467816 */ /* 0x000fe40000000046 */
[----:B------:R-:W-:Y:S01]  /*ae80*/  PRMT R13, RZ, 0x7610, R13 ;  /* 0x00007610ff0d7816 */ /* 0x000fe2000000000d */
[----:B--2---:R1:W-:Y:S04]  /*ae90*/  STL [R1+0x970], R27 ;  /* 0x0009701b01007387 */ /* 0x0043e80000100800 */
[----:B-1----:R-:W2:Y:S04]  /*aea0*/  LDL.LU R27, [R1+0xeac] ;  /* 0x000eac00011b7983 */ /* 0x002ea80000300800 */
[----:B------:R1:W-:Y:S04]  /*aeb0*/  STL [R1+0x654], R26 ;  /* 0x0006541a01007387 */ /* 0x0003e80000100800 */
[----:B-1----:R-:W2:Y:S04]  /*aec0*/  LDL.LU R26, [R1+0xea8] ;  /* 0x000ea800011a7983 */ /* 0x002ea80000300800 */
[----:B------:R-:W2:Y:S04]  /*aed0*/  LDL.LU R25, [R1+0xea4] ;  /* 0x000ea40001197983 */ /* 0x000ea80000300800 */
[----:B---3--:R1:W-:Y:S04]  /*aee0*/  STL [R1+0x974], R14 ;  /* 0x0009740e01007387 */ /* 0x0083e80000100800 */
[----:B------:R-:W3:Y:S01]  /*aef0*/  LDL.LU R24, [R1+0xea0] ;  /* 0x000ea00001187983 */ /* 0x000ee20000300800 */
[----:B-1----:R-:W-:-:S04]  /*af00*/  IADD3 R14, P6, PT, R3, UR6, RZ ;  /* 0x00000006030e7c10 */ /* 0x002fc8000ffde0ff */
[----:B0-----:R-:W-:Y:S01]  /*af10*/  IADD3.X R8, PT, PT, R4, UR16, RZ, P6, !PT ;  /* 0x0000001004087c10 */ /* 0x001fe2000b7fe4ff */
[----:B------:R-:W-:Y:S01]  /*af20*/  IMAD.MOV.U32 R9, RZ, RZ, R14 ;  /* 0x000000ffff097224 */ /* 0x000fe200078e000e */
[----:B------:R0:W-:Y:S01]  /*af30*/  STL [R1+0x640], R14 ;  /* 0x0006400e01007387 */ /* 0x0001e20000100800 */
[----:B------:R-:W-:Y:S01]  /*af40*/  UIMAD UR6, UR12, 0x3f, URZ ;  /* 0x0000003f0c0678a4 */ /* 0x000fe2000f8e02ff */
[----:B------:R-:W-:Y:S01]  /*af50*/  PRMT R15, RZ, 0x7610, R15 ;  /* 0x00007610ff0f7816 */ /* 0x000fe2000000000f */
[----:B------:R-:W1:Y:S01]  /*af60*/  LDCU UR16, c[0x0][0x3b0] ;  /* 0x00007600ff1077ac */ /* 0x000e620008000800 */
[----:B----4-:R4:W-:Y:S01]  /*af70*/  STL [R1+0x404], R68 ;  /* 0x0004044401007387 */ /* 0x0109e20000100800 */
[-C--:B------:R-:W-:Y:S02]  /*af80*/  @P2 LOP3.LUT R9, R9, R8.reuse, RZ, 0x3c, !PT ;  /* 0x0000000809092212 */ /* 0x080fe400078e3cff */
[----:B0-----:R-:W-:Y:S01]  /*af90*/  IADD3 R14, P1, PT, R3, UR14, RZ ;  /* 0x0000000e030e7c10 */ /* 0x001fe2000ff3e0ff */
[----:B----4-:R-:W4:Y:S04]  /*afa0*/  LDL.LU R68, [R1+0xc] ;  /* 0x00000c0001447983 */ /* 0x010f280000300800 */
[----:B------:R-:W-:Y:S04]  /*afb0*/  STL [R1+0x650], R14 ;  /* 0x0006500e01007387 */ /* 0x000fe80000100800 */
[----:B------:R0:W-:Y:S02]  /*afc0*/  STL [R1+0x63c], R8 ;  /* 0x00063c0801007387 */ /* 0x0001e40000100800 */
[----:B0-----:R-:W-:-:S04]  /*afd0*/  @P2 LOP3.LUT R8, R9, R8, RZ, 0x3c, !PT ;  /* 0x0000000809082212 */ /* 0x001fc800078e3cff */
[----:B------:R-:W-:-:S05]  /*afe0*/  @P2 LOP3.LUT R9, R9, R8, RZ, 0x3c, !PT ;  /* 0x0000000809092212 */ /* 0x000fca00078e3cff */
[----:B------:R0:W2:Y:S01]  /*aff0*/  @P2 LDG.E.U8 R70, desc[UR24][R8.64] ;  /* 0x0000001808462981 */ /* 0x0000a2000c1e1100 */
[----:B------:R-:W-:Y:S01]  /*b000*/  IADD3.X R69, PT, PT, R4, UR15, RZ, P1, !PT ;  /* 0x0000000f04457c10 */ /* 0x000fe20008ffe4ff */
[----:B------:R-:W-:Y:S01]  /*b010*/  USHF.R.S32.HI UR14, URZ, 0x1f, UR6 ;  /* 0x0000001fff0e7899 */ /* 0x000fe20008011406 */
[----:B------:R-:W-:Y:S01]  /*b020*/  PRMT R11, RZ, 0x7610, R11 ;  /* 0x00007610ff0b7816 */ /* 0x000fe2000000000b */
[----:B------:R-:W1:Y:S01]  /*b030*/  LDCU UR15, c[0x0][0x3b0] ;  /* 0x00007600ff0f77ac */ /* 0x000e620008000800 */
[----:B0-----:R-:W-:Y:S02]  /*b040*/  @P3 IMAD.MOV.U32 R8, RZ, RZ, R14 ;  /* 0x000000ffff083224 */ /* 0x001fe400078e000e */
[----:B------:R-:W-:-:S05]  /*b050*/  @P3 IMAD.MOV.U32 R9, RZ, RZ, R69 ;  /* 0x000000ffff093224 */ /* 0x000fca00078e0045 */
[----:B------:R0:W3:Y:S04]  /*b060*/  @P3 LDG.E.U8 R13, desc[UR24][R8.64] ;  /* 0x00000018080d3981 */ /* 0x0000e8000c1e1100 */
[----:B------:R-:W-:Y:S01]  /*b070*/  STL [R1+0x64c], R69 ;  /* 0x00064c4501007387 */ /* 0x000fe20000100800 */
[----:B0-----:R-:W-:-:S04]  /*b080*/  IADD3 R8, P3, PT, R0, UR6, RZ ;  /* 0x0000000600087c10 */ /* 0x001fc8000ff7e0ff */
[----:B------:R-:W-:-:S05]  /*b090*/  IADD3.X R9, PT, PT, R2, UR14, RZ, P3, !PT ;  /* 0x0000000e02097c10 */ /* 0x000fca0009ffe4ff */
[----:B------:R0:W3:Y:S04]  /*b0a0*/  @!P0 LDG.E.U8 R15, desc[UR24][R8.64] ;  /* 0x00000018080f8981 */ /* 0x0000e8000c1e1100 */
[----:B--2---:R-:W-:Y:S04]  /*b0b0*/  STL [R1+0x40c], R70 ;  /* 0x00040c4601007387 */ /* 0x004fe80000100800 */
        /* <DEDUP_REMOVED lines=19> */
[----:B---3--:R2:W-:Y:S04]  /*b1f0*/  STL [R1+0x95c], R13 ;  /* 0x00095c0d01007387 */ /* 0x0085e80000100800 */
[----:B------:R-:W-:Y:S01]  /*b200*/  STL [R1+0xd00], R2 ;  /* 0x000d000201007387 */ /* 0x000fe20000100800 */
[----:B--2---:R-:W-:Y:S01]  /*b210*/  IADD3 R13, P2, PT, R3, UR5, RZ ;  /* 0x00000005030d7c10 */ /* 0x004fe2000ff5e0ff */
[----:B------:R-:W-:Y:S01]  /*b220*/  VIADD R0, R10, 0x8e ;  /* 0x0000008e0a007836 */ /* 0x000fe20000000000 */
[----:B------:R-:W-:Y:S01]  /*b230*/  ISETP.GT.U32.AND P1, PT, R5, R23, PT ;  /* 0x000000170500720c */ /* 0x000fe20003f24070 */
[----:B------:R-:W-:Y:S01]  /*b240*/  IMAD.MOV.U32 R70, RZ, RZ, R22 ;  /* 0x000000ffff467224 */ /* 0x000fe200078e0016 */
[----:B------:R-:W-:Y:S01]  /*b250*/  IADD3.X R14, PT, PT, R4, UR17, RZ, P2, !PT ;  /* 0x00000011040e7c10 */ /* 0x000fe200097fe4ff */
[----:B------:R-:W-:Y:S01]  /*b260*/  STL [R1+0x660], R13 ;  /* 0x0006600d01007387 */ /* 0x000fe20000100800 */
[----:B0-----:R-:W-:Y:S01]  /*b270*/  @P4 IMAD.MOV.U32 R8, RZ, RZ, R13 ;  /* 0x000000ffff084224 */ /* 0x001fe200078e000d */
[----:B------:R-:W-:-:S02]  /*b280*/  IABS R22, R0 ;  /* 0x0000000000167213 */ /* 0x000fc40000000000 */
[C---:B------:R-:W-:Y:S01]  /*b290*/  ISETP.GT.U32.AND P6, PT, R5.reuse, R93, PT ;  /* 0x0000005d0500720c */ /* 0x040fe20003fc4070 */
[----:B------:R-:W-:Y:S01]  /*b2a0*/  STL [R1+0xd58], R2 ;  /* 0x000d580201007387 */ /* 0x000fe20000100800 */
[----:B----4-:R-:W-:Y:S01]  /*b2b0*/  ISETP.GT.U32.AND P3, PT, R5, R68, PT ;  /* 0x000000440500720c */ /* 0x010fe20003f64070 */
[----:B------:R-:W-:Y:S01]  /*b2c0*/  IMAD.MOV.U32 R69, RZ, RZ, R16 ;  /* 0x000000ffff457224 */ /* 0x000fe200078e0010 */
[----:B------:R-:W0:Y:S01]  /*b2d0*/  LDCU UR5, c[0x0][0x3b0] ;  /* 0x00007600ff0577ac */ /* 0x000e220008000800 */
[----:B------:R2:W-:Y:S01]  /*b2e0*/  STL [R1+0x664], R9 ;  /* 0x0006640901007387 */ /* 0x0005e20000100800 */
[----:B------:R-:W-:Y:S01]  /*b2f0*/  @!P1 IMAD.IADD R23, R23, 0x1, -R5 ;  /* 0x0000000117179824 */ /* 0x000fe200078e0a05 */
[----:B------:R-:W3:Y:S01]  /*b300*/  LDCU UR17, c[0x0][0x3b0] ;  /* 0x00007600ff1177ac */ /* 0x000ee20008000800 */
[----:B--2---:R-:W-:-:S05]  /*b310*/  @P4 IMAD.MOV.U32 R9, RZ, RZ, R14 ;  /* 0x000000ffff094224 */ /* 0x004fca00078e000e */
[----:B------:R-:W2:Y:S04]  /*b320*/  @P4 LDG.E.U8 R11, desc[UR24][R8.64] ;  /* 0x00000018080b4981 */ /* 0x000ea8000c1e1100 */
[----:B------:R-:W-:Y:S04]  /*b330*/  STL [R1+0x65c], R14 ;  /* 0x00065c0e01007387 */ /* 0x000fe80000100800 */
[----:B------:R-:W-:Y:S01]  /*b340*/  STL [R1+0xe88], R0 ;  /* 0x000e880001007387 */ /* 0x000fe20000100800 */
[----:B------:R-:W-:Y:S02]  /*b350*/  PRMT R2, RZ, 0x7610, R2 ;  /* 0x00007610ff027816 */ /* 0x000fe40000000002 */
[----:B------:R-:W-:-:S13]  /*b360*/  ISETP.GT.U32.AND P2, PT, R5, R21, PT ;  /* 0x000000150500720c */ /* 0x000fda0003f44070 */
[--C-:B------:R-:W-:Y:S01]  /*b370*/  @!P2 IMAD.IADD R21, R21, 0x1, -R5.reuse ;  /* 0x000000011515a824 */ /* 0x100fe200078e0a05 */
[----:B------:R-:W-:Y:S01]  /*b380*/  ISETP.GT.U32.AND P1, PT, R5, R23, PT ;  /* 0x000000170500720c */ /* 0x000fe20003f24070 */
[----:B------:R-:W-:-:S12]  /*b390*/  @!P3 IMAD.IADD R68, R68, 0x1, -R5 ;  /* 0x000000014444b824 */ /* 0x000fd800078e0a05 */
[--C-:B------:R-:W-:Y:S01]  /*b3a0*/  @!P1 IMAD.IADD R23, R23, 0x1, -R5.reuse ;  /* 0x0000000117179824 */ /* 0x100fe200078e0a05 */
[----:B------:R-:W-:Y:S01]  /*b3b0*/  ISETP.GT.U32.AND P1, PT, R5, R92, PT ;  /* 0x0000005c0500720c */ /* 0x000fe20003f24070 */
[----:B------:R-:W-:-:S12]  /*b3c0*/  @!P6 IMAD.IADD R93, R93, 0x1, -R5 ;  /* 0x000000015d5de824 */ /* 0x000fd800078e0a05 */
[----:B------:R-:W-:Y:S01]  /*b3d0*/  @!P1 IMAD.IADD R92, R92, 0x1, -R5 ;  /* 0x000000015c5c9824 */ /* 0x000fe200078e0a05 */
[----:B--2---:R2:W-:Y:S02]  /*b3e0*/  STL [R1+0x960], R11 ;  /* 0x0009600b01007387 */ /* 0x0045e40000100800 */
[----:B--2---:R-:W-:Y:S02]  /*b3f0*/  IADD3 R11, P4, PT, R3, UR6, RZ ;  /* 0x00000006030b7c10 */ /* 0x004fe4000ff9e0ff */
[----:B------:R-:W-:Y:S01]  /*b400*/  STL [R1+0xd04], R3 ;  /* 0x000d040301007387 */ /* 0x000fe20000100800 */
[----:B------:R-:W-:Y:S01]  /*b410*/  LOP3.LUT R13, R6, 0x90, RZ, 0xfc, !PT ;  /* 0x00000090060d7812 */ /* 0x000fe200078efcff */
[----:B------:R-:W2:Y:S01]  /*b420*/  LDCU UR6, c[0x0][0x3b0] ;  /* 0x00007600ff0677ac */ /* 0x000ea20008000800 */
[----:B------:R-:W-:Y:S01]  /*b430*/  IADD3.X R0, PT, PT, R4, UR14, RZ, P4, !PT ;  /* 0x0000000e04007c10 */ /* 0x000fe2000a7fe4ff */
[----:B------:R-:W-:Y:S01]  /*b440*/  @!P0 IMAD.MOV.U32 R8, RZ, RZ, R11 ;  /* 0x000000ffff088224 */ /* 0x000fe200078e000b */
[----:B------:R4:W-:Y:S01]  /*b450*/  STL [R1+0xd5c], R3 ;  /* 0x000d5c0301007387 */ /* 0x0009e20000100800 */
[----:B------:R-:W-:Y:S01]  /*b460*/  LOP3.LUT R14, R6, 0x96, RZ, 0xfc, !PT ;  /* 0x00000096060e7812 */ /* 0x000fe200078efcff */
[----:B------:R-:W0:Y:S01]  /*b470*/  LDCU UR14, c[0x0][0x3b0] ;  /* 0x00007600ff0e77ac */ /* 0x000e220008000800 */
[----:B------:R-:W-:-:S05]  /*b480*/  @!P0 IMAD.MOV.U32 R9, RZ, RZ, R0 ;  /* 0x000000ffff098224 */ /* 0x000fca00078e0000 */
[----:B------:R0:W2:Y:S04]  /*b490*/  @!P0 LDG.E.U8 R2, desc[UR24][R8.64] ;  /* 0x0000001808028981 */ /* 0x0000a8000c1e1100 */
[----:B------:R-:W-:Y:S04]  /*b4a0*/  STL [R1+0x670], R11 ;  /* 0x0006700b01007387 */ /* 0x000fe80000100800 */
[----:B------:R-:W-:Y:S04]  /*b4b0*/  STL [R1+0xd08], R4 ;  /* 0x000d080401007387 */ /* 0x000fe80000100800 */
[----:B------:R-:W-:Y:S04]  /*b4c0*/  STL [R1+0xd60], R4 ;  /* 0x000d600401007387 */ /* 0x000fe80000100800 */
[----:B------:R-:W-:Y:S04]  /*b4d0*/  @!P2 STL [R1+0x8], R21 ;  /* 0x000008150100a387 */ /* 0x000fe80000100800 */
        /* <DEDUP_REMOVED lines=15> */
[----:B------:R0:W-:Y:S01]  /*b5d0*/  STL [R1+0xe78], R4 ;  /* 0x000e780401007387 */ /* 0x0001e20000100800 */
[----:B----4-:R-:W-:Y:S01]  /*b5e0*/  IMAD.MOV.U32 R3, RZ, RZ, R70 ;  /* 0x000000ffff037224 */ /* 0x010fe200078e0046 */
[----:B------:R-:W-:Y:S01]  /*b5f0*/  ISETP.GT.U32.AND P4, PT, R5, R68, PT ;  /* 0x000000440500720c */ /* 0x000fe20003f84070 */
[----:B0-----:R-:W-:-:S03]  /*b600*/  IMAD.MOV.U32 R4, RZ, RZ, R21 ;  /* 0x000000ffff047224 */ /* 0x001fc600078e0015 */
[C---:B------:R-:W-:Y:S02]  /*b610*/  ISETP.GT.U32.AND P3, PT, R5.reuse, R3, PT ;  /* 0x000000030500720c */ /* 0x040fe40003f64070 */
[C---:B------:R-:W-:Y:S02]  /*b620*/  ISETP.GT.U32.AND P2, PT, R5.reuse, R4, PT ;  /* 0x000000040500720c */ /* 0x040fe40003f44070 */
[----:B------:R-:W-:-:S05]  /*b630*/  ISETP.GT.U32.AND P0, PT, R5, R19, PT ;  /* 0x000000130500720c */ /* 0x000fca0003f04070 */
[----:B------:R-:W-:Y:S01]  /*b640*/  @!P4 IMAD.IADD R68, R68, 0x1, -R5 ;  /* 0x000000014444c824 */ /* 0x000fe200078e0a05 */
[----:B------:R-:W-:-:S03]  /*b650*/  ISETP.GT.U32.AND P4, PT, R5, R91, PT ;  /* 0x0000005b0500720c */ /* 0x000fc60003f84070 */
[--C-:B------:R-:W-:Y:S02]  /*b660*/  @!P3 IMAD.IADD R3, R3, 0x1, -R5.reuse ;  /* 0x000000010303b824 */ /* 0x100fe400078e0a05 */
[--C-:B------:R-:W-:Y:S01]  /*b670*/  @!P2 IMAD.IADD R4, R4, 0x1, -R5.reuse ;  /* 0x000000010404a824 */ /* 0x100fe200078e0a05 */
[----:B------:R-:W-:Y:S01]  /*b680*/  ISETP.GT.U32.AND P2, PT, R5, R90, PT ;  /* 0x0000005a0500720c */ /* 0x000fe20003f44070 */
[--C-:B------:R-:W-:Y:S01]  /*b690*/  @!P0 IMAD.IADD R19, R19, 0x1, -R5.reuse ;  /* 0x0000000113138824 */ /* 0x100fe200078e0a05 */
[C---:B------:R-:W-:Y:S02]  /*b6a0*/  ISETP.GT.U32.AND P3, PT, R5.reuse, R89, PT ;  /* 0x000000590500720c */ /* 0x040fe40003f64070 */
[C---:B------:R-:W-:Y:S02]  /*b6b0*/  ISETP.GT.U32.AND P0, PT, R5.reuse, R88, PT ;  /* 0x000000580500720c */ /* 0x040fe40003f04070 */
[----:B------:R-:W-:Y:S01]  /*b6c0*/  ISETP.GT.U32.AND P1, PT, R5, R19, PT ;  /* 0x000000130500720c */ /* 0x000fe20003f24070 */
[----:B------:R-:W-:Y:S01]  /*b6d0*/  @!P4 IMAD.IADD R91, R91, 0x1, -R5 ;  /* 0x000000015b5bc824 */ /* 0x000fe200078e0a05 */
[----:B------:R-:W-:-:S05]  /*b6e0*/  ISETP.GT.U32.AND P6, PT, R5, R3, PT ;  /* 0x000000030500720c */ /* 0x000fca0003fc4070 */
[--C-:B------:R-:W-:Y:S01]  /*b6f0*/  @!P2 IMAD.IADD R90, R90, 0x1, -R5.reuse ;  /* 0x000000015a5aa824 */ /* 0x100fe200078e0a05 */
[----:B------:R-:W-:Y:S01]  /*b700*/  ISETP.GT.U32.AND P2, PT, R5, R92, PT ;  /* 0x0000005c0500720c */ /* 0x000fe20003f44070 */
[--C-:B------:R-:W-:Y:S02]  /*b710*/  @!P3 IMAD.IADD R89, R89, 0x1, -R5.reuse ;  /* 0x000000015959b824 */ /* 0x100fe400078e0a05 */
[--C-:B------:R-:W-:Y:S01]  /*b720*/  @!P0 IMAD.IADD R88, R88, 0x1, -R5.reuse ;  /* 0x0000000158588824 */ /* 0x100fe200078e0a05 */
[----:B------:R-:W-:Y:S01]  /*b730*/  ISETP.GT.U32.AND P0, PT, R5, R90, PT ;  /* 0x0000005a0500720c */ /* 0x000fe20003f04070 */
[--C-:B------:R-:W-:Y:S01]  /*b740*/  @!P1 IMAD.IADD R19, R19, 0x1, -R5.reuse ;  /* 0x0000000113139824 */ /* 0x100fe200078e0a05 */
[C---:B------:R-:W-:Y:S02]  /*b750*/  ISETP.GT.U32.AND P3, PT, R5.reuse, R91, PT ;  /* 0x0000005b0500720c */ /* 0x040fe40003f64070 */
[----:B------:R-:W-:Y:S01]  /*b760*/  ISETP.GT.U32.AND P1, PT, R5, R89, PT ;  /* 0x000000590500720c */ /* 0x000fe20003f24070 */
[----:B------:R-:W-:Y:S01]  /*b770*/  @!P6 IMAD.IADD R3, R3, 0x1, -R5 ;  /* 0x000000010303e824 */ /* 0x000fe200078e0a05 */
[----:B------:R-:W-:-:S02]  /*b780*/  ISETP.GT.U32.AND P4, PT, R5, R93, PT ;  /* 0x0000005d0500720c */ /* 0x000fc40003f84070 */
[C---:B------:R-:W-:Y:S01]  /*b790*/  ISETP.GT.U32.AND P6, PT, R5.reuse, R87, PT ;  /* 0x000000570500720c */ /* 0x040fe20003fc4070 */
[----:B------:R-:W-:Y:S01]  /*b7a0*/  @!P2 IMAD.IADD R92, R92, 0x1, -R5 ;  /* 0x000000015c5ca824 */ /* 0x000fe200078e0a05 */
[----:B------:R-:W-:-:S03]  /*b7b0*/  ISETP.GT.U32.AND P2, PT, R5, R86, PT ;  /* 0x000000560500720c */ /* 0x000fc60003f44070 */
[--C-:B------:R-:W-:Y:S01]  /*b7c0*/  @!P0 IMAD.IADD R90, R90, 0x1, -R5.reuse ;  /* 0x000000015a5a8824 */ /* 0x100fe200078e0a05 */
[----:B------:R-:W-:Y:S01]  /*b7d0*/  ISETP.GT.U32.AND P0, PT, R5, R84, PT ;  /* 0x000000540500720c */ /* 0x000fe20003f04070 */
[--C-:B------:R-:W-:Y:S01]  /*b7e0*/  @!P3 IMAD.IADD R91, R91, 0x1, -R5.reuse ;  /* 0x000000015b5bb824 */ /* 0x100fe200078e0a05 */
[----:B------:R-:W-:Y:S01]  /*b7f0*/  ISETP.GT.U32.AND P3, PT, R5, R85, PT ;  /* 0x000000550500720c */ /* 0x000fe20003f64070 */
[--C-:B------:R-:W-:Y:S01]  /*b800*/  @!P1 IMAD.IADD R89, R89, 0x1, -R5.reuse ;  /* 0x0000000159599824 */ /* 0x100fe200078e0a05 */
[----:B------:R-:W-:Y:S01]  /*b810*/  ISETP.GT.U32.AND P1, PT, R5, R83, PT ;  /* 0x000000530500720c */ /* 0x000fe20003f24070 */
[--C-:B------:R-:W-:Y:S01]  /*b820*/  @!P4 IMAD.IADD R93, R93, 0x1, -R5.reuse ;  /* 0x000000015d5dc824 */ /* 0x100fe200078e0a05 */
[----:B------:R-:W-:Y:S01]  /*b830*/  ISETP.GT.U32.AND P4, PT, R5, R88, PT ;  /* 0x000000580500720c */ /* 0x000fe20003f84070 */
[--C-:B------:R-:W-:Y:S01]  /*b840*/  @!P6 IMAD.IADD R87, R87, 0x1, -R5.reuse ;  /* 0x000000015757e824 */ /* 0x100fe200078e0a05 */
        /* <DEDUP_REMOVED lines=8> */
[C---:B------:R-:W-:Y:S01]  /*b8d0*/  ISETP.GT.U32.AND P1, PT, R5.reuse, R79, PT ;  /* 0x0000004f0500720c */ /* 0x040fe20003f24070 */
[--C-:B------:R-:W-:Y:S01]  /*b8e0*/  @!P4 IMAD.IADD R88, R88, 0x1, -R5.reuse ;  /* 0x000000015858c824 */ /* 0x100fe200078e0a05 */
[C---:B------:R-:W-:Y:S01]  /*b8f0*/  ISETP.GT.U32.AND P4, PT, R5.reuse, R87, PT ;  /* 0x000000570500720c */ /* 0x040fe20003f84070 */
[--C-:B------:R-:W-:Y:S01]  /*b900*/  @!P6 IMAD.IADD R82, R82, 0x1, -R5.reuse ;  /* 0x000000015252e824 */ /* 0x100fe200078e0a05 */
[----:B------:R-:W-:Y:S01]  /*b910*/  ISETP.GT.U32.AND P6, PT, R5, R85, PT ;  /* 0x000000550500720c */ /* 0x000fe20003fc4070 */
[----:B------:R-:W-:Y:S01]  /*b920*/  @!P2 IMAD.IADD R81, R81, 0x1, -R5 ;  /* 0x000000015151a824 */ /* 0x000fe200078e0a05 */
[----:B------:R-:W-:-:S03]  /*b930*/  ISETP.GT.U32.AND P2, PT, R5, R84, PT ;  /* 0x000000540500720c */ /* 0x000fc60003f44070 */
[--C-:B------:R-:W-:Y:S02]  /*b940*/  @!P0 IMAD.IADD R80, R80, 0x1, -R5.reuse ;  /* 0x0000000150508824 */ /* 0x100fe400078e0a05 */
        /* <DEDUP_REMOVED lines=9> */
[----:B------:R-:W-:-:S02]  /*b9e0*/  ISETP.GT.U32.AND P6, PT, R5, R79, PT ;  /* 0x0000004f0500720c */ /* 0x000fc40003fc4070 */
[----:B------:R-:W-:-:S03]  /*b9f0*/  ISETP.GT.U32.AND P2, PT, R5, R78, PT ;  /* 0x0000004e0500720c */ /* 0x000fc60003f44070 */
[--C-:B------:R-:W-:Y:S01]  /*ba00*/  @!P3 IMAD.IADD R82, R82, 0x1, -R5.reuse ;  /* 0x000000015252b824 */ /* 0x100fe200078e0a05 */
[C---:B------:R-:W-:Y:S01]  /*ba10*/  ISETP.GT.U32.AND P3, PT, R5.reuse, R76, PT ;  /* 0x0000004c0500720c */ /* 0x040fe20003f64070 */
        /* <DEDUP_REMOVED lines=11> */
[C---:B------:R-:W-:Y:S01]  /*bad0*/  ISETP.GT.U32.AND P3, PT, R5.reuse, R67, PT ;  /* 0x000000430500720c */ /* 0x040fe20003f64070 */
[----:B------:R-:W-:Y:S01]  /*bae0*/  @!P1 IMAD.IADD R74, R74, 0x1, -R5 ;  /* 0x000000014a4a9824 */ /* 0x000fe200078e0a05 */
[----:B------:R-:W-:Y:S01]  /*baf0*/  ISETP.GT.U32.AND P1, PT, R5, R65, PT ;  /* 0x000000410500720c */ /* 0x000fe20003f24070 */
[----:B------:R-:W-:Y:S01]  /*bb00*/  IMAD.HI.U32 R8, R7, R22, RZ ;  /* 0x0000001607087227 */ /* 0x000fe200078e00ff */
[----:B------:R-:W-:-:S03]  /*bb10*/  IABS R21, R13 ;  /* 0x0000000d00157213 */ /* 0x000fc60000000000 */
[----:B------:R-:W-:Y:S01]  /*bb20*/  IMAD.MOV.U32 R13, RZ, RZ, R20 ;  /* 0x000000ffff0d7224 */ /* 0x000fe200078e0014 */
[----:B------:R-:W-:Y:S01]  /*bb30*/  LOP3.LUT R0, R6, 0x94, RZ, 0xfc, !PT ;  /* 0x0000009406007812 */ /* 0x000fe200078efcff */
[----:B------:R-:W-:Y:S02]  /*bb40*/  IMAD.MOV R8, RZ, RZ, -R8 ;  /* 0x000000ffff087224 */ /* 0x000fe400078e0a08 */
[----:B------:R-:W-:-:S04]  /*bb50*/  IMAD.HI.U32 R9, R7, R21, RZ ;  /* 0x0000001507097227 */ /* 0x000fc800078e00ff */
[--C-:B------:R-:W-:Y:S01]  /*bb60*/  @!P4 IMAD.IADD R77, R77, 0x1, -R5.reuse ;  /* 0x000000014d4dc824 */ /* 0x100fe200078e0a05 */
[----:B------:R-:W-:Y:S01]  /*bb70*/  ISETP.GT.U32.AND P4, PT, R5, R71, PT ;  /* 0x000000470500720c */ /* 0x000fe20003f84070 */
[--C-:B------:R-:W-:Y:S02]  /*bb80*/  @!P0 IMAD.IADD R75, R75, 0x1, -R5.reuse ;  /* 0x000000014b4b8824 */ /* 0x100fe400078e0a05 */
[----:B------:R-:W-:Y:S02]  /*bb90*/  IMAD R22, R5, R8, R22 ;  /* 0x0000000805167224 */ /* 0x000fe400078e0216 */
[----:B------:R-:W-:Y:S02]  /*bba0*/  @!P6 IMAD.IADD R73, R73, 0x1, -R5 ;  /* 0x000000014949e824 */ /* 0x000fe400078e0a05 */
[----:B------:R-:W-:Y:S01]  /*bbb0*/  IMAD.MOV R9, RZ, RZ, -R9 ;  /* 0x000000ffff097224 */ /* 0x000fe200078e0a09 */
[C---:B------:R-:W-:Y:S01]  /*bbc0*/  ISETP.GT.U32.AND P6, PT, R5.reuse, R78, PT ;  /* 0x0000004e0500720c */ /* 0x040fe20003fc4070 */
[--C-:B------:R-:W-:Y:S01]  /*bbd0*/  @!P2 IMAD.IADD R72, R72, 0x1, -R5.reuse ;  /* 0x000000014848a824 */ /* 0x100fe200078e0a05 */
[----:B------:R-:W-:Y:S01]  /*bbe0*/  ISETP.GT.U32.AND P2, PT, R5, R77, PT ;  /* 0x0000004d0500720c */ /* 0x000fe20003f44070 */
[--C-:B------:R-:W-:Y:S01]  /*bbf0*/  @!P3 IMAD.IADD R67, R67, 0x1, -R5.reuse ;  /* 0x000000014343b824 */ /* 0x100fe200078e0a05 */
[----:B------:R-:W-:Y:S01]  /*bc00*/  ISETP.GT.U32.AND P3, PT, R5, R75, PT ;  /* 0x0000004b0500720c */ /* 0x000fe20003f64070 */
[----:B------:R-:W-:Y:S01]  /*bc10*/  IMAD.MOV.U32 R11, RZ, RZ, R18 ;  /* 0x000000ffff0b7224 */ /* 0x000fe200078e0012 */
[----:B------:R-:W-:Y:S01]  /*bc20*/  IABS R18, R14 ;  /* 0x0000000e00127213 */ /* 0x000fe20000000000 */
[----:B------:R-:W-:Y:S01]  /*bc30*/  @!P1 IMAD.IADD R65, R65, 0x1, -R5 ;  /* 0x0000000141419824 */ /* 0x000fe200078e0a05 */
[C---:B------:R-:W-:Y:S01]  /*bc40*/  ISETP.GT.U32.AND P1, PT, R5.reuse, R73, PT ;  /* 0x000000490500720c */ /* 0x040fe20003f24070 */
[----:B------:R-:W-:-:S02]  /*bc50*/  IMAD R21, R5, R9, R21 ;  /* 0x0000000905157224 */ /* 0x000fc400078e0215 */
[----:B------:R-:W-:Y:S02]  /*bc60*/  IMAD.MOV.U32 R70, RZ, RZ, R17 ;  /* 0x000000ffff467224 */ /* 0x000fe400078e0011 */
[--C-:B------:R-:W-:Y:S01]  /*bc70*/  @!P4 IMAD.IADD R71, R71, 0x1, -R5.reuse ;  /* 0x000000014747c824 */ /* 0x100fe200078e0a05 */
[----:B------:R-:W-:Y:S01]  /*bc80*/  LOP3.LUT R14, R6, 0x9c, RZ, 0xfc, !PT ;  /* 0x0000009c060e7812 */ /* 0x000fe200078efcff */
[--C-:B------:R-:W-:Y:S02]  /*bc90*/  @!P6 IMAD.IADD R78, R78, 0x1, -R5.reuse ;  /* 0x000000014e4ee824 */ /* 0x100fe400078e0a05 */
[--C-:B------:R-:W-:Y:S01]  /*bca0*/  @!P2 IMAD.IADD R77, R77, 0x1, -R5.reuse ;  /* 0x000000014d4da824 */ /* 0x100fe200078e0a05 */
[----:B------:R-:W-:Y:S01]  /*bcb0*/  ISETP.GT.U32.AND P6, PT, R5, R71, PT ;  /* 0x000000470500720c */ /* 0x000fe20003fc4070 */
[--C-:B------:R-:W-:Y:S01]  /*bcc0*/  @!P3 IMAD.IADD R75, R75, 0x1, -R5.reuse ;  /* 0x000000014b4bb824 */ /* 0x100fe200078e0a05 */
[----:B------:R-:W-:Y:S01]  /*bcd0*/  ISETP.GT.U32.AND P3, PT, R5, R67, PT ;  /* 0x000000430500720c */ /* 0x000fe20003f64070 */
[----:B------:R-:W-:Y:S01]  /*bce0*/  @!P1 IMAD.IADD R73, R73, 0x1, -R5 ;  /* 0x0000000149499824 */ /* 0x000fe200078e0a05 */
[----:B------:R-:W-:-:S09]  /*bcf0*/  IABS R15, R14 ;  /* 0x0000000e000f7213 */ /* 0x000fd20000000000 */
[--C-:B------:R-:W-:Y:S02]  /*bd00*/  @!P6 IMAD.IADD R71, R71, 0x1, -R5.reuse ;  /* 0x000000014747e824 */ /* 0x100fe400078e0a05 */
[----:B------:R-:W-:Y:S01]  /*bd10*/  @!P3 IMAD.IADD R67, R67, 0x1, -R5 ;  /* 0x000000014343b824 */ /* 0x000fe200078e0a05 */
[----:B--2---:R0:W-:Y:S02]  /*bd20*/  STL [R1+0x968], R2 ;  /* 0x0009680201007387 */ /* 0x0041e40000100800 */
[----:B0-----:R-:W-:-:S04]  /*bd30*/  LOP3.LUT R2, R6, 0x92, RZ, 0xfc, !PT ;  /* 0x0000009206027812 */ /* 0x001fc800078efcff */
[----:B------:R-:W-:Y:S01]  /*bd40*/  IABS R20, R2 ;  /* 0x0000000200147213 */ /* 0x000fe20000000000 */
[----:B------:R0:W-:Y:S04]  /*bd50*/  STL [R1], R19 ;  /* 0x0000001301007387 */ /* 0x0001e80000100800 */
[----:B------:R-:W-:Y:S01]  /*bd60*/  IMAD.HI.U32 R8, R7, R20, RZ ;  /* 0x0000001407087227 */ /* 0x000fe200078e00ff */
[----:B------:R-:W-:Y:S02]  /*bd70*/  LOP3.LUT R2, R6, 0x98, RZ, 0xfc, !PT ;  /* 0x0000009806027812 */ /* 0x000fe400078efcff */
[----:B0-----:R-:W-:Y:S01]  /*bd80*/  IABS R19, R0 ;  /* 0x0000000000137213 */ /* 0x001fe20000000000 */
[----:B------:R-:W-:-:S04]  /*bd90*/  IMAD.MOV R8, RZ, RZ, -R8 ;  /* 0x000000ffff087224 */ /* 0x000fc800078e0a08 */
[----:B------:R-:W-:Y:S01]  /*bda0*/  IMAD.HI.U32 R9, R7, R19, RZ ;  /* 0x0000001307097227 */ /* 0x000fe200078e00ff */
[----:B------:R-:W-:-:S03]  /*bdb0*/  IABS R17, R2 ;  /* 0x0000000200117213 */ /* 0x000fc60000000000 */
[----:B------:R-:W-:Y:S02]  /*bdc0*/  IMAD R20, R5, R8, R20 ;  /* 0x0000000805147224 */ /* 0x000fe400078e0214 */
[----:B------:R-:W-:Y:S02]  /*bdd0*/  IMAD.MOV R9, RZ, RZ, -R9 ;  /* 0x000000ffff097224 */ /* 0x000fe400078e0a09 */
[----:B------:R-:W-:-:S04]  /*bde0*/  IMAD.HI.U32 R8, R7, R18, RZ ;  /* 0x0000001207087227 */ /* 0x000fc800078e00ff */
[----:B------:R-:W-:Y:S02]  /*bdf0*/  IMAD R19, R5, R9, R19 ;  /* 0x0000000905137224 */ /* 0x000fe400078e0213 */
[----:B------:R-:W-:Y:S02]  /*be00*/  IMAD.MOV R8, RZ, RZ, -R8 ;  /* 0x000000ffff087224 */ /* 0x000fe400078e0a08 */
[----:B------:R-:W-:Y:S01]  /*be10*/  IMAD.HI.U32 R9, R7, R17, RZ ;  /* 0x0000001107097227 */ /* 0x000fe200078e00ff */
[----:B------:R0:W-:Y:S03]  /*be20*/  STL [R1+0xe9c], R77 ;  /* 0x000e9c4d01007387 */ /* 0x0001e60000100800 */
[C---:B------:R-:W-:Y:S02]  /*be30*/  IMAD R18, R5.reuse, R8, R18 ;  /* 0x0000000805127224 */ /* 0x040fe400078e0212 */
[----:B------:R-:W-:Y:S01]  /*be40*/  IMAD.MOV R8, RZ, RZ, -R9 ;  /* 0x000000ffff087224 */ /* 0x000fe200078e0a09 */
[----:B------:R-:W-:Y:S03]  /*be50*/  STL [R1+0xe98], R75 ;  /* 0x000e984b01007387 */ /* 0x000fe60000100800 */
[----:B------:R-:W-:Y:S01]  /*be60*/  IMAD R17, R5, R8, R17 ;  /* 0x0000000805117224 */ /* 0x000fe200078e0211 */
[----:B------:R2:W-:Y:S01]  /*be70*/  STL [R1+0xe94], R73 ;  /* 0x000e944901007387 */ /* 0x0005e20000100800 */
[----:B0-----:R-:W-:-:S02]  /*be80*/  IMAD.MOV.U32 R77, RZ, RZ, R13 ;  /* 0x000000ffff4d7224 */ /* 0x001fc400078e000d */
[----:B------:R-:W-:Y:S02]  /*be90*/  VIADD R13, R10, 0x9e ;  /* 0x0000009e0a0d7836 */ /* 0x000fe40000000000 */
[----:B------:R-:W-:Y:S01]  /*bea0*/  IMAD.HI.U32 R8, R7, R15, RZ ;  /* 0x0000000f07087227 */ /* 0x000fe200078e00ff */
[----:B--2---:R-:W0:Y:S02]  /*beb0*/  S2R R73, SR_TID.X ;  /* 0x0000000000497919 */ /* 0x004e240000002100 */
[----:B------:R-:W-:Y:S01]  /*bec0*/  IABS R14, R13 ;  /* 0x0000000d000e7213 */ /* 0x000fe20000000000 */
[----:B------:R-:W-:-:S04]  /*bed0*/  IMAD.MOV R8, RZ, RZ, -R8 ;  /* 0x000000ffff087224 */ /* 0x000fc800078e0a08 */
[----:B------:R-:W-:Y:S02]  /*bee0*/  IMAD R15, R5, R8, R15 ;  /* 0x00000008050f7224 */ /* 0x000fe400078e020f */
[----:B------:R-:W-:Y:S01]  /*bef0*/  IMAD.HI.U32 R8, R7, R14, RZ ;  /* 0x0000000e07087227 */ /* 0x000fe200078e00ff */
[----:B------:R-:W-:Y:S03]  /*bf00*/  STL [R1+0xe90], R71 ;  /* 0x000e904701007387 */ /* 0x000fe60000100800 */
[----:B------:R-:W-:Y:S01]  /*bf10*/  IMAD.MOV R8, RZ, RZ, -R8 ;  /* 0x000000ffff087224 */ /* 0x000fe200078e0a08 */
[----:B------:R-:W-:Y:S04]  /*bf20*/  STL [R1+0xe8c], R67 ;  /* 0x000e8c4301007387 */ /* 0x000fe80000100800 */
[----:B------:R2:W-:Y:S01]  /*bf30*/  STL [R1+0xd64], R10 ;  /* 0x000d640a01007387 */ /* 0x0005e20000100800 */
[----:B------:R-:W-:Y:S01]  /*bf40*/  IMAD R14, R5, R8, R14 ;  /* 0x00000008050e7224 */ /* 0x000fe200078e020e */
[----:B------:R-:W-:-:S02]  /*bf50*/  LOP3.LUT R0, R6, 0x9a, RZ, 0xfc, !PT ;  /* 0x0000009a06007812 */ /* 0x000fc400078efcff */
[----:B------:R-:W4:Y:S01]  /*bf60*/  LDL.LU R75, [R1+0x98] ;  /* 0x00009800014b7983 */ /* 0x000f220000300800 */
[----:B--2---:R-:W-:-:S04]  /*bf70*/  LOP3.LUT R10, R6, 0xa4, RZ, 0xfc, !PT ;  /* 0x000000a4060a7812 */ /* 0x004fc800078efcff */
[----:B------:R-:W-:Y:S02]  /*bf80*/  IABS R8, R10 ;  /* 0x0000000a00087213 */ /* 0x000fe40000000000 */
[----:B------:R-:W-:Y:S01]  /*bf90*/  IABS R16, R0 ;  /* 0x0000000000107213 */ /* 0x000fe20000000000 */
[----:B------:R-:W-:Y:S02]  /*bfa0*/  IMAD.MOV.U32 R0, RZ, RZ, R11 ;  /* 0x000000ffff007224 */ /* 0x000fe400078e000b */
[----:B------:R-:W-:-:S04]  /*bfb0*/  IMAD.HI.U32 R10, R7, R8, RZ ;  /* 0x00000008070a7227 */ /* 0x000fc800078e00ff */
[----:B------:R-:W-:Y:S02]  /*bfc0*/  IMAD.MOV R10, RZ, RZ, -R10 ;  /* 0x000000ffff0a7224 */ /* 0x000fe400078e0a0a */
[----:B------:R-:W-:Y:S02]  /*bfd0*/  IMAD.MOV.U32 R71, RZ, RZ, R0 ;  /* 0x000000ffff477224 */ /* 0x000fe400078e0000 */
[----:B------:R-:W-:Y:S01]  /*bfe0*/  IMAD.MOV.U32 R0, RZ, RZ, R70 ;  /* 0x000000ffff007224 */ /* 0x000fe200078e0046 */
[C---:B------:R-:W-:Y:S01]  /*bff0*/  ISETP.GT.U32.AND P0, PT, R5.reuse, R66, PT ;  /* 0x000000420500720c */ /* 0x040fe20003f04070 */
[----:B------:R-:W-:Y:S01]  /*c000*/  IMAD R70, R5, R10, R8 ;  /* 0x0000000a05467224 */ /* 0x000fe200078e0208 */
[----:B0-----:R-:W-:Y:S02]  /*c010*/  LOP3.LUT R8, R73, 0x3f, RZ, 0xc0, !PT ;  /* 0x0000003f49087812 */ /* 0x001fe400078ec0ff */
[----:B------:R-:W2:Y:S01]  /*c020*/  LDL.LU R73, [R1+0x94] ;  /* 0x0000940001497983 */ /* 0x000ea20000300800 */
[----:B------:R-:W-:-:S08]  /*c030*/  ISETP.GT.U32.AND P4, PT, R5, R76, PT ;  /* 0x0000004c0500720c */ /* 0x000fd00003f84070 */
[----:B------:R-:W-:Y:S01]  /*c040*/  @!P0 IMAD.IADD R66, R66, 0x1, -R5 ;  /* 0x0000000142428824 */ /* 0x000fe200078e0a05 */
[C---:B------:R-:W-:Y:S01]  /*c050*/  ISETP.GT.U32.AND P0, PT, R5.reuse, R74, PT ;  /* 0x0000004a0500720c */ /* 0x040fe20003f04070 */
[----:B------:R-:W-:Y:S01]  /*c060*/  IMAD.MOV.U32 R67, RZ, RZ, R71 ;  /* 0x000000ffff437224 */ /* 0x000fe200078e0047 */
[C---:B------:R-:W-:Y:S01]  /*c070*/  ISETP.GT.U32.AND P2, PT, R5.reuse, R72, PT ;  /* 0x000000480500720c */ /* 0x040fe20003f44070 */
[----:B------:R-:W-:Y:S02]  /*c080*/  IMAD.MOV.U32 R71, RZ, RZ, R77 ;  /* 0x000000ffff477224 */ /* 0x000fe400078e004d */
[----:B------:R-:W2:Y:S01]  /*c090*/  LDL.LU R77, [R1+0xac] ;  /* 0x0000ac00014d7983 */ /* 0x000ea20000300800 */
[----:B------:R-:W-:Y:S01]  /*c0a0*/  @!P4 IMAD.IADD R76, R76, 0x1, -R5 ;  /* 0x000000014c4cc824 */ /* 0x000fe200078e0a05 */
[----:B------:R-:W-:-:S06]  /*c0b0*/  ISETP.GT.U32.AND P4, PT, R5, R66, PT ;  /* 0x000000420500720c */ /* 0x000fcc0003f84070 */
[--C-:B------:R-:W-:Y:S01]  /*c0c0*/  @!P0 IMAD.IADD R74, R74, 0x1, -R5.reuse ;  /* 0x000000014a4a8824 */ /* 0x100fe200078e0a05 */
[C---:B------:R-:W-:Y:S02]  /*c0d0*/  ISETP.GT.U32.AND P0, PT, R5.reuse, R65, PT ;  /* 0x000000410500720c */ /* 0x040fe40003f04070 */
[C---:B------:R-:W-:Y:S01]  /*c0e0*/  ISETP.GT.U32.AND P1, PT, R5.reuse, R64, PT ;  /* 0x000000400500720c */ /* 0x040fe20003f24070 */
[--C-:B------:R-:W-:Y:S01]  /*c0f0*/  @!P2 IMAD.IADD R72, R72, 0x1, -R5.reuse ;  /* 0x000000014848a824 */ /* 0x100fe200078e0a05 */
[C---:B------:R-:W-:Y:S02]  /*c100*/  ISETP.GT.U32.AND P2, PT, R5.reuse, R63, PT ;  /* 0x0000003f0500720c */ /* 0x040fe40003f44070 */
[C---:B------:R-:W-:Y:S01]  /*c110*/  ISETP.GT.U32.AND P3, PT, R5.reuse, R61, PT ;  /* 0x0000003d0500720c */ /* 0x040fe20003f64070 */
[----:B------:R-:W-:Y:S01]  /*c120*/  @!P4 IMAD.IADD R66, R66, 0x1, -R5 ;  /* 0x000000014242c824 */ /* 0x000fe200078e0a05 */
[C---:B------:R-:W-:Y:S02]  /*c130*/  ISETP.GT.U32.AND P6, PT, R5.reuse, R62, PT ;  /* 0x0000003e0500720c */ /* 0x040fe40003fc4070 */
[----:B------:R-:W-:-:S03]  /*c140*/  ISETP.GT.U32.AND P4, PT, R5, R60, PT ;  /* 0x0000003c0500720c */ /* 0x000fc60003f84070 */
[--C-:B------:R-:W-:Y:S01]  /*c150*/  @!P0 IMAD.IADD R65, R65, 0x1, -R5.reuse ;  /* 0x0000000141418824 */ /* 0x100fe200078e0a05 */
[C---:B------:R-:W-:Y:S01]  /*c160*/  ISETP.GT.U32.AND P0, PT, R5.reuse, R59, PT ;  /* 0x0000003b0500720c */ /* 0x040fe20003f04070 */
[--C-:B------:R-:W-:Y:S01]  /*c170*/  @!P1 IMAD.IADD R64, R64, 0x1, -R5.reuse ;  /* 0x0000000140409824 */ /* 0x100fe200078e0a05 */
[----:B------:R-:W-:Y:S01]  /*c180*/  ISETP.GT.U32.AND P1, PT, R5, R58, PT ;  /* 0x0000003a0500720c */ /* 0x000fe20003f24070 */
[--C-:B------:R-:W-:Y:S01]  /*c190*/  @!P2 IMAD.IADD R63, R63, 0x1, -R5.reuse ;  /* 0x000000013f3fa824 */ /* 0x100fe200078e0a05 */
[----:B------:R-:W-:Y:S01]  /*c1a0*/  ISETP.GT.U32.AND P2, PT, R5, R57, PT ;  /* 0x000000390500720c */ /* 0x000fe20003f44070 */
[--C-:B------:R-:W-:Y:S02]  /*c1b0*/  @!P3 IMAD.IADD R61, R61, 0x1, -R5.reuse ;  /* 0x000000013d3db824 */ /* 0x100fe400078e0a05 */
[--C-:B------:R-:W-:Y:S01]  /*c1c0*/  @!P6 IMAD.IADD R62, R62, 0x1, -R5.reuse ;  /* 0x000000013e3ee824 */ /* 0x100fe200078e0a05 */
[C---:B------:R-:W-:Y:S01]  /*c1d0*/  ISETP.GT.U32.AND P3, PT, R5.reuse, R63, PT ;  /* 0x0000003f0500720c */ /* 0x040fe20003f64070 */
[----:B------:R-:W-:Y:S01]  /*c1e0*/  @!P4 IMAD.IADD R60, R60, 0x1, -R5 ;  /* 0x000000013c3cc824 */ /* 0x000fe200078e0a05 */
[----:B------:R-:W-:-:S03]  /*c1f0*/  ISETP.GT.U32.AND P6, PT, R5, R64, PT ;  /* 0x000000400500720c */ /* 0x000fc60003fc4070 */
[--C-:B------:R-:W-:Y:S01]  /*c200*/  @!P0 IMAD.IADD R59, R59, 0x1, -R5.reuse ;  /* 0x000000013b3b8824 */ /* 0x100fe200078e0a05 */
[C---:B------:R-:W-:Y:S01]  /*c210*/  ISETP.GT.U32.AND P0, PT, R5.reuse, R61, PT ;  /* 0x0000003d0500720c */ /* 0x040fe20003f04070 */
[--C-:B------:R-:W-:Y:S01]  /*c220*/  @!P1 IMAD.IADD R58, R58, 0x1, -R5.reuse ;  /* 0x000000013a3a9824 */ /* 0x100fe200078e0a05 */
[----:B------:R-:W-:Y:S01]  /*c230*/  ISETP.GT.U32.AND P1, PT, R5, R60, PT ;  /* 0x0000003c0500720c */ /* 0x000fe20003f24070 */
[--C-:B------:R-:W-:Y:S01]  /*c240*/  @!P2 IMAD.IADD R57, R57, 0x1, -R5.reuse ;  /* 0x000000013939a824 */ /* 0x100fe200078e0a05 */
[C---:B------:R-:W-:Y:S02]  /*c250*/  ISETP.GT.U32.AND P4, PT, R5.reuse, R62, PT ;  /* 0x0000003e0500720c */ /* 0x040fe40003f84070 */
[----:B------:R-:W-:Y:S01]  /*c260*/  ISETP.GT.U32.AND P2, PT, R5, R59, PT ;  /* 0x0000003b0500720c */ /* 0x000fe20003f44070 */
[--C-:B------:R-:W-:Y:S01]  /*c270*/  @!P3 IMAD.IADD R63, R63, 0x1, -R5.reuse ;  /* 0x000000013f3fb824 */ /* 0x100fe200078e0a05 */
[C---:B------:R-:W-:Y:S01]  /*c280*/  ISETP.GT.U32.AND P3, PT, R5.reuse, R58, PT ;  /* 0x0000003a0500720c */ /* 0x040fe20003f64070 */
[----:B------:R-:W-:Y:S01]  /*c290*/  @!P6 IMAD.IADD R64, R64, 0x1, -R5 ;  /* 0x000000014040e824 */ /* 0x000fe200078e0a05 */
[----:B------:R-:W-:-:S03]  /*c2a0*/  ISETP.GT.U32.AND P6, PT, R5, R56, PT ;  /* 0x000000380500720c */ /* 0x000fc60003fc4070 */
[--C-:B------:R-:W-:Y:S01]  /*c2b0*/  @!P0 IMAD.IADD R61, R61, 0x1, -R5.reuse ;  /* 0x000000013d3d8824 */ /* 0x100fe200078e0a05 */
[C---:B------:R-:W-:Y:S01]  /*c2c0*/  ISETP.GT.U32.AND P0, PT, R5.reuse, R55, PT ;  /* 0x000000370500720c */ /* 0x040fe20003f04070 */
[--C-:B------:R-:W-:Y:S01]  /*c2d0*/  @!P1 IMAD.IADD R60, R60, 0x1, -R5.reuse ;  /* 0x000000013c3c9824 */ /* 0x100fe200078e0a05 */
[C---:B------:R-:W-:Y:S01]  /*c2e0*/  ISETP.GT.U32.AND P1, PT, R5.reuse, R54, PT ;  /* 0x000000360500720c */ /* 0x040fe20003f24070 */
[--C-:B------:R-:W-:Y:S01]  /*c2f0*/  @!P4 IMAD.IADD R62, R62, 0x1, -R5.reuse ;  /* 0x000000013e3ec824 */ /* 0x100fe200078e0a05 */
[----:B------:R-:W-:Y:S01]  /*c300*/  ISETP.GT.U32.AND P4, PT, R5, R57, PT ;  /* 0x000000390500720c */ /* 0x000fe20003f84070 */
[--C-:B------:R-:W-:Y:S01]  /*c310*/  @!P2 IMAD.IADD R59, R59, 0x1, -R5.reuse ;  /* 0x000000013b3ba824 */ /* 0x100fe200078e0a05 */
[C---:B------:R-:W-:Y:S01]  /*c320*/  ISETP.GT.U32.AND P2, PT, R5.reuse, R53, PT ;  /* 0x000000350500720c */ /* 0x040fe20003f44070 */
[--C-:B------:R-:W-:Y:S01]  /*c330*/  @!P3 IMAD.IADD R58, R58, 0x1, -R5.reuse ;  /* 0x000000013a3ab824 */ /* 0x100fe200078e0a05 */
[C---:B------:R-:W-:Y:S01]  /*c340*/  ISETP.GT.U32.AND P3, PT, R5.reuse, R52, PT ;  /* 0x000000340500720c */ /* 0x040fe20003f64070 */
[----:B------:R-:W-:Y:S01]  /*c350*/  @!P6 IMAD.IADD R56, R56, 0x1, -R5 ;  /* 0x000000013838e824 */ /* 0x000fe200078e0a05 */
[----:B------:R-:W-:-:S03]  /*c360*/  ISETP.GT.U32.AND P6, PT, R5, R51, PT ;  /* 0x000000330500720c */ /* 0x000fc60003fc4070 */
[--C-:B------:R-:W-:Y:S01]  /*c370*/  @!P0 IMAD.IADD R55, R55, 0x1, -R5.reuse ;  /* 0x0000000137378824 */ /* 0x100fe200078e0a05 */
[----:B------:R-:W-:Y:S01]  /*c380*/  ISETP.GT.U32.AND P0, PT, R5, R50, PT ;  /* 0x000000320500720c */ /* 0x000fe20003f04070 */
[----:B------:R-:W-:-:S03]  /*c390*/  @!P1 IMAD.IADD R54, R54, 0x1, -R5 ;  /* 0x0000000136369824 */ /* 0x000fc600078e0a05 */
[----:B------:R-:W-:Y:S01]  /*c3a0*/  ISETP.GT.U32.AND P1, PT, R5, R55, PT ;  /* 0x000000370500720c */ /* 0x000fe20003f24070 */
[--C-:B------:R-:W-:Y:S01]  /*c3b0*/  @!P4 IMAD.IADD R57, R57, 0x1, -R5.reuse ;  /* 0x000000013939c824 */ /* 0x100fe200078e0a05 */
[----:B------:R-:W-:Y:S01]  /*c3c0*/  ISETP.GT.U32.AND P4, PT, R5, R56, PT ;  /* 0x000000380500720c */ /* 0x000fe20003f84070 */
[--C-:B------:R-:W-:Y:S01]  /*c3d0*/  @!P2 IMAD.IADD R53, R53, 0x1, -R5.reuse ;  /* 0x000000013535a824 */ /* 0x100fe200078e0a05 */
[C---:B------:R-:W-:Y:S01]  /*c3e0*/  ISETP.GT.U32.AND P2, PT, R5.reuse, R49, PT ;  /* 0x000000310500720c */ /* 0x040fe20003f44070 */
[--C-:B------:R-:W-:Y:S01]  /*c3f0*/  @!P3 IMAD.IADD R52, R52, 0x1, -R5.reuse ;  /* 0x000000013434b824 */ /* 0x100fe200078e0a05 */
[----:B------:R-:W-:Y:S01]  /*c400*/  ISETP.GT.U32.AND P3, PT, R5, R48, PT ;  /* 0x000000300500720c */ /* 0x000fe20003f64070 */
[--C-:B------:R-:W-:Y:S02]  /*c410*/  @!P6 IMAD.IADD R51, R51, 0x1, -R5.reuse ;  /* 0x000000013333e824 */ /* 0x100fe400078e0a05 */
        /* <DEDUP_REMOVED lines=8> */
[C---:B------:R-:W-:Y:S01]  /*c4a0*/  ISETP.GT.U32.AND P2, PT, R5.reuse, R50, PT ;  /* 0x000000320500720c */ /* 0x040fe20003f44070 */
[--C-:B------:R-:W-:Y:S01]  /*c4b0*/  @!P3 IMAD.IADD R48, R48, 0x1, -R5.reuse ;  /* 0x000000013030b824 */ /* 0x100fe200078e0a05 */
[----:B------:R-:W-:Y:S01]  /*c4c0*/  ISETP.GT.U32.AND P3, PT, R5, R49, PT ;  /* 0x000000310500720c */ /* 0x000fe20003f64070 */
[----:B------:R-:W-:Y:S01]  /*c4d0*/  @!P0 IMAD.IADD R53, R53, 0x1, -R5 ;  /* 0x0000000135358824 */ /* 0x000fe200078e0a05 */
[----:B------:R-:W-:-:S03]  /*c4e0*/  ISETP.GT.U32.AND P0, PT, R5, R47, PT ;  /* 0x0000002f0500720c */ /* 0x000fc60003f04070 */
[--C-:B------:R-:W-:Y:S01]  /*c4f0*/  @!P1 IMAD.IADD R51, R51, 0x1, -R5.reuse ;  /* 0x0000000133339824 */ /* 0x100fe200078e0a05 */
[C---:B------:R-:W-:Y:S01]  /*c500*/  ISETP.GT.U32.AND P1, PT, R5.reuse, R45, PT ;  /* 0x0000002d0500720c */ /* 0x040fe20003f24070 */
[--C-:B------:R-:W-:Y:S01]  /*c510*/  @!P6 IMAD.IADD R54, R54, 0x1, -R5.reuse ;  /* 0x000000013636e824 */ /* 0x100fe200078e0a05 */
[C---:B------:R-:W-:Y:S01]  /*c520*/  ISETP.GT.U32.AND P6, PT, R5.reuse, R48, PT ;  /* 0x000000300500720c */ /* 0x040fe20003fc4070 */
[--C-:B------:R-:W-:Y:S01]  /*c530*/  @!P4 IMAD.IADD R52, R52, 0x1, -R5.reuse ;  /* 0x000000013434c824 */ /* 0x100fe200078e0a05 */
[C---:B------:R-:W-:Y:S01]  /*c540*/  ISETP.GT.U32.AND P4, PT, R5.reuse, R46, PT ;  /* 0x0000002e0500720c */ /* 0x040fe20003f84070 */
[--C-:B------:R-:W-:Y:S01]  /*c550*/  @!P2 IMAD.IADD R50, R50, 0x1, -R5.reuse ;  /* 0x000000013232a824 */ /* 0x100fe200078e0a05 */
[----:B------:R-:W-:Y:S01]  /*c560*/  ISETP.GT.U32.AND P2, PT, R5, R44, PT ;  /* 0x0000002c0500720c */ /* 0x000fe20003f44070 */
        /* <DEDUP_REMOVED lines=55> */
[----:B------:R-:W-:Y:S01]  /*c8e0*/  ISETP.GT.U32.AND P6, PT, R5, R36, PT ;  /* 0x000000240500720c */ /* 0x000fe20003fc4070 */
[--C-:B------:R-:W-:Y:S02]  /*c8f0*/  @!P4 IMAD.IADD R32, R32, 0x1, -R5.reuse ;  /* 0x000000012020c824 */ /* 0x100fe400078e0a05 */
        /* <DEDUP_REMOVED lines=9> */
[C---:B------:R-:W-:Y:S02]  /*c990*/  ISETP.GT.U32.AND P4, PT, R5.reuse, R34, PT ;  /* 0x000000220500720c */ /* 0x040fe40003f84070 */
        /* <DEDUP_REMOVED lines=15> */
[----:B------:R-:W-:-:S03]  /*ca90*/  @!P3 IMAD.IADD R26, R26, 0x1, -R5 ;  /* 0x000000011a1ab824 */ /* 0x000fc600078e0a05 */
[----:B------:R-:W-:Y:S01]  /*caa0*/  ISETP.GT.U32.AND P3, PT, R5, R27, PT ;  /* 0x0000001b0500720c */ /* 0x000fe20003f64070 */
[--C-:B------:R-:W-:Y:S01]  /*cab0*/  @!P0 IMAD.IADD R25, R25, 0x1, -R5.reuse ;  /* 0x0000000119198824 */ /* 0x100fe200078e0a05 */
[C---:B------:R-:W-:Y:S01]  /*cac0*/  ISETP.GT.U32.AND P0, PT, R5.reuse, R20, PT ;  /* 0x000000140500720c */ /* 0x040fe20003f04070 */
[--C-:B------:R-:W-:Y:S01]  /*cad0*/  @!P1 IMAD.IADD R24, R24, 0x1, -R5.reuse ;  /* 0x0000000118189824 */ /* 0x100fe200078e0a05 */
[----:B------:R-:W-:Y:S01]  /*cae0*/  ISETP.GT.U32.AND P1, PT, R5, R19, PT ;  /* 0x000000130500720c */ /* 0x000fe20003f24070 */
[--C-:B------:R-:W-:Y:S01]  /*caf0*/  @!P4 IMAD.IADD R29, R29, 0x1, -R5.reuse ;  /* 0x000000011d1dc824 */ /* 0x100fe200078e0a05 */
[C---:B------:R-:W-:Y:S01]  /*cb00*/  ISETP.GT.U32.AND P4, PT, R5.reuse, R28, PT ;  /* 0x0000001c0500720c */ /* 0x040fe20003f84070 */
[----:B------:R-:W-:Y:S01]  /*cb10*/  @!P6 IMAD.IADD R22, R22, 0x1, -R5 ;  /* 0x000000011616e824 */ /* 0x000fe200078e0a05 */
[----:B------:R-:W-:Y:S01]  /*cb20*/  ISETP.GT.U32.AND P6, PT, R5, R26, PT ;  /* 0x0000001a0500720c */ /* 0x000fe20003fc4070 */
[----:B------:R-:W-:Y:S01]  /*cb30*/  IMAD.MOV.U32 R2, RZ, RZ, R12 ;  /* 0x000000ffff027224 */ /* 0x000fe200078e000c */
[----:B------:R-:W-:Y:S01]  /*cb40*/  LOP3.LUT R12, R6, 0xa0, RZ, 0xfc, !PT ;  /* 0x000000a0060c7812 */ /* 0x000fe200078efcff */
[----:B------:R-:W-:-:S04]  /*cb50*/  IMAD.HI.U32 R11, R7, R16, RZ ;  /* 0x00000010070b7227 */ /* 0x000fc800078e00ff */
[--C-:B------:R-:W-:Y:S01]  /*cb60*/  @!P2 IMAD.IADD R21, R21, 0x1, -R5.reuse ;  /* 0x000000011515a824 */ /* 0x100fe200078e0a05 */
[----:B------:R-:W-:Y:S01]  /*cb70*/  ISETP.GT.U32.AND P2, PT, R5, R25, PT ;  /* 0x000000190500720c */ /* 0x000fe20003f44070 */
[----:B------:R-:W-:Y:S01]  /*cb80*/  @!P3 IMAD.IADD R27, R27, 0x1, -R5 ;  /* 0x000000011b1bb824 */ /* 0x000fe200078e0a05 */
[----:B------:R-:W-:Y:S01]  /*cb90*/  IABS R12, R12 ;  /* 0x0000000c000c7213 */ /* 0x000fe20000000000 */
[----:B------:R-:W-:Y:S01]  /*cba0*/  IMAD.MOV R9, RZ, RZ, -R11 ;  /* 0x000000ffff097224 */ /* 0x000fe200078e0a0b */
[C---:B------:R-:W-:Y:S01]  /*cbb0*/  ISETP.GT.U32.AND P3, PT, R5.reuse, R24, PT ;  /* 0x000000180500720c */ /* 0x040fe20003f64070 */
[----:B------:R-:W-:Y:S01]  /*cbc0*/  @!P0 IMAD.IADD R20, R20, 0x1, -R5 ;  /* 0x0000000114148824 */ /* 0x000fe200078e0a05 */
[----:B------:R-:W-:Y:S01]  /*cbd0*/  LOP3.LUT R11, R6, 0xa2, RZ, 0xfc, !PT ;  /* 0x000000a2060b7812 */ /* 0x000fe200078efcff */
[----:B------:R-:W-:Y:S02]  /*cbe0*/  IMAD R16, R5, R9, R16 ;  /* 0x0000000905107224 */ /* 0x000fe400078e0210 */
[----:B------:R-:W-:Y:S01]  /*cbf0*/  IMAD.HI.U32 R9, R7, R12, RZ ;  /* 0x0000000c07097227 */ /* 0x000fe200078e00ff */
[----:B------:R-:W-:-:S03]  /*cc00*/  ISETP.GT.U32.AND P0, PT, R5, R21, PT ;  /* 0x000000150500720c */ /* 0x000fc60003f04070 */
[--C-:B------:R-:W-:Y:S02]  /*cc10*/  @!P1 IMAD.IADD R19, R19, 0x1, -R5.reuse ;  /* 0x0000000113139824 */ /* 0x100fe400078e0a05 */
[--C-:B------:R-:W-:Y:S01]  /*cc20*/  @!P4 IMAD.IADD R28, R28, 0x1, -R5.reuse ;  /* 0x000000011c1cc824 */ /* 0x100fe200078e0a05 */
[C---:B------:R-:W-:Y:S01]  /*cc30*/  ISETP.GT.U32.AND P4, PT, R5.reuse, R22, PT ;  /* 0x000000160500720c */ /* 0x040fe20003f84070 */
[----:B------:R-:W-:Y:S01]  /*cc40*/  @!P6 IMAD.IADD R26, R26, 0x1, -R5 ;  /* 0x000000011a1ae824 */ /* 0x000fe200078e0a05 */
[----:B------:R-:W-:Y:S01]  /*cc50*/  IABS R11, R11 ;  /* 0x0000000b000b7213 */ /* 0x000fe20000000000 */
[----:B------:R-:W-:Y:S01]  /*cc60*/  IMAD.MOV R9, RZ, RZ, -R9 ;  /* 0x000000ffff097224 */ /* 0x000fe200078e0a09 */
[C---:B------:R-:W-:Y:S02]  /*cc70*/  ISETP.GT.U32.AND P6, PT, R5.reuse, R20, PT ;  /* 0x000000140500720c */ /* 0x040fe40003fc4070 */
[----:B------:R-:W-:Y:S01]  /*cc80*/  ISETP.GT.U32.AND P1, PT, R5, R19, PT ;  /* 0x000000130500720c */ /* 0x000fe20003f24070 */
[----:B------:R-:W-:Y:S01]  /*cc90*/  @!P2 IMAD.IADD R25, R25, 0x1, -R5 ;  /* 0x000000011919a824 */ /* 0x000fe200078e0a05 */
[C---:B------:R-:W-:Y:S01]  /*cca0*/  ISETP.GT.U32.AND P2, PT, R5.reuse, R18, PT ;  /* 0x000000120500720c */ /* 0x040fe20003f44070 */
[----:B------:R-:W-:-:S02]  /*ccb0*/  IMAD R12, R5, R9, R12 ;  /* 0x00000009050c7224 */ /* 0x000fc400078e020c */
[----:B------:R-:W-:Y:S01]  /*ccc0*/  @!P3 IMAD.IADD R24, R24, 0x1, -R5 ;  /* 0x000000011818b824 */ /* 0x000fe200078e0a05 */
[----:B------:R-:W-:Y:S01]  /*ccd0*/  ISETP.GT.U32.AND P3, PT, R5, R17, PT ;  /* 0x000000110500720c */ /* 0x000fe20003f64070 */
[----:B------:R-:W-:-:S04]  /*cce0*/  IMAD.HI.U32 R9, R7, R11, RZ ;  /* 0x0000000b07097227 */ /* 0x000fc800078e00ff */
[----:B------:R-:W-:Y:S02]  /*ccf0*/  IMAD.MOV R9, RZ, RZ, -R9 ;  /* 0x000000ffff097224 */ /* 0x000fe400078e0a09 */
[--C-:B------:R-:W-:Y:S01]  /*cd00*/  @!P4 IMAD.IADD R22, R22, 0x1, -R5.reuse ;  /* 0x000000011616c824 */ /* 0x100fe200078e0a05 */
[----:B------:R-:W-:Y:S01]  /*cd10*/  ISETP.GT.U32.AND P4, PT, R5, R16, PT ;  /* 0x000000100500720c */ /* 0x000fe20003f84070 */
[----:B------:R-:W-:Y:S01]  /*cd20*/  @!P0 IMAD.IADD R21, R21, 0x1, -R5 ;  /* 0x0000000115158824 */ /* 0x000fe200078e0a05 */
[C---:B------:R-:W-:Y:S01]  /*cd30*/  ISETP.GT.U32.AND P0, PT, R5.reuse, R15, PT ;  /* 0x0000000f0500720c */ /* 0x040fe20003f04070 */
[C---:B------:R-:W-:Y:S02]  /*cd40*/  IMAD R11, R5.reuse, R9, R11 ;  /* 0x00000009050b7224 */ /* 0x040fe400078e020b */
[--C-:B------:R-:W-:Y:S01]  /*cd50*/  @!P6 IMAD.IADD R20, R20, 0x1, -R5.reuse ;  /* 0x000000011414e824 */ /* 0x100fe200078e0a05 */
[----:B------:R-:W-:Y:S01]  /*cd60*/  ISETP.GT.U32.AND P6, PT, R5, R14, PT ;  /* 0x0000000e0500720c */ /* 0x000fe20003fc4070 */
        /* <DEDUP_REMOVED lines=19> */
[----:B------:R-:W-:-:S02]  /*cea0*/  ISETP.GT.U32.AND P4, PT, R5, R70, PT ;  /* 0x000000460500720c */ /* 0x000fc40003f84070 */
[----:B------:R-:W-:-:S03]  /*ceb0*/  ISETP.GT.U32.AND P0, PT, R5, R11, PT ;  /* 0x0000000b0500720c */ /* 0x000fc60003f04070 */
[--C-:B------:R-:W-:Y:S01]  /*cec0*/  @!P1 IMAD.IADD R15, R15, 0x1, -R5.reuse ;  /* 0x000000010f0f9824 */ /* 0x100fe200078e0a05 */
[----:B------:R-:W-:Y:S01]  /*ced0*/  ISETP.GE.AND P1, PT, R6, RZ, PT ;  /* 0x000000ff0600720c */ /* 0x000fe20003f26270 */
[--C-:B------:R-:W-:Y:S01]  /*cee0*/  @!P2 IMAD.IADD R14, R14, 0x1, -R5.reuse ;  /* 0x000000010e0ea824 */ /* 0x100fe200078e0a05 */
[----:B------:R-:W-:Y:S01]  /*cef0*/  ISETP.GE.AND P2, PT, R69, RZ, PT ;  /* 0x000000ff4500720c */ /* 0x000fe20003f46270 */
[--C-:B------:R-:W-:Y:S01]  /*cf00*/  @!P3 IMAD.IADD R12, R12, 0x1, -R5.reuse ;  /* 0x000000010c0cb824 */ /* 0x100fe200078e0a05 */
[----:B----4-:R-:W-:Y:S01]  /*cf10*/  ISETP.GE.AND P3, PT, R75, RZ, PT ;  /* 0x000000ff4b00720c */ /* 0x010fe20003f66270 */
[----:B------:R-:W4:Y:S02]  /*cf20*/  LDL.LU R69, [R1+0xb0] ;  /* 0x0000b00001457983 */ /* 0x000f240000300800 */
[--C-:B------:R-:W-:Y:S02]  /*cf30*/  @!P4 IMAD.IADD R70, R70, 0x1, -R5.reuse ;  /* 0x000000014646c824 */ /* 0x100fe400078e0a05 */
[----:B------:R-:W-:Y:S01]  /*cf40*/  @!P0 IMAD.IADD R11, R11, 0x1, -R5 ;  /* 0x000000010b0b8824 */ /* 0x000fe200078e0a05 */
[----:B------:R-:W3:Y:S01]  /*cf50*/  LDL.LU R75, [R1+0xb4] ;  /* 0x0000b400014b7983 */ /* 0x000ee20000300800 */
[----:B------:R-:W-:Y:S01]  /*cf60*/  IMAD.MOV.U32 R10, RZ, RZ, R23 ;  /* 0x000000ffff0a7224 */ /* 0x000fe200078e0017 */
[----:B--2---:R-:W-:Y:S01]  /*cf70*/  ISETP.GE.AND P0, PT, R73, RZ, PT ;  /* 0x000000ff4900720c */ /* 0x004fe20003f06270 */
[----:B------:R-:W-:Y:S01]  /*cf80*/  @!P1 IMAD.MOV R68, RZ, RZ, -R68 ;  /* 0x000000ffff449224 */ /* 0x000fe200078e0a44 */
[----:B------:R-:W2:Y:S01]  /*cf90*/  LDL.LU R73, [R1+0xb8] ;  /* 0x0000b80001497983 */ /* 0x000ea20000300800 */
[----:B------:R-:W-:Y:S01]  /*cfa0*/  ISETP.GE.AND P4, PT, R2, RZ, PT ;  /* 0x000000ff0200720c */ /* 0x000fe20003f86270 */
[----:B------:R-:W-:Y:S01]  /*cfb0*/  @!P2 IMAD.MOV R10, RZ, RZ, -R10 ;  /* 0x000000ffff0aa224 */ /* 0x000fe200078e0a0a */
[----:B------:R-:W-:Y:S01]  /*cfc0*/  ISETP.GE.AND P1, PT, R71, RZ, PT ;  /* 0x000000ff4700720c */ /* 0x000fe20003f26270 */
[----:B------:R0:W-:Y:S01]  /*cfd0*/  STL [R1+0xd68], R70 ;  /* 0x000d684601007387 */ /* 0x0001e20000100800 */
[----:B------:R-:W-:Y:S01]  /*cfe0*/  ISETP.GE.AND P2, PT, R67, RZ, PT ;  /* 0x000000ff4300720c */ /* 0x000fe20003f46270 */
[----:B------:R-:W-:-:S02]  /*cff0*/  @!P3 IMAD.MOV R4, RZ, RZ, -R4 ;  /* 0x000000ffff04b224 */ /* 0x000fc400078e0a04 */
[----:B------:R-:W4:Y:S01]  /*d000*/  LDL.LU R2, [R1+0xbc] ;  /* 0x0000bc0001027983 */ /* 0x000f220000300800 */
[----:B------:R-:W-:-:S03]  /*d010*/  ISETP.GE.AND P3, PT, R0, RZ, PT ;  /* 0x000000ff0000720c */ /* 0x000fc60003f66270 */
[----:B------:R-:W4:Y:S04]  /*d020*/  LDL.LU R71, [R1+0xc0] ;  /* 0x0000c00001477983 */ /* 0x000f280000300800 */
[----:B------:R-:W4:Y:S04]  /*d030*/  LDL.LU R67, [R1+0xc4] ;  /* 0x0000c40001437983 */ /* 0x000f280000300800 */
[----:B------:R-:W4:Y:S04]  /*d040*/  LDL.LU R0, [R1+0xc8] ;  /* 0x0000c80001007983 */ /* 0x000f280000300800 */
[----:B------:R-:W4:Y:S01]  /*d050*/  LDL.LU R23, [R1] ;  /* 0x0000000001177983 */ /* 0x000f220000300800 */
[----:B------:R-:W-:Y:S01]  /*d060*/  @!P0 IMAD.MOV R3, RZ, RZ, -R3 ;  /* 0x000000ffff038224 */ /* 0x000fe200078e0a03 */
[----:B------:R-:W-:-:S02]  /*d070*/  ISETP.GE.AND P0, PT, R77, RZ, PT ;  /* 0x000000ff4d00720c */ /* 0x000fc40003f06270 */
[----:B------:R-:W4:Y:S01]  /*d080*/  LDL.LU R77, [R1+0xcc] ;  /* 0x0000cc00014d7983 */ /* 0x000f220000300800 */
[----:B------:R-:W-:Y:S02]  /*d090*/  @!P1 IMAD.MOV R93, RZ, RZ, -R93 ;  /* 0x000000ffff5d9224 */ /* 0x000fe400078e0a5d */
[----:B------:R-:W-:Y:S02]  /*d0a0*/  @!P2 IMAD.MOV R92, RZ, RZ, -R92 ;  /* 0x000000ffff5ca224 */ /* 0x000fe400078e0a5c */
[----:B------:R-:W-:-:S06]  /*d0b0*/  @!P3 IMAD.MOV R91, RZ, RZ, -R91 ;  /* 0x000000ffff5bb224 */ /* 0x000fcc00078e0a5b */
[----:B------:R-:W-:Y:S01]  /*d0c0*/  @!P0 IMAD.MOV R90, RZ, RZ, -R90 ;  /* 0x000000ffff5a8224 */ /* 0x000fe200078e0a5a */
[----:B---3--:R-:W-:Y:S02]  /*d0d0*/  ISETP.GE.AND P1, PT, R75, RZ, PT ;  /* 0x000000ff4b00720c */ /* 0x008fe40003f26270 */
[----:B--2---:R-:W-:Y:S02]  /*d0e0*/  ISETP.GE.AND P2, PT, R73, RZ, PT ;  /* 0x000000ff4900720c */ /* 0x004fe40003f46270 */
[----:B----4-:R-:W-:-:S09]  /*d0f0*/  ISETP.GE.AND P3, PT, R2, RZ, PT ;  /* 0x000000ff0200720c */ /* 0x010fd20003f66270 */
[----:B------:R-:W-:Y:S02]  /*d100*/  @!P1 IMAD.MOV R88, RZ, RZ, -R88 ;  /* 0x000000ffff589224 */ /* 0x000fe400078e0a58 */
[----:B------:R-:W-:Y:S01]  /*d110*/  @!P4 IMAD.MOV R23, RZ, RZ, -R23 ;  /* 0x000000ffff17c224 */ /* 0x000fe200078e0a17 */
[----:B------:R-:W-:Y:S02]  /*d120*/  ISETP.GE.AND P4, PT, R69, RZ, PT ;  /* 0x000000ff4500720c */ /* 0x000fe40003f86270 */
[----:B------:R-:W2:Y:S04]  /*d130*/  LDL.LU R69, [R1+0xd0] ;  /* 0x0000d00001457983 */ /* 0x000ea80000300800 */
[----:B------:R-:W3:Y:S04]  /*d140*/  LDL.LU R75, [R1+0xd4] ;  /* 0x0000d400014b7983 */ /* 0x000ee80000300800 */
[----:B------:R-:W4:Y:S01]  /*d150*/  LDL.LU R73, [R1+0xd8] ;  /* 0x0000d80001497983 */ /* 0x000f220000300800 */
[----:B------:R-:W-:-:S02]  /*d160*/  ISETP.GE.AND P0, PT, R71, RZ, PT ;  /* 0x000000ff4700720c */ /* 0x000fc40003f06270 */
[----:B------:R-:W-:Y:S01]  /*d170*/  @!P4 IMAD.MOV R89, RZ, RZ, -R89 ;  /* 0x000000ffff59c224 */ /* 0x000fe200078e0a59 */
[----:B------:R-:W4:Y:S01]  /*d180*/  LDL.LU R2, [R1+0x170] ;  /* 0x0001700001027983 */ /* 0x000f220000300800 */
[----:B------:R-:W-:Y:S01]  /*d190*/  ISETP.GE.AND P4, PT, R67, RZ, PT ;  /* 0x000000ff4300720c */ /* 0x000fe20003f86270 */
[----:B------:R-:W-:Y:S01]  /*d1a0*/  @!P2 IMAD.MOV R87, RZ, RZ, -R87 ;  /* 0x000000ffff57a224 */ /* 0x000fe200078e0a57 */
[----:B------:R-:W-:Y:S01]  /*d1b0*/  ISETP.GE.AND P1, PT, R0, RZ, PT ;  /* 0x000000ff0000720c */ /* 0x000fe20003f26270 */
[----:B------:R-:W4:Y:S01]  /*d1c0*/  LDL.LU R71, [R1+0x174] ;  /* 0x0001740001477983 */ /* 0x000f220000300800 */
[----:B------:R-:W-:-:S03]  /*d1d0*/  ISETP.GE.AND P2, PT, R77, RZ, PT ;  /* 0x000000ff4d00720c */ /* 0x000fc60003f46270 */
[----:B------:R-:W4:Y:S04]  /*d1e0*/  LDL.LU R67, [R1+0x178] ;  /* 0x0001780001437983 */ /* 0x000f280000300800 */
[----:B------:R-:W4:Y:S04]  /*d1f0*/  LDL.LU R0, [R1+0x17c] ;  /* 0x00017c0001007983 */ /* 0x000f280000300800 */
[----:B------:R-:W4:Y:S01]  /*d200*/  LDL.LU R77, [R1+0x180] ;  /* 0x00018000014d7983 */ /* 0x000f220000300800 */
[----:B------:R-:W-:Y:S02]  /*d210*/  @!P3 IMAD.MOV R86, RZ, RZ, -R86 ;  /* 0x000000ffff56b224 */ /* 0x000fe400078e0a56 */
[----:B------:R-:W-:-:S02]  /*d220*/  @!P0 IMAD.MOV R85, RZ, RZ, -R85 ;  /* 0x000000ffff558224 */ /* 0x000fc400078e0a55 */
[----:B------:R-:W-:Y:S02]  /*d230*/  @!P4 IMAD.MOV R84, RZ, RZ, -R84 ;  /* 0x000000ffff54c224 */ /* 0x000fe400078e0a54 */
[----:B------:R-:W-:Y:S02]  /*d240*/  @!P1 IMAD.MOV R83, RZ, RZ, -R83 ;  /* 0x000000ffff539224 */ /* 0x000fe400078e0a53 */
[----:B------:R-:W-:Y:S01]  /*d250*/  @!P2 IMAD.MOV R82, RZ, RZ, -R82 ;  /* 0x000000ffff52a224 */ /* 0x000fe200078e0a52 */
[----:B--2---:R-:W-:Y:S02]  /*d260*/  ISETP.GE.AND P3, PT, R69, RZ, PT ;  /* 0x000000ff4500720c */ /* 0x004fe40003f66270 */
[----:B------:R-:W2:Y:S01]  /*d270*/  LDL.LU R69, [R1+0x198] ;  /* 0x0001980001457983 */ /* 0x000ea20000300800 */
[----:B---3--:R-:W-:-:S03]  /*d280*/  ISETP.GE.AND P0, PT, R75, RZ, PT ;  /* 0x000000ff4b00720c */ /* 0x008fc60003f06270 */
[----:B------:R-:W3:Y:S01]  /*d290*/  LDL.LU R75, [R1+0x1a0] ;  /* 0x0001a000014b7983 */ /* 0x000ee20000300800 */
[----:B----4-:R-:W-:-:S03]  /*d2a0*/  ISETP.GE.AND P4, PT, R73, RZ, PT ;  /* 0x000000ff4900720c */ /* 0x010fc60003f86270 */
[----:B0-----:R-:W4:Y:S01]  /*d2b0*/  LDL.LU R70, [R1+0x1a8] ;  /* 0x0001a80001467983 */ /* 0x001f220000300800 */
[----:B------:R-:W-:Y:S02]  /*d2c0*/  ISETP.GE.AND P1, PT, R2, RZ, PT ;  /* 0x000000ff0200720c */ /* 0x000fe40003f26270 */
[----:B------:R-:W-:Y:S01]  /*d2d0*/  @!P3 IMAD.MOV R81, RZ, RZ, -R81 ;  /* 0x000000ffff51b224 */ /* 0x000fe200078e0a51 */
[----:B------:R-:W3:Y:S01]  /*d2e0*/  LDL.LU R73, [R1+0x1b0] ;  /* 0x0001b00001497983 */ /* 0x000ee20000300800 */
[----:B------:R-:W-:Y:S01]  /*d2f0*/  ISETP.GE.AND P2, PT, R71, RZ, PT ;  /* 0x000000ff4700720c */ /* 0x000fe20003f46270 */
[----:B------:R-:W-:Y:S02]  /*d300*/  @!P0 IMAD.MOV R80, RZ, RZ, -R80 ;  /* 0x000000ffff508224 */ /* 0x000fe400078e0a50 */
[----:B------:R-:W3:Y:S01]  /*d310*/  LDL.LU R2, [R1+0x1b4] ;  /* 0x0001b40001027983 */ /* 0x000ee20000300800 */
[----:B------:R-:W-:Y:S01]  /*d320*/  ISETP.GE.AND P3, PT, R67, RZ, PT ;  /* 0x000000ff4300720c */ /* 0x000fe20003f66270 */
[----:B------:R-:W-:-:S02]  /*d330*/  @!P4 IMAD.MOV R79, RZ, RZ, -R79 ;  /* 0x000000ffff4fc224 */ /* 0x000fc400078e0a4f */
[----:B------:R-:W3:Y:S01]  /*d340*/  LDL.LU R71, [R1+0x1cc] ;  /* 0x0001cc0001477983 */ /* 0x000ee20000300800 */
[----:B------:R-:W-:-:S03]  /*d350*/  ISETP.GE.AND P0, PT, R0, RZ, PT ;  /* 0x000000ff0000720c */ /* 0x000fc60003f06270 */
[----:B------:R-:W3:Y:S01]  /*d360*/  LDL.LU R67, [R1+0x1d0] ;  /* 0x0001d00001437983 */ /* 0x000ee20000300800 */
[----:B------:R-:W-:-:S03]  /*d370*/  ISETP.GE.AND P4, PT, R77, RZ, PT ;  /* 0x000000ff4d00720c */ /* 0x000fc60003f86270 */
[----:B------:R-:W3:Y:S04]  /*d380*/  LDL.LU R0, [R1+0x1d4] ;  /* 0x0001d40001007983 */ /* 0x000ee80000300800 */
[----:B------:R-:W3:Y:S01]  /*d390*/  LDL.LU R77, [R1+0xe9c] ;  /* 0x000e9c00014d7983 */ /* 0x000ee20000300800 */
[----:B------:R-:W-:Y:S01]  /*d3a0*/  @!P1 IMAD.MOV R78, RZ, RZ, -R78 ;  /* 0x000000ffff4e9224 */ /* 0x000fe200078e0a4e */
[----:B--2---:R-:W-:Y:S02]  /*d3b0*/  ISETP.GE.AND P1, PT, R69, RZ, PT ;  /* 0x000000ff4500720c */ /* 0x004fe40003f26270 */
[----:B------:R-:W2:Y:S01]  /*d3c0*/  LDL.LU R69, [R1+0x1e0] ;  /* 0x0001e00001457983 */ /* 0x000ea20000300800 */
[----:B---3--:R-:W-:Y:S01]  /*d3d0*/  @!P2 IMAD.MOV R77, RZ, RZ, -R77 ;  /* 0x000000ffff4da224 */ /* 0x008fe200078e0a4d */
[----:B------:R-:W-:-:S02]  /*d3e0*/  ISETP.GE.AND P2, PT, R75, RZ, PT ;  /* 0x000000ff4b00720c */ /* 0x000fc40003f46270 */
[----:B------:R-:W3:Y:S01]  /*d3f0*/  LDL.LU R75, [R1+0xe98] ;  /* 0x000e9800014b7983 */ /* 0x000ee20000300800 */
[----:B------:R-:W-:Y:S01]  /*d400*/  @!P3 IMAD.MOV R76, RZ, RZ, -R76 ;  /* 0x000000ffff4cb224 */ /* 0x000fe200078e0a4c */
[----:B----4-:R-:W-:Y:S02]  /*d410*/  ISETP.GE.AND P3, PT, R70, RZ, PT ;  /* 0x000000ff4600720c */ /* 0x010fe40003f66270 */
[----:B------:R-:W4:Y:S01]  /*d420*/  LDL.LU R70, [R1+0x208] ;  /* 0x0002080001467983 */ /* 0x000f220000300800 */
[----:B---3--:R-:W-:Y:S01]  /*d430*/  @!P0 IMAD.MOV R75, RZ, RZ, -R75 ;  /* 0x000000ffff4b8224 */ /* 0x008fe200078e0a4b */
[----:B------:R-:W-:Y:S02]  /*d440*/  ISETP.GE.AND P0, PT, R73, RZ, PT ;  /* 0x000000ff4900720c */ /* 0x000fe40003f06270 */
[----:B------:R-:W3:Y:S01]  /*d450*/  LDL.LU R73, [R1+0xe94] ;  /* 0x000e940001497983 */ /* 0x000ee20000300800 */
[----:B------:R-:W-:Y:S01]  /*d460*/  @!P4 IMAD.MOV R74, RZ, RZ, -R74 ;  /* 0x000000ffff4ac224 */ /* 0x000fe200078e0a4a */
[----:B------:R-:W-:-:S02]  /*d470*/  ISETP.GE.AND P4, PT, R2, RZ, PT ;  /* 0x000000ff0200720c */ /* 0x000fc40003f86270 */
[----:B------:R-:W2:Y:S01]  /*d480*/  LDL.LU R2, [R1+0x20c] ;  /* 0x00020c0001027983 */ /* 0x000ea20000300800 */
[----:B---3--:R-:W-:Y:S01]  /*d490*/  @!P1 IMAD.MOV R73, RZ, RZ, -R73 ;  /* 0x000000ffff499224 */ /* 0x008fe200078e0a49 */
[----:B------:R-:W-:Y:S02]  /*d4a0*/  ISETP.GE.AND P1, PT, R71, RZ, PT ;  /* 0x000000ff4700720c */ /* 0x000fe40003f26270 */
[----:B------:R-:W3:Y:S01]  /*d4b0*/  LDL.LU R71, [R1+0xe90] ;  /* 0x000e900001477983 */ /* 0x000ee20000300800 */
[----:B------:R-:W-:Y:S01]  /*d4c0*/  @!P2 IMAD.MOV R72, RZ, RZ, -R72 ;  /* 0x000000ffff48a224 */ /* 0x000fe200078e0a48 */
[----:B------:R-:W-:Y:S02]  /*d4d0*/  ISETP.GE.AND P2, PT, R67, RZ, PT ;  /* 0x000000ff4300720c */ /* 0x000fe40003f46270 */
[----:B------:R-:W2:Y:S01]  /*d4e0*/  LDL.LU R67, [R1+0xe8c] ;  /* 0x000e8c0001437983 */ /* 0x000ea20000300800 */
[----:B---3--:R-:W-:-:S05]  /*d4f0*/  @!P3 IMAD.MOV R71, RZ, RZ, -R71 ;  /* 0x000000ffff47b224 */ /* 0x008fca00078e0a47 */
[----:B------:R0:W-:Y:S04]  /*d500*/  STL [R1+0xd70], R71 ;  /* 0x000d704701007387 */ /* 0x0001e80000100800 */
[----:B0-----:R-:W3:Y:S01]  /*d510*/  LDL.LU R71, [R1+0x1d8] ;  /* 0x0001d80001477983 */ /* 0x001ee20000300800 */
[----:B--2---:R-:W-:Y:S01]  /*d520*/  @!P0 IMAD.MOV R67, RZ, RZ, -R67 ;  /* 0x000000ffff438224 */ /* 0x004fe200078e0a43 */
[----:B------:R-:W-:Y:S01]  /*d530*/  ISETP.GE.AND P3, PT, R0, RZ, PT ;  /* 0x000000ff0000720c */ /* 0x000fe20003f66270 */
[----:B------:R-:W-:Y:S01]  /*d540*/  @!P1 IMAD.MOV R65, RZ, RZ, -R65 ;  /* 0x000000ffff419224 */ /* 0x000fe200078e0a41 */
[----:B------:R-:W2:Y:S01]  /*d550*/  LDL.LU R0, [R1+0xe88] ;  /* 0x000e880001007983 */ /* 0x000ea20000300800 */
[----:B------:R-:W-:Y:S01]  /*d560*/  @!P4 IMAD.MOV R66, RZ, RZ, -R66 ;  /* 0x000000ffff42c224 */ /* 0x000fe200078e0a42 */
[----:B------:R-:W-:-:S02]  /*d570*/  ISETP.GE.AND P4, PT, R69, RZ, PT ;  /* 0x000000ff4500720c */ /* 0x000fc40003f86270 */
[----:B------:R0:W-:Y:S01]  /*d580*/  STL [R1+0xd74], R67 ;  /* 0x000d744301007387 */ /* 0x0001e20000100800 */
[----:B------:R-:W-:Y:S01]  /*d590*/  @!P2 IMAD.MOV R64, RZ, RZ, -R64 ;  /* 0x000000ffff40a224 */ /* 0x000fe200078e0a40 */
[----:B----4-:R-:W-:Y:S02]  /*d5a0*/  ISETP.GE.AND P1, PT, R70, RZ, PT ;  /* 0x000000ff4600720c */ /* 0x010fe40003f26270 */
[----:B0-----:R-:W4:Y:S01]  /*d5b0*/  LDL.LU R67, [R1+0x218] ;  /* 0x0002180001437983 */ /* 0x001f220000300800 */
[----:B---3--:R-:W-:-:S03]  /*d5c0*/  ISETP.GE.AND P0, PT, R71, RZ, PT ;  /* 0x000000ff4700720c */ /* 0x008fc60003f06270 */
[----:B------:R-:W3:Y:S04]  /*d5d0*/  LDL.LU R71, [R1+0x21c] ;  /* 0x00021c0001477983 */ /* 0x000ee80000300800 */
[----:B------:R-:W2:Y:S04]  /*d5e0*/  LDL.LU R69, [R1+0x220] ;  /* 0x0002200001457983 */ /* 0x000ea80000300800 */
[----:B------:R0:W-:Y:S04]  /*d5f0*/  STL [R1+0xd7c], R65 ;  /* 0x000d7c4101007387 */ /* 0x0001e80000100800 */
[----:B0-----:R-:W2:Y:S04]  /*d600*/  LDL.LU R65, [R1+0x214] ;  /* 0x0002140001417983 */ /* 0x001ea80000300800 */
[----:B------:R-:W2:Y:S04]  /*d610*/  LDL.LU R70, [R1+0x224] ;  /* 0x0002240001467983 */ /* 0x000ea80000300800 */
[----:B------:R0:W-:Y:S04]  /*d620*/  STL [R1+0xd80], R64 ;  /* 0x000d804001007387 */ /* 0x0001e80000100800 */
[----:B0-----:R-:W2:Y:S01]  /*d630*/  LDL.LU R64, [R1+0x210] ;  /* 0x0002100001407983 */ /* 0x001ea20000300800 */
[----:B------:R-:W-:Y:S01]  /*d640*/  ISETP.GE.AND P2, PT, R2, RZ, PT ;  /* 0x000000ff0200720c */ /* 0x000fe20003f46270 */
[----:B------:R-:W-:-:S02]  /*d650*/  @!P3 IMAD.MOV R63, RZ, RZ, -R63 ;  /* 0x000000ffff3fb224 */ /* 0x000fc400078e0a3f */
[----:B------:R-:W2:Y:S01]  /*d660*/  LDL.LU R2, [R1+0x228] ;  /* 0x0002280001027983 */ /* 0x000ea20000300800 */
[----:B------:R-:W-:-:S03]  /*d670*/  @!P4 IMAD.MOV R61, RZ, RZ, -R61 ;  /* 0x000000ffff3dc224 */ /* 0x000fc600078e0a3d */
[----:B------:R0:W-:Y:S01]  /*d680*/  STL [R1+0xd88], R63 ;  /* 0x000d883f01007387 */ /* 0x0001e20000100800 */
[----:B------:R-:W-:Y:S02]  /*d690*/  @!P0 IMAD.MOV R62, RZ, RZ, -R62 ;  /* 0x000000ffff3e8224 */ /* 0x000fe400078e0a3e */
[----:B------:R-:W-:Y:S01]  /*d6a0*/  @!P1 IMAD.MOV R60, RZ, RZ, -R60 ;  /* 0x000000ffff3c9224 */ /* 0x000fe200078e0a3c */
[----:B----4-:R-:W-:Y:S02]  /*d6b0*/  ISETP.GE.AND P4, PT, R67, RZ, PT ;  /* 0x000000ff4300720c */ /* 0x010fe40003f86270 */
[----:B------:R-:W-:Y:S01]  /*d6c0*/  @!P2 IMAD.MOV R59, RZ, RZ, -R59 ;  /* 0x000000ffff3ba224 */ /* 0x000fe200078e0a3b */
[----:B---3--:R-:W-:Y:S02]  /*d6d0*/  ISETP.GE.AND P1, PT, R71, RZ, PT ;  /* 0x000000ff4700720c */ /* 0x008fe40003f26270 */
[----:B--2---:R-:W-:Y:S02]  /*d6e0*/  ISETP.GE.AND P2, PT, R69, RZ, PT ;  /* 0x000000ff4500720c */ /* 0x004fe40003f46270 */
[----:B------:R-:W-:-:S02]  /*d6f0*/  ISETP.GE.AND P0, PT, R65, RZ, PT ;  /* 0x000000ff4100720c */ /* 0x000fc40003f06270 */
[----:B------:R-:W-:Y:S02]  /*d700*/  ISETP.GE.AND P3, PT, R64, RZ, PT ;  /* 0x000000ff4000720c */ /* 0x000fe40003f66270 */
[----:B------:R-:W2:Y:S04]  /*d710*/  LDL.LU R64, [R1+0x1f4] ;  /* 0x0001f40001407983 */ /* 0x000ea80000300800 */
[----:B------:R-:W3:Y:S04]  /*d720*/  LDL.LU R65, [R1+0x1f8] ;  /* 0x0001f80001417983 */ /* 0x000ee80000300800 */
[----:B------:R-:W-:Y:S04]  /*d730*/  STL [R1+0xd8c], R61 ;  /* 0x000d8c3d01007387 */ /* 0x000fe80000100800 */
[----:B------:R-:W4:Y:S04]  /*d740*/  LDL.LU R67, [R1+0x1fc] ;  /* 0x0001fc0001437983 */ /* 0x000f280000300800 */
[----:B------:R-:W-:Y:S04]  /*d750*/  STL [R1+0xd94], R60 ;  /* 0x000d943c01007387 */ /* 0x000fe80000100800 */
[----:B------:R-:W4:Y:S04]  /*d760*/  LDL.LU R71, [R1+0x200] ;  /* 0x0002000001477983 */ /* 0x000f280000300800 */
[----:B------:R-:W-:Y:S04]  /*d770*/  STL [R1+0xd98], R59 ;  /* 0x000d983b01007387 */ /* 0x000fe80000100800 */
[----:B------:R-:W4:Y:S01]  /*d780*/  LDL.LU R69, [R1+0x204] ;  /* 0x0002040001457983 */ /* 0x000f220000300800 */
[----:B------:R-:W-:Y:S01]  /*d790*/  @!P3 IMAD.MOV R58, RZ, RZ, -R58 ;  /* 0x000000ffff3ab224 */ /* 0x000fe200078e0a3a */
[----:B------:R-:W-:-:S02]  /*d7a0*/  ISETP.GE.AND P3, PT, R70, RZ, PT ;  /* 0x000000ff4600720c */ /* 0x000fc40003f66270 */
[----:B------:R-:W4:Y:S01]  /*d7b0*/  LDL.LU R70, [R1+0x1dc] ;  /* 0x0001dc0001467983 */ /* 0x000f220000300800 */
[----:B------:R-:W-:Y:S01]  /*d7c0*/  @!P0 IMAD.MOV R57, RZ, RZ, -R57 ;  /* 0x000000ffff398224 */ /* 0x000fe200078e0a39 */
[----:B------:R-:W-:Y:S01]  /*d7d0*/  ISETP.GE.AND P0, PT, R2, RZ, PT ;  /* 0x000000ff0200720c */ /* 0x000fe20003f06270 */
[----:B------:R-:W-:-:S03]  /*d7e0*/  @!P4 IMAD.MOV R56, RZ, RZ, -R56 ;  /* 0x000000ffff38c224 */ /* 0x000fc600078e0a38 */
[----:B------:R-:W-:Y:S01]  /*d7f0*/  STL [R1+0xda0], R57 ;  /* 0x000da03901007387 */ /* 0x000fe20000100800 */
[----:B------:R-:W-:-:S03]  /*d800*/  @!P1 IMAD.MOV R55, RZ, RZ, -R55 ;  /* 0x000000ffff379224 */ /* 0x000fc600078e0a37 */
[----:B------:R-:W4:Y:S01]  /*d810*/  LDL.LU R2, [R1+0x1e4] ;  /* 0x0001e40001027983 */ /* 0x000f220000300800 */
[----:B------:R-:W-:-:S03]  /*d820*/  @!P3 IMAD.MOV R53, RZ, RZ, -R53 ;  /* 0x000000ffff35b224 */ /* 0x000fc600078e0a35 */
[----:B------:R-:W-:Y:S04]  /*d830*/  STL [R1+0xda4], R56 ;  /* 0x000da43801007387 */ /* 0x000fe80000100800 */
[----:B0-----:R-:W4:Y:S01]  /*d840*/  LDL.LU R63, [R1+0x1e8] ;  /* 0x0001e800013f7983 */ /* 0x001f220000300800 */
[----:B------:R-:W-:-:S03]  /*d850*/  @!P0 IMAD.MOV R52, RZ, RZ, -R52 ;  /* 0x000000ffff348224 */ /* 0x000fc600078e0a34 */
[----:B------:R-:W-:Y:S01]  /*d860*/  STL [R1+0xdac], R55 ;  /* 0x000dac3701007387 */ /* 0x000fe20000100800 */
[----:B------:R-:W-:Y:S01]  /*d870*/  @!P2 IMAD.MOV R54, RZ, RZ, -R54 ;  /* 0x000000ffff36a224 */ /* 0x000fe200078e0a36 */
[----:B--2---:R-:W-:Y:S02]  /*d880*/  ISETP.GE.AND P4, PT, R64, RZ, PT ;  /* 0x000000ff4000720c */ /* 0x004fe40003f86270 */
[----:B------:R-:W2:Y:S01]  /*d890*/  LDL.LU R64, [R1+0x1ec] ;  /* 0x0001ec0001407983 */ /* 0x000ea20000300800 */
[----:B---3--:R-:W-:-:S03]  /*d8a0*/  ISETP.GE.AND P1, PT, R65, RZ, PT ;  /* 0x000000ff4100720c */ /* 0x008fc60003f26270 */
[----:B------:R-:W3:Y:S04]  /*d8b0*/  LDL.LU R65, [R1+0x1f0] ;  /* 0x0001f00001417983 */ /* 0x000ee80000300800 */
[----:B------:R-:W-:Y:S01]  /*d8c0*/  STL [R1+0xdb0], R53 ;  /* 0x000db03501007387 */ /* 0x000fe20000100800 */
[----:B----4-:R-:W-:-:S03]  /*d8d0*/  ISETP.GE.AND P2, PT, R67, RZ, PT ;  /* 0x000000ff4300720c */ /* 0x010fc60003f46270 */
[----:B------:R-:W4:Y:S01]  /*d8e0*/  LDL.LU R67, [R1+0x1b8] ;  /* 0x0001b80001437983 */ /* 0x000f220000300800 */
[----:B------:R-:W-:-:S03]  /*d8f0*/  @!P4 IMAD.MOV R51, RZ, RZ, -R51 ;  /* 0x000000ffff33c224 */ /* 0x000fc600078e0a33 */
[----:B------:R-:W-:Y:S01]  /*d900*/  STL [R1+0xdb8], R52 ;  /* 0x000db83401007387 */ /* 0x000fe20000100800 */
[----:B------:R-:W-:Y:S02]  /*d910*/  ISETP.GE.AND P3, PT, R71, RZ, PT ;  /* 0x000000ff4700720c */ /* 0x000fe40003f66270 */
[----:B------:R-:W-:Y:S02]  /*d920*/  ISETP.GE.AND P0, PT, R69, RZ, PT ;  /* 0x000000ff4500720c */ /* 0x000fe40003f06270 */
[----:B------:R-:W4:Y:S04]  /*d930*/  LDL.LU R69, [R1+0x1bc] ;  /* 0x0001bc0001457983 */ /* 0x000f280000300800 */
[----:B------:R-:W-:Y:S01]  /*d940*/  STL [R1+0xdbc], R51 ;  /* 0x000dbc3301007387 */ /* 0x000fe20000100800 */
[----:B------:R-:W-:-:S03]  /*d950*/  ISETP.GE.AND P4, PT, R70, RZ, PT ;  /* 0x000000ff4600720c */ /* 0x000fc60003f86270 */
[----:B------:R-:W4:Y:S04]  /*d960*/  LDL.LU R71, [R1+0x1c0] ;  /* 0x0001c00001477983 */ /* 0x000f280000300800 */
[----:B------:R-:W4:Y:S01]  /*d970*/  LDL.LU R70, [R1+0x1c4] ;  /* 0x0001c40001467983 */ /* 0x000f220000300800 */
[----:B------:R-:W-:Y:S01]  /*d980*/  @!P1 IMAD.MOV R50, RZ, RZ, -R50 ;  /* 0x000000ffff329224 */ /* 0x000fe200078e0a32 */
[----:B------:R-:W-:Y:S01]  /*d990*/  ISETP.GE.AND P1, PT, R2, RZ, PT ;  /* 0x000000ff0200720c */ /* 0x000fe20003f26270 */
[----:B------:R-:W-:Y:S01]  /*d9a0*/  @!P2 IMAD.MOV R49, RZ, RZ, -R49 ;  /* 0x000000ffff31a224 */ /* 0x000fe200078e0a31 */
[----:B------:R-:W4:Y:S01]  /*d9b0*/  LDL.LU R2, [R1+0x1c8] ;  /* 0x0001c80001027983 */ /* 0x000f220000300800 */
[----:B------:R-:W-:Y:S01]  /*d9c0*/  @!P3 IMAD.MOV R48, RZ, RZ, -R48 ;  /* 0x000000ffff30b224 */ /* 0x000fe200078e0a30 */
[----:B------:R-:W-:-:S02]  /*d9d0*/  ISETP.GE.AND P2, PT, R63, RZ, PT ;  /* 0x000000ff3f00720c */ /* 0x000fc40003f46270 */
[----:B------:R-:W-:Y:S01]  /*d9e0*/  STL [R1+0xdc4], R49 ;  /* 0x000dc43101007387 */ /* 0x000fe20000100800 */
[----:B------:R-:W-:-:S03]  /*d9f0*/  @!P0 IMAD.MOV R47, RZ, RZ, -R47 ;  /* 0x000000ffff2f8224 */ /* 0x000fc600078e0a2f */
[----:B------:R-:W4:Y:S03]  /*da00*/  LDL.LU R63, [R1+0x190] ;  /* 0x00019000013f7983 */ /* 0x000f260000300800 */
[----:B------:R-:W-:Y:S01]  /*da10*/  @!P1 IMAD.MOV R45, RZ, RZ, -R45 ;  /* 0x000000ffff2d9224 */ /* 0x000fe200078e0a2d */
[----:B------:R-:W-:Y:S01]  /*da20*/  STL [R1+0xdc8], R48 ;  /* 0x000dc83001007387 */ /* 0x000fe20000100800 */
[----:B------:R-:W-:Y:S02]  /*da30*/  @!P4 IMAD.MOV R46, RZ, RZ, -R46 ;  /* 0x000000ffff2ec224 */ /* 0x000fe400078e0a2e */
[----:B------:R-:W-:Y:S01]  /*da40*/  @!P2 IMAD.MOV R44, RZ, RZ, -R44 ;  /* 0x000000ffff2ca224 */ /* 0x000fe200078e0a2c */
[----:B--2---:R-:W-:Y:S02]  /*da50*/  ISETP.GE.AND P3, PT, R64, RZ, PT ;  /* 0x000000ff4000720c */ /* 0x004fe40003f66270 */
[----:B------:R-:W2:Y:S01]  /*da60*/  LDL.LU R64, [R1+0x194] ;  /* 0x0001940001407983 */ /* 0x000ea20000300800 */
[----:B---3--:R-:W-:-:S03]  /*da70*/  ISETP.GE.AND P0, PT, R65, RZ, PT ;  /* 0x000000ff4100720c */ /* 0x008fc60003f06270 */
[----:B------:R-:W-:Y:S04]  /*da80*/  STL [R1+0xdd0], R47 ;  /* 0x000dd02f01007387 */ /* 0x000fe80000100800 */
[----:B------:R-:W3:Y:S01]  /*da90*/  LDL.LU R65, [R1+0x19c] ;  /* 0x00019c0001417983 */ /* 0x000ee20000300800 */
[----:B----4-:R-:W-:-:S03]  /*daa0*/  ISETP.GE.AND P4, PT, R67, RZ, PT ;  /* 0x000000ff4300720c */ /* 0x010fc60003f86270 */
[----:B------:R-:W4:Y:S04]  /*dab0*/  LDL.LU R67, [R1+0x1a4] ;  /* 0x0001a40001437983 */ /* 0x000f280000300800 */
[----:B------:R-:W-:Y:S01]  /*dac0*/  STL [R1+0xdd4], R45 ;  /* 0x000dd42d01007387 */ /* 0x000fe20000100800 */
[----:B------:R-:W-:Y:S01]  /*dad0*/  ISETP.GE.AND P1, PT, R69, RZ, PT ;  /* 0x000000ff4500720c */ /* 0x000fe20003f26270 */
[----:B------:R-:W-:-:S04]  /*dae0*/  IMAD.MOV.U32 R69, RZ, RZ, R43 ;  /* 0x000000ffff457224 */ /* 0x000fc800078e002b */
[----:B------:R-:W-:Y:S01]  /*daf0*/  @!P3 IMAD.MOV R69, RZ, RZ, -R69 ;  /* 0x000000ffff45b224 */ /* 0x000fe200078e0a45 */
[----:B------:R-:W-:Y:S02]  /*db00*/  ISETP.GE.AND P2, PT, R71, RZ, PT ;  /* 0x000000ff4700720c */ /* 0x000fe40003f46270 */
[----:B------:R-:W4:Y:S01]  /*db10*/  LDL.LU R71, [R1+0x1ac] ;  /* 0x0001ac0001477983 */ /* 0x000f220000300800 */
[----:B------:R-:W-:-:S03]  /*db20*/  ISETP.GE.AND P3, PT, R70, RZ, PT ;  /* 0x000000ff4600720c */ /* 0x000fc60003f66270 */
[----:B------:R-:W-:Y:S04]  /*db30*/  STL [R1], R44 ;  /* 0x0000002c01007387 */ /* 0x000fe80000100800 */
[----:B------:R-:W-:Y:S04]  /*db40*/  STL [R1+0xddc], R69 ;  /* 0x000ddc4501007387 */ /* 0x000fe80000100800 */
[----:B------:R-:W4:Y:S01]  /*db50*/  LDL.LU R70, [R1+0x184] ;  /* 0x0001840001467983 */ /* 0x000f220000300800 */
[----:B------:R-:W-:Y:S01]  /*db60*/  @!P0 IMAD.MOV R42, RZ, RZ, -R42 ;  /* 0x000000ffff2a8224 */ /* 0x000fe200078e0a2a */
[----:B------:R-:W-:Y:S01]  /*db70*/  ISETP.GE.AND P0, PT, R2, RZ, PT ;  /* 0x000000ff0200720c */ /* 0x000fe20003f06270 */
[----:B------:R-:W-:-:S02]  /*db80*/  IMAD.MOV.U32 R2, RZ, RZ, R40 ;  /* 0x000000ffff027224 */ /* 0x000fc400078e0028 */
[----:B------:R-:W-:Y:S02]  /*db90*/  @!P4 IMAD.MOV R41, RZ, RZ, -R41 ;  /* 0x000000ffff29c224 */ /* 0x000fe400078e0a29 */
[----:B------:R-:W-:Y:S01]  /*dba0*/  @!P1 IMAD.MOV R2, RZ, RZ, -R2 ;  /* 0x000000ffff029224 */ /* 0x000fe200078e0a02 */
[----:B------:R-:W-:Y:S01]  /*dbb0*/  ISETP.GE.AND P4, PT, R63, RZ, PT ;  /* 0x000000ff3f00720c */ /* 0x000fe20003f86270 */
[----:B------:R-:W-:Y:S01]  /*dbc0*/  IMAD.MOV.U32 R40, RZ, RZ, R39 ;  /* 0x000000ffff287224 */ /* 0x000fe200078e0027 */
[----:B------:R0:W-:Y:S03]  /*dbd0*/  STL [R1+0x4c], R41 ;  /* 0x00004c2901007387 */ /* 0x0001e60000100800 */
[----:B------:R-:W-:Y:S01]  /*dbe0*/  @!P2 IMAD.MOV R40, RZ, RZ, -R40 ;  /* 0x000000ffff28a224 */ /* 0x000fe200078e0a28 */
[----:B------:R1:W-:Y:S01]  /*dbf0*/  STL [R1+0x50], R2 ;  /* 0x0000500201007387 */ /* 0x0003e20000100800 */
[----:B------:R-:W-:-:S02]  /*dc00*/  IMAD.MOV.U32 R43, RZ, RZ, R36 ;  /* 0x000000ffff2b7224 */ /* 0x000fc400078e0024 */
[----:B0-----:R-:W-:Y:S01]  /*dc10*/  IMAD.MOV.U32 R41, RZ, RZ, R37 ;  /* 0x000000ffff297224 */ /* 0x001fe200078e0025 */
[----:B-1----:R-:W4:Y:S04]  /*dc20*/  LDL.LU R2, [R1+0x18c] ;  /* 0x00018c0001027983 */ /* 0x002f280000300800 */
[----:B------:R-:W4:Y:S01]  /*dc30*/  LDL.LU R63, [R1+0x188] ;  /* 0x00018800013f7983 */ /* 0x000f220000300800 */
[----:B------:R-:W-:-:S03]  /*dc40*/  @!P0 IMAD.MOV R41, RZ, RZ, -R41 ;  /* 0x000000ffff298224 */ /* 0x000fc600078e0a29 */
[----:B------:R-:W-:Y:S01]  /*dc50*/  STL [R1+0xde0], R40 ;  /* 0x000de02801007387 */ /* 0x000fe20000100800 */
[----:B------:R-:W-:Y:S02]  /*dc60*/  @!P3 IMAD.MOV R38, RZ, RZ, -R38 ;  /* 0x000000ffff26b224 */ /* 0x000fe400078e0a26 */
[----:B------:R-:W-:Y:S01]  /*dc70*/  @!P4 IMAD.MOV R43, RZ, RZ, -R43 ;  /* 0x000000ffff2bc224 */ /* 0x000fe200078e0a2b */
[----:B--2---:R-:W-:Y:S02]  /*dc80*/  ISETP.GE.AND P1, PT, R64, RZ, PT ;  /* 0x000000ff4000720c */ /* 0x004fe40003f26270 */
[----:B------:R-:W2:Y:S01]  /*dc90*/  LDL.LU R64, [R1+0xdc] ;  /* 0x0000dc0001407983 */ /* 0x000ea20000300800 */
[----:B---3--:R-:W-:-:S03]  /*dca0*/  ISETP.GE.AND P2, PT, R65, RZ, PT ;  /* 0x000000ff4100720c */ /* 0x008fc60003f46270 */
[----:B------:R-:W3:Y:S01]  /*dcb0*/  LDL.LU R65, [R1+0xe0] ;  /* 0x0000e00001417983 */ /* 0x000ee20000300800 */
[----:B----4-:R-:W-:-:S03]  /*dcc0*/  ISETP.GE.AND P3, PT, R67, RZ, PT ;  /* 0x000000ff4300720c */ /* 0x010fc60003f66270 */
[----:B------:R-:W4:Y:S04]  /*dcd0*/  LDL.LU R67, [R1+0xe4] ;  /* 0x0000e40001437983 */ /* 0x000f280000300800 */
[----:B------:R-:W-:Y:S01]  /*dce0*/  STL [R1+0xde8], R41 ;  /* 0x000de82901007387 */ /* 0x000fe20000100800 */
[----:B------:R-:W-:-:S03]  /*dcf0*/  ISETP.GE.AND P0, PT, R71, RZ, PT ;  /* 0x000000ff4700720c */ /* 0x000fc60003f06270 */
[----:B------:R-:W4:Y:S04]  /*dd00*/  LDL.LU R71, [R1+0x168] ;  /* 0x0001680001477983 */ /* 0x000f280000300800 */
[----:B------:R-:W-:Y:S01]  /*dd10*/  STL [R1+0xdec], R43 ;  /* 0x000dec2b01007387 */ /* 0x000fe20000100800 */
[----:B------:R-:W-:-:S03]  /*dd20*/  ISETP.GE.AND P4, PT, R70, RZ, PT ;  /* 0x000000ff4600720c */ /* 0x000fc60003f86270 */
[----:B------:R-:W4:Y:S01]  /*dd30*/  LDL.LU R70, [R1+0x16c] ;  /* 0x00016c0001467983 */ /* 0x000f220000300800 */
[----:B------:R-:W-:Y:S02]  /*dd40*/  IMAD.MOV.U32 R44, RZ, RZ, R35 ;  /* 0x000000ffff2c7224 */ /* 0x000fe400078e0023 */
[----:B------:R-:W-:Y:S02]  /*dd50*/  @!P2 IMAD.MOV R34, RZ, RZ, -R34 ;  /* 0x000000ffff22a224 */ /* 0x000fe400078e0a22 */
[----:B------:R-:W-:Y:S02]  /*dd60*/  @!P1 IMAD.MOV R44, RZ, RZ, -R44 ;  /* 0x000000ffff2c9224 */ /* 0x000fe400078e0a2c */
[----:B------:R-:W-:-:S03]  /*dd70*/  @!P0 IMAD.MOV R32, RZ, RZ, -R32 ;  /* 0x000000ffff208224 */ /* 0x000fc600078e0a20 */
[----:B------:R-:W-:Y:S01]  /*dd80*/  @!P4 IMAD.MOV R31, RZ, RZ, -R31 ;  /* 0x000000ffff1fc224 */ /* 0x000fe200078e0a1f */
[----:B------:R-:W-:Y:S02]  /*dd90*/  ISETP.GE.AND P1, PT, R2, RZ, PT ;  /* 0x000000ff0200720c */ /* 0x000fe40003f26270 */
[----:B------:R-:W-:Y:S01]  /*dda0*/  ISETP.GE.AND P2, PT, R63, RZ, PT ;  /* 0x000000ff3f00720c */ /* 0x000fe20003f46270 */
[----:B------:R-:W-:-:S04]  /*ddb0*/  IMAD.MOV.U32 R2, RZ, RZ, R33 ;  /* 0x000000ffff027224 */ /* 0x000fc800078e0021 */
[----:B------:R-:W-:-:S06]  /*ddc0*/  @!P3 IMAD.MOV R2, RZ, RZ, -R2 ;  /* 0x000000ffff02b224 */ /* 0x000fcc00078e0a02 */
[----:B------:R-:W-:Y:S02]  /*ddd0*/  @!P1 IMAD.MOV R30, RZ, RZ, -R30 ;  /* 0x000000ffff1e9224 */ /* 0x000fe400078e0a1e */
[----:B------:R-:W-:Y:S02]  /*dde0*/  @!P2 IMAD.MOV R29, RZ, RZ, -R29 ;  /* 0x000000ffff1da224 */ /* 0x000fe400078e0a1d */
[----:B------:R-:W-:Y:S01]  /*ddf0*/  IMAD.MOV.U32 R33, RZ, RZ, R25 ;  /* 0x000000ffff217224 */ /* 0x000fe200078e0019 */
[----:B------:R-:W-:Y:S01]  /*de00*/  STL [R1+0xdf4], R44 ;  /* 0x000df42c01007387 */ /* 0x000fe20000100800 */
[----:B------:R-:W-:Y:S02]  /*de10*/  IMAD.MOV.U32 R39, RZ, RZ, R24 ;  /* 0x000000ffff277224 */ /* 0x000fe400078e0018 */
[----:B------:R-:W-:Y:S01]  /*de20*/  IMAD.MOV.U32 R37, RZ, RZ, R22 ;  /* 0x000000ffff257224 */ /* 0x000fe200078e0016 */
[----:B------:R-:W-:Y:S01]  /*de30*/  STL [R1+0xdf8], R32 ;  /* 0x000df82001007387 */ /* 0x000fe20000100800 */
[----:B------:R-:W-:-:S02]  /*de40*/  IMAD.MOV.U32 R36, RZ, RZ, R21 ;  /* 0x000000ffff247224 */ /* 0x000fc400078e0015 */
[----:B------:R-:W-:Y:S01]  /*de50*/  IMAD.MOV.U32 R35, RZ, RZ, R20 ;  /* 0x000000ffff237224 */ /* 0x000fe200078e0014 */
[----:B------:R-:W-:Y:S01]  /*de60*/  STL [R1+0xe00], R31 ;  /* 0x000e001f01007387 */ /* 0x000fe20000100800 */
[----:B------:R-:W-:-:S03]  /*de70*/  IMAD.MOV.U32 R24, RZ, RZ, R19 ;  /* 0x000000ffff187224 */ /* 0x000fc600078e0013 */
[----:B------:R-:W-:Y:S01]  /*de80*/  STL [R1+0xe04], R29 ;  /* 0x000e041d01007387 */ /* 0x000fe20000100800 */
[----:B--2---:R-:W-:Y:S02]  /*de90*/  ISETP.GE.AND P3, PT, R64, RZ, PT ;  /* 0x000000ff4000720c */ /* 0x004fe40003f66270 */
[----:B---3--:R-:W-:Y:S02]  /*dea0*/  ISETP.GE.AND P0, PT, R65, RZ, PT ;  /* 0x000000ff4100720c */ /* 0x008fe40003f06270 */
[----:B----4-:R-:W-:-:S09]  /*deb0*/  ISETP.GE.AND P4, PT, R67, RZ, PT ;  /* 0x000000ff4300720c */ /* 0x010fd20003f86270 */
[----:B------:R-:W-:Y:S02]  /*dec0*/  @!P3 IMAD.MOV R28, RZ, RZ, -R28 ;  /* 0x000000ffff1cb224 */ /* 0x000fe400078e0a1c */
[----:B------:R-:W-:Y:S01]  /*ded0*/  @!P0 IMAD.MOV R27, RZ, RZ, -R27 ;  /* 0x000000ffff1b8224 */ /* 0x000fe200078e0a1b */
[----:B------:R-:W-:Y:S01]  /*dee0*/  ISETP.GE.AND P3, PT, R0, RZ, PT ;  /* 0x000000ff0000720c */ /* 0x000fe20003f66270 */
[----:B------:R-:W-:Y:S01]  /*def0*/  @!P4 IMAD.MOV R26, RZ, RZ, -R26 ;  /* 0x000000ffff1ac224 */ /* 0x000fe200078e0a1a */
[----:B------:R-:W-:Y:S02]  /*df00*/  ISETP.GE.AND P1, PT, R71, RZ, PT ;  /* 0x000000ff4700720c */ /* 0x000fe40003f26270 */
[----:B------:R-:W-:Y:S01]  /*df10*/  ISETP.GE.AND P2, PT, R70, RZ, PT ;  /* 0x000000ff4600720c */ /* 0x000fe20003f46270 */
[----:B------:R-:W-:Y:S01]  /*df20*/  STL [R1+0xe0c], R28 ;  /* 0x000e0c1c01007387 */ /* 0x000fe20000100800 */
[----:B------:R-:W-:-:S09]  /*df30*/  LOP3.LUT R70, R6, 0x90, RZ, 0xfc, !PT ;  /* 0x0000009006467812 */ /* 0x000fd200078efcff */
[----:B------:R-:W-:Y:S01]  /*df40*/  @!P1 IMAD.MOV R33, RZ, RZ, -R33 ;  /* 0x000000ffff219224 */ /* 0x000fe200078e0a21 */
[----:B------:R-:W-:Y:S01]  /*df50*/  ISETP.GT.U32.AND P6, PT, R5, R16, PT ;  /* 0x000000100500720c */ /* 0x000fe20003fc4070 */
[----:B------:R-:W2:Y:S01]  /*df60*/  LDL.LU R0, [R1+0xe84] ;  /* 0x000e840001007983 */ /* 0x000ea20000300800 */
[----:B------:R-:W-:Y:S01]  /*df70*/  ISETP.GE.AND P0, PT, R70, RZ, PT ;  /* 0x000000ff4600720c */ /* 0x000fe20003f06270 */
[----:B------:R-:W-:Y:S01]  /*df80*/  @!P3 IMAD.MOV R37, RZ, RZ, -R37 ;  /* 0x000000ffff25b224 */ /* 0x000fe200078e0a25 */
[----:B------:R-:W-:Y:S01]  /*df90*/  LOP3.LUT R70, R6, 0x92, RZ, 0xfc, !PT ;  /* 0x0000009206467812 */ /* 0x000fe200078efcff */
[----:B------:R-:W-:Y:S01]  /*dfa0*/  IMAD.MOV.U32 R25, RZ, RZ, R18 ;  /* 0x000000ffff197224 */ /* 0x000fe200078e0012 */
[----:B------:R-:W0:Y:S02]  /*dfb0*/  LDC R71, c[0x0][0x3a0] ;  /* 0x0000e800ff477b82 */ /* 0x000e240000000800 */
[----:B------:R-:W-:Y:S02]  /*dfc0*/  ISETP.GE.AND P4, PT, R70, RZ, PT ;  /* 0x000000ff4600720c */ /* 0x000fe40003f86270 */
[----:B------:R-:W-:-:S04]  /*dfd0*/  LOP3.LUT R70, R6, 0x94, RZ, 0xfc, !PT ;  /* 0x0000009406467812 */ /* 0x000fc800078efcff */
[----:B------:R-:W-:Y:S01]  /*dfe0*/  ISETP.GE.AND P1, PT, R70, RZ, PT ;  /* 0x000000ff4600720c */ /* 0x000fe20003f26270 */
[----:B------:R-:W-:Y:S01]  /*dff0*/  @!P2 IMAD.MOV R39, RZ, RZ, -R39 ;  /* 0x000000ffff27a224 */ /* 0x000fe200078e0a27 */
[----:B------:R-:W-:Y:S01]  /*e000*/  STL [R1+0xe10], R27 ;  /* 0x000e101b01007387 */ /* 0x000fe20000100800 */
[----:B------:R-:W-:-:S03]  /*e010*/  @!P0 IMAD.MOV R36, RZ, RZ, -R36 ;  /* 0x000000ffff248224 */ /* 0x000fc600078e0a24 */
[----:B------:R-:W-:Y:S01]  /*e020*/  STL [R1+0xe18], R26 ;  /* 0x000e181a01007387 */ /* 0x000fe20000100800 */
[----:B------:R-:W-:-:S03]  /*e030*/  @!P4 IMAD.MOV R35, RZ, RZ, -R35 ;  /* 0x000000ffff23c224 */ /* 0x000fc600078e0a23 */
[----:B------:R-:W-:Y:S03]  /*e040*/  STL [R1+0xe1c], R33 ;  /* 0x000e1c2101007387 */ /* 0x000fe60000100800 */
[----:B------:R-:W-:Y:S01]  /*e050*/  @!P1 IMAD.MOV R24, RZ, RZ, -R24 ;  /* 0x000000ffff189224 */ /* 0x000fe200078e0a18 */
[----:B------:R-:W-:Y:S01]  /*e060*/  STL [R1+0xe24], R39 ;  /* 0x000e242701007387 */ /* 0x000fe20000100800 */
[----:B------:R-:W-:-:S03]  /*e070*/  ISETP.GE.AND P1, PT, R13, RZ, PT ;  /* 0x000000ff0d00720c */ /* 0x000fc60003f26270 */
[----:B------:R-:W-:Y:S04]  /*e080*/  STL [R1+0xe28], R37 ;  /* 0x000e282501007387 */ /* 0x000fe80000100800 */
[----:B------:R-:W-:Y:S04]  /*e090*/  STL [R1+0xe30], R36 ;  /* 0x000e302401007387 */ /* 0x000fe80000100800 */
[----:B------:R-:W-:Y:S04]  /*e0a0*/  STL [R1+0xe34], R35 ;  /* 0x000e342301007387 */ /* 0x000fe80000100800 */
[----:B------:R-:W-:Y:S04]  /*e0b0*/  STL [R1+0xe3c], R24 ;  /* 0x000e3c1801007387 */ /* 0x000fe80000100800 */
[----:B------:R-:W3:Y:S01]  /*e0c0*/  LDL.LU R13, [R1+0xe80] ;  /* 0x000e8000010d7983 */ /* 0x000ee20000300800 */
[----:B------:R-:W-:-:S04]  /*e0d0*/  LOP3.LUT R70, R6, 0x96, RZ, 0xfc, !PT ;  /* 0x0000009606467812 */ /* 0x000fc800078efcff */
[----:B------:R-:W-:Y:S02]  /*e0e0*/  ISETP.GE.AND P2, PT, R70, RZ, PT ;  /* 0x000000ff4600720c */ /* 0x000fe40003f46270 */
[----:B------:R-:W-:-:S04]  /*e0f0*/  LOP3.LUT R70, R6, 0x98, RZ, 0xfc, !PT ;  /* 0x0000009806467812 */ /* 0x000fc800078efcff */
[----:B------:R-:W-:Y:S02]  /*e100*/  ISETP.GE.AND P3, PT, R70, RZ, PT ;  /* 0x000000ff4600720c */ /* 0x000fe40003f66270 */
[----:B------:R-:W-:-:S04]  /*e110*/  LOP3.LUT R70, R6, 0x9a, RZ, 0xfc, !PT ;  /* 0x0000009a06467812 */ /* 0x000fc800078efcff */
[----:B------:R-:W-:Y:S02]  /*e120*/  ISETP.GE.AND P0, PT, R70, RZ, PT ;  /* 0x000000ff4600720c */ /* 0x000fe40003f06270 */
[----:B------:R-:W-:-:S04]  /*e130*/  LOP3.LUT R70, R6, 0x9c, RZ, 0xfc, !PT ;  /* 0x0000009c06467812 */ /* 0x000fc800078efcff */
[----:B------:R-:W-:Y:S02]  /*e140*/  ISETP.GE.AND P4, PT, R70, RZ, PT ;  /* 0x000000ff4600720c */ /* 0x000fe40003f86270 */
[----:B------:R-:W-:Y:S01]  /*e150*/  LOP3.LUT R70, R6, 0xa0, RZ, 0xfc, !PT ;  /* 0x000000a006467812 */ /* 0x000fe200078efcff */
[----:B------:R-:W-:-:S03]  /*e160*/  @!P2 IMAD.MOV R25, RZ, RZ, -R25 ;  /* 0x000000ffff19a224 */ /* 0x000fc600078e0a19 */
[----:B------:R-:W-:Y:S02]  /*e170*/  ISETP.GE.AND P2, PT, R70, RZ, PT ;  /* 0x000000ff4600720c */ /* 0x000fe40003f46270 */
[----:B------:R-:W-:Y:S01]  /*e180*/  LOP3.LUT R70, R6, 0xa2, RZ, 0xfc, !PT ;  /* 0x000000a206467812 */ /* 0x000fe200078efcff */
[----:B------:R-:W-:-:S03]  /*e190*/  @!P3 IMAD.MOV R17, RZ, RZ, -R17 ;  /* 0x000000ffff11b224 */ /* 0x000fc600078e0a11 */
[----:B------:R-:W-:Y:S01]  /*e1a0*/  ISETP.GE.AND P3, PT, R70, RZ, PT ;  /* 0x000000ff4600720c */ /* 0x000fe20003f66270 */
[----:B------:R-:W-:Y:S02]  /*e1b0*/  @!P6 IMAD.IADD R16, R16, 0x1, -R5 ;  /* 0x000000011010e824 */ /* 0x000fe400078e0a05 */
[----:B------:R-:W-:Y:S02]  /*e1c0*/  @!P4 IMAD.MOV R15, RZ, RZ, -R15 ;  /* 0x000000ffff0fc224 */ /* 0x000fe400078e0a0f */
[----:B------:R-:W-:Y:S01]  /*e1d0*/  @!P0 IMAD.MOV R16, RZ, RZ, -R16 ;  /* 0x000000ffff108224 */ /* 0x000fe200078e0a10 */
[----:B------:R-:W-:Y:S01]  /*e1e0*/  STL [R1+0xe40], R25 ;  /* 0x000e401901007387 */ /* 0x000fe20000100800 */
[----:B------:R-:W-:Y:S02]  /*e1f0*/  @!P1 IMAD.MOV R14, RZ, RZ, -R14 ;  /* 0x000000ffff0e9224 */ /* 0x000fe400078e0a0e */
[----:B------:R-:W-:Y:S01]  /*e200*/  @!P2 IMAD.MOV R12, RZ, RZ, -R12 ;  /* 0x000000ffff0ca224 */ /* 0x000fe200078e0a0c */
[----:B------:R0:W-:Y:S04]  /*e210*/  STL [R1+0x2c], R17 ;  /* 0x00002c1101007387 */ /* 0x0001e80000100800 */
[----:B------:R-:W-:Y:S01]  /*e220*/  STL [R1+0x28], R16 ;  /* 0x0000281001007387 */ /* 0x000fe20000100800 */
[----:B------:R-:W-:-:S03]  /*e230*/  @!P3 IMAD.MOV R11, RZ, RZ, -R11 ;  /* 0x000000ffff0bb224 */ /* 0x000fc600078e0a0b */
[----:B------:R-:W-:Y:S04]  /*e240*/  STL [R1+0x24], R15 ;  /* 0x0000240f01007387 */ /* 0x000fe80000100800 */
[----:B------:R1:W-:Y:S04]  /*e250*/  STL [R1+0x20], R14 ;  /* 0x0000200e01007387 */ /* 0x0003e80000100800 */
[----:B------:R-:W-:Y:S04]  /*e260*/  STL [R1+0xe48], R6 ;  /* 0x000e480601007387 */ /* 0x000fe80000100800 */
[----:B------:R4:W-:Y:S01]  /*e270*/  STL [R1+0x1c], R12 ;  /* 0x00001c0c01007387 */ /* 0x0009e20000100800 */
[----:B------:R-:W-:-:S02]  /*e280*/  IMAD R8, R8, UR13, RZ ;  /* 0x0000000d08087c24 */ /* 0x000fc4000f8e02ff */
[----:B0-----:R-:W-:-:S03]  /*e290*/  VIADD R17, R71, 0x3f ;  /* 0x0000003f47117836 */ /* 0x001fc60000000000 */
[----:B------:R-:W-:Y:S02]  /*e2a0*/  IADD3 R9, P6, PT, R8, UR18, RZ ;  /* 0x0000001208097c10 */ /* 0x000fe4000ffde0ff */
[C---:B------:R-:W-:Y:S02]  /*e2b0*/  LOP3.LUT R67, R6.reuse, 0xa4, RZ, 0xfc, !PT ;  /* 0x000000a406437812 */ /* 0x040fe400078efcff */
[----:B------:R-:W-:Y:S01]  /*e2c0*/  LOP3.LUT R22, R6, 0xac, RZ, 0xfc, !PT ;  /* 0x000000ac06167812 */ /* 0x000fe200078efcff */
[----:B------:R-:W0:Y:S01]  /*e2d0*/  S2R R70, SR_TID.X ;  /* 0x0000000000467919 */ /* 0x000e220000002100 */
[----:B------:R-:W-:Y:S01]  /*e2e0*/  LEA.HI.X.SX32 R8, R8, UR19, 0x1, P6 ;  /* 0x0000001308087c11 */ /* 0x000fe2000b0f0eff */
[----:B------:R-:W0:Y:S01]  /*e2f0*/  LDCU UR18, c[0x0][0x3b0] ;  /* 0x00007600ff1277ac */ /* 0x000e220008000800 */
[----:B------:R-:W-:Y:S02]  /*e300*/  ISETP.GT.AND P0, PT, R17, 0x3f, PT ;  /* 0x0000003f1100780c */ /* 0x000fe40003f04270 */
[C---:B-1----:R-:W-:Y:S01]  /*e310*/  LOP3.LUT R14, R6.reuse, 0xa8, RZ, 0xfc, !PT ;  /* 0x000000a8060e7812 */ /* 0x042fe200078efcff */
[----:B------:R-:W1:Y:S01]  /*e320*/  LDCU UR19, c[0x0][0x3b0] ;  /* 0x00007600ff1377ac */ /* 0x000e620008000800 */
[----:B------:R-:W-:-:S02]  /*e330*/  LOP3.LUT R15, R6, 0xaa, RZ, 0xfc, !PT ;  /* 0x000000aa060f7812 */ /* 0x000fc400078efcff */
[----:B------:R-:W-:Y:S02]  /*e340*/  ISETP.GE.AND P4, PT, R67, RZ, PT ;  /* 0x000000ff4300720c */ /* 0x000fe40003f86270 */
[----:B0-----:R-:W-:-:S04]  /*e350*/  LOP3.LUT R70, R70, 0x3f, RZ, 0xc0, !PT ;  /* 0x0000003f46467812 */ /* 0x001fc800078ec0ff */
[----:B------:R-:W-:Y:S02]  /*e360*/  ISETP.LT.AND P0, PT, R70, R71, P0 ;  /* 0x000000474600720c */ /* 0x000fe40000701270 */
[----:B---3--:R-:W-:Y:S02]  /*e370*/  ISETP.NE.AND P1, PT, R13, RZ, PT ;  /* 0x000000ff0d00720c */ /* 0x008fe40003f25270 */
[----:B------:R-:W-:-:S04]  /*e380*/  LOP3.LUT R16, RZ, R13, RZ, 0x33, !PT ;  /* 0x0000000dff107212 */ /* 0x000fc800078e33ff */
[----:B----4-:R-:W-:Y:S02]  /*e390*/  SEL R12, R16, R68, !P1 ;  /* 0x00000044100c7207 */ /* 0x010fe40004800000 */
[----:B------:R-:W3:Y:S04]  /*e3a0*/  LDL.LU R68, [R1+0xe7c] ;  /* 0x000e7c0001447983 */ /* 0x000ee80000300800 */
[----:B------:R0:W-:Y:S01]  /*e3b0*/  STL [R1+0x18], R11 ;  /* 0x0000180b01007387 */ /* 0x0001e20000100800 */
[----:B------:R-:W-:Y:S01]  /*e3c0*/  LOP3.LUT R13, R6, 0xa6, RZ, 0xfc, !PT ;  /* 0x000000a6060d7812 */ /* 0x000fe200078efcff */
[----:B------:R-:W-:Y:S01]  /*e3d0*/  IMAD R12, R12, UR5, RZ ;  /* 0x000000050c0c7c24 */ /* 0x000fe2000f8e02ff */
[----:B0-----:R-:W-:Y:S02]  /*e3e0*/  SEL R11, R16, R10, !P1 ;  /* 0x0000000a100b7207 */ /* 0x001fe40004800000 */
[----:B------:R-:W-:-:S03]  /*e3f0*/  ISETP.GE.AND P2, PT, R13, RZ, PT ;  /* 0x000000ff0d00720c */ /* 0x000fc60003f46270 */
[----:B------:R-:W-:Y:S01]  /*e400*/  IMAD R11, R11, UR38, RZ ;  /* 0x000000260b0b7c24 */ /* 0x000fe2000f8e02ff */
[----:B------:R-:W-:Y:S02]  /*e410*/  IABS R21, R13 ;  /* 0x0000000d00157213 */ /* 0x000fe40000000000 */
[C---:B------:R-:W-:Y:S02]  /*e420*/  SEL R13, R16.reuse, R93, !P1 ;  /* 0x0000005d100d7207 */ /* 0x040fe40004800000 */
[C---:B------:R-:W-:Y:S02]  /*e430*/  SEL R18, R16.reuse, R3, !P1 ;  /* 0x0000000310127207 */ /* 0x040fe40004800000 */
[-C--:B------:R-:W-:Y:S01]  /*e440*/  IADD3 R3, P3, PT, R11, R9.reuse, RZ ;  /* 0x000000090b037210 */ /* 0x080fe20007f7e0ff */
[----:B------:R-:W-:Y:S01]  /*e450*/  IMAD R13, R13, UR5, RZ ;  /* 0x000000050d0d7c24 */ /* 0x000fe2000f8e02ff */
[----:B------:R-:W-:Y:S02]  /*e460*/  SEL R19, R16, R4, !P1 ;  /* 0x0000000410137207 */ /* 0x000fe40004800000 */
[----:B------:R-:W-:-:S02]  /*e470*/  IADD3 R4, P6, PT, R12, R9, RZ ;  /* 0x000000090c047210 */ /* 0x000fc40007fde0ff */
[C---:B------:R-:W-:Y:S02]  /*e480*/  SEL R17, R16.reuse, R89, !P1 ;  /* 0x0000005910117207 */ /* 0x040fe40004800000 */
[----:B------:R-:W-:Y:S01]  /*e490*/  LEA.HI.X.SX32 R6, R11, R8, 0x1, P3 ;  /* 0x000000080b067211 */ /* 0x000fe200018f0eff */
[----:B------:R0:W-:Y:S01]  /*e4a0*/  STL [R1+0x564], R3 ;  /* 0x0005640301007387 */ /* 0x0001e20000100800 */
[C---:B------:R-:W-:Y:S01]  /*e4b0*/  SEL R85, R16.reuse, R85, !P1 ;  /* 0x0000005510557207 */ /* 0x040fe20004800000 */
[----:B------:R-:W-:Y:S02]  /*e4c0*/  IMAD R17, R17, UR5, RZ ;  /* 0x0000000511117c24 */ /* 0x000fe4000f8e02ff */
[----:B------:R-:W-:Y:S01]  /*e4d0*/  STL [R1+0x16c], R4 ;  /* 0x00016c0401007387 */ /* 0x000fe20000100800 */
[----:B------:R-:W-:-:S03]  /*e4e0*/  SEL R81, R16, R81, !P1 ;  /* 0x0000005110517207 */ /* 0x000fc60004800000 */
[----:B------:R4:W-:Y:S01]  /*e4f0*/  STL [R1+0x560], R6 ;  /* 0x0005600601007387 */ /* 0x0009e20000100800 */
[----:B0-----:R-:W-:Y:S01]  /*e500*/  IADD3 R3, P3, PT, R13, R9, RZ ;  /* 0x000000090d037210 */ /* 0x001fe20007f7e0ff */
[----:B------:R-:W-:-:S04]  /*e510*/  IMAD R85, R85, UR5, RZ ;  /* 0x0000000555557c24 */ /* 0x000fc8000f8e02ff */
[----:B------:R0:W-:Y:S01]  /*e520*/  STL [R1+0x18c], R3 ;  /* 0x00018c0301007387 */ /* 0x0001e20000100800 */
[----:B----4-:R-:W-:Y:S01]  /*e530*/  LEA.HI.X.SX32 R6, R12, R8, 0x1, P6 ;  /* 0x000000080c067211 */ /* 0x010fe200030f0eff */
[----:B------:R-:W-:Y:S01]  /*e540*/  IMAD R81, R81, UR16, RZ ;  /* 0x0000001051517c24 */ /* 0x000fe2000f8e02ff */
[----:B------:R-:W-:-:S03]  /*e550*/  SEL R77, R16, R77, !P1 ;  /* 0x0000004d104d7207 */ /* 0x000fc60004800000 */
[----:B------:R4:W-:Y:S01]  /*e560*/  STL [R1+0x168], R6 ;  /* 0x0001680601007387 */ /* 0x0009e20000100800 */
[----:B0-----:R-:W-:Y:S01]  /*e570*/  IADD3 R3, P6, PT, R17, R9, RZ ;  /* 0x0000000911037210 */ /* 0x001fe20007fde0ff */
[----:B------:R-:W-:Y:S01]  /*e580*/  IMAD R77, R77, UR20, RZ ;  /* 0x000000144d4d7c24 */ /* 0x000fe2000f8e02ff */
[----:B------:R-:W-:-:S03]  /*e590*/  SEL R73, R16, R73, !P1 ;  /* 0x0000004910497207 */ /* 0x000fc60004800000 */
[----:B------:R0:W-:Y:S01]  /*e5a0*/  STL [R1+0x1ac], R3 ;  /* 0x0001ac0301007387 */ /* 0x0001e20000100800 */
[----:B----4-:R-:W-:Y:S02]  /*e5b0*/  LEA.HI.X.SX32 R6, R13, R8, 0x1, P3 ;  /* 0x000000080d067211 */ /* 0x010fe400018f0eff */
[----:B------:R-:W-:-:S03]  /*e5c0*/  IADD3 R10, P3, PT, R85, R9, RZ ;  /* 0x00000009550a7210 */ /* 0x000fc60007f7e0ff */
[----:B------:R4:W-:Y:S01]  /*e5d0*/  STL [R1+0x188], R6 ;  /* 0x0001880601007387 */ /* 0x0009e20000100800 */
[----:B0-----:R-:W-:-:S03]  /*e5e0*/  LEA.HI.X.SX32 R3, R17, R8, 0x1, P6 ;  /* 0x0000000811037211 */ /* 0x001fc600030f0eff */
[----:B------:R-:W-:Y:S01]  /*e5f0*/  STL [R1+0x1cc], R10 ;  /* 0x0001cc0a01007387 */ /* 0x000fe20000100800 */
[----:B------:R-:W-:Y:S01]  /*e600*/  IMAD R73, R73, UR26, RZ ;  /* 0x0000001a49497c24 */ /* 0x000fe2000f8e02ff */
[----:B----4-:R-:W-:Y:S02]  /*e610*/  IADD3 R6, P6, PT, R81, R9, RZ ;  /* 0x0000000951067210 */ /* 0x010fe40007fde0ff */
[----:B------:R0:W-:Y:S01]  /*e620*/  STL [R1+0x1a8], R3 ;  /* 0x0001a80301007387 */ /* 0x0001e20000100800 */
[----:B------:R-:W-:-:S03]  /*e630*/  SEL R66, R16, R66, !P1 ;  /* 0x0000004210427207 */ /* 0x000fc60004800000 */
[----:B------:R4:W-:Y:S01]  /*e640*/  STL [R1+0x1ec], R6 ;  /* 0x0001ec0601007387 */ /* 0x0009e20000100800 */
[-C--:B0-----:R-:W-:Y:S02]  /*e650*/  LEA.HI.X.SX32 R3, R85, R8.reuse, 0x1, P3 ;  /* 0x0000000855037211 */ /* 0x081fe400018f0eff */
[----:B------:R-:W-:Y:S02]  /*e660*/  IADD3 R10, P3, PT, R77, R9, RZ ;  /* 0x000000094d0a7210 */ /* 0x000fe40007f7e0ff */
[----:B----4-:R-:W-:Y:S01]  /*e670*/  LEA.HI.X.SX32 R6, R81, R8, 0x1, P6 ;  /* 0x0000000851067211 */ /* 0x010fe200030f0eff */
[----:B------:R0:W-:Y:S01]  /*e680*/  STL [R1+0x1c8], R3 ;  /* 0x0001c80301007387 */ /* 0x0001e20000100800 */
[----:B------:R-:W-:-:S03]  /*e690*/  IMAD R66, R66, UR28, RZ ;  /* 0x0000001c42427c24 */ /* 0x000fc6000f8e02ff */
[----:B------:R-:W-:Y:S01]  /*e6a0*/  STL [R1+0x20c], R10 ;  /* 0x00020c0a01007387 */ /* 0x000fe20000100800 */
[----:B------:R-:W-:-:S03]  /*e6b0*/  SEL R62, R16, R62, !P1 ;  /* 0x0000003e103e7207 */ /* 0x000fc60004800000 */
[----:B------:R4:W-:Y:S01]  /*e6c0*/  STL [R1+0x1e8], R6 ;  /* 0x0001e80601007387 */ /* 0x0009e20000100800 */
[----:B0-----:R-:W-:Y:S02]  /*e6d0*/  IADD3 R3, P6, PT, R73, R9, RZ ;  /* 0x0000000949037210 */ /* 0x001fe40007fde0ff */
[----:B------:R-:W-:-:S03]  /*e6e0*/  SEL R58, R16, R58, !P1 ;  /* 0x0000003a103a7207 */ /* 0x000fc60004800000 */
[----:B------:R0:W-:Y:S01]  /*e6f0*/  STL [R1+0x474], R3 ;  /* 0x0004740301007387 */ /* 0x0001e20000100800 */
[----:B----4-:R-:W-:-:S03]  /*e700*/  LEA.HI.X.SX32 R6, R77, R8, 0x1, P3 ;  /* 0x000000084d067211 */ /* 0x010fc600018f0eff */
[----:B------:R-:W-:Y:S01]  /*e710*/  STL [R1+0xe4c], R77 ;  /* 0x000e4c4d01007387 */ /* 0x000fe20000100800 */
[----:B------:R-:W-:Y:S01]  /*e720*/  SEL R54, R16, R54, !P1 ;  /* 0x0000003610367207 */ /* 0x000fe20004800000 */
[----:B------:R-:W-:Y:S02]  /*e730*/  IMAD R62, R62, UR29, RZ ;  /* 0x0000001d3e3e7c24 */ /* 0x000fe4000f8e02ff */
[----:B------:R4:W-:Y:S01]  /*e740*/  STL [R1+0x208], R6 ;  /* 0x0002080601007387 */ /* 0x0009e20000100800 */
[----:B0-----:R-:W-:Y:S01]  /*e750*/  IADD3 R3, P3, PT, R66, R9, RZ ;  /* 0x0000000942037210 */ /* 0x001fe20007f7e0ff */
[----:B------:R-:W-:Y:S01]  /*e760*/  IMAD R58, R58, UR30, RZ ;  /* 0x0000001e3a3a7c24 */ /* 0x000fe2000f8e02ff */
[----:B------:R-:W-:Y:S01]  /*e770*/  SEL R50, R16, R50, !P1 ;  /* 0x0000003210327207 */ /* 0x000fe20004800000 */
[----:B------:R-:W-:Y:S01]  /*e780*/  STL [R1+0xe54], R73 ;  /* 0x000e544901007387 */ /* 0x000fe20000100800 */
[----:B------:R-:W-:Y:S01]  /*e790*/  IMAD.MOV.U32 R93, RZ, RZ, R2 ;  /* 0x000000ffff5d7224 */ /* 0x000fe200078e0002 */
[----:B----4-:R-:W-:-:S02]  /*e7a0*/  LEA.HI.X.SX32 R6, R73, R8, 0x1, P6 ;  /* 0x0000000849067211 */ /* 0x010fc400030f0eff */
[----:B------:R0:W-:Y:S01]  /*e7b0*/  STL [R1+0x494], R3 ;  /* 0x0004940301007387 */ /* 0x0001e20000100800 */
[----:B------:R-:W-:Y:S01]  /*e7c0*/  LEA.HI.X.SX32 R2, R66, R8, 0x1, P3 ;  /* 0x0000000842027211 */ /* 0x000fe200018f0eff */
[----:B------:R-:W-:Y:S01]  /*e7d0*/  IMAD R54, R54, UR31, RZ ;  /* 0x0000001f36367c24 */ /* 0x000fe2000f8e02ff */
[C---:B------:R-:W-:Y:S01]  /*e7e0*/  SEL R46, R16.reuse, R46, !P1 ;  /* 0x0000002e102e7207 */ /* 0x040fe20004800000 */
[----:B------:R4:W-:Y:S01]  /*e7f0*/  STL [R1+0x470], R6 ;  /* 0x0004700601007387 */ /* 0x0009e20000100800 */
[----:B------:R-:W-:Y:S01]  /*e800*/  SEL R42, R16, R42, !P1 ;  /* 0x0000002a102a7207 */ /* 0x000fe20004800000 */
[----:B------:R-:W-:Y:S01]  /*e810*/  IMAD R50, R50, UR32, RZ ;  /* 0x0000002032327c24 */ /* 0x000fe2000f8e02ff */
[-C--:B0-----:R-:W-:Y:S02]  /*e820*/  IADD3 R3, P6, PT, R62, R9.reuse, RZ ;  /* 0x000000093e037210 */ /* 0x081fe40007fde0ff */
[----:B----4-:R-:W-:Y:S01]  /*e830*/  IADD3 R6, P3, PT, R58, R9, RZ ;  /* 0x000000093a067210 */ /* 0x010fe20007f7e0ff */
[----:B------:R-:W-:Y:S01]  /*e840*/  IMAD R46, R46, UR33, RZ ;  /* 0x000000212e2e7c24 */ /* 0x000fe2000f8e02ff */
[-C--:B------:R-:W-:Y:S01]  /*e850*/  LEA.HI.X.SX32 R73, R62, R8.reuse, 0x1, P6 ;  /* 0x000000083e497211 */ /* 0x080fe200030f0eff */
[----:B------:R-:W-:Y:S01]  /*e860*/  IMAD R42, R42, UR34, RZ ;  /* 0x000000222a2a7c24 */ /* 0x000fe2000f8e02ff */
[----:B------:R-:W-:-:S02]  /*e870*/  LEA.HI.X.SX32 R77, R58, R8, 0x1, P3 ;  /* 0x000000083a4d7211 */ /* 0x000fc400018f0eff */
[C---:B------:R-:W-:Y:S02]  /*e880*/  SEL R38, R16.reuse, R38, !P1 ;  /* 0x0000002610267207 */ /* 0x040fe40004800000 */
[----:B------:R-:W-:Y:S02]  /*e890*/  SEL R34, R16, R34, !P1 ;  /* 0x0000002210227207 */ /* 0x000fe40004800000 */
[-C--:B------:R-:W-:Y:S02]  /*e8a0*/  IADD3 R24, P6, PT, R54, R9.reuse, RZ ;  /* 0x0000000936187210 */ /* 0x080fe40007fde0ff */
[----:B------:R-:W-:Y:S01]  /*e8b0*/  IADD3 R36, P3, PT, R50, R9, RZ ;  /* 0x0000000932247210 */ /* 0x000fe20007f7e0ff */
[----:B------:R-:W-:Y:S01]  /*e8c0*/  IMAD R11, R38, UR35, RZ ;  /* 0x00000023260b7c24 */ /* 0x000fe2000f8e02ff */
[-C--:B------:R-:W-:Y:S01]  /*e8d0*/  LEA.HI.X.SX32 R25, R54, R8.reuse, 0x1, P6 ;  /* 0x0000000836197211 */ /* 0x080fe200030f0eff */
[----:B------:R-:W-:Y:S01]  /*e8e0*/  IMAD R12, R34, UR36, RZ ;  /* 0x00000024220c7c24 */ /* 0x000fe2000f8e02ff */
[----:B------:R-:W-:-:S02]  /*e8f0*/  LEA.HI.X.SX32 R35, R50, R8, 0x1, P3 ;  /* 0x0000000832237211 */ /* 0x000fc400018f0eff */
[----:B------:R-:W-:Y:S02]  /*e900*/  SEL R30, R16, R30, !P1 ;  /* 0x0000001e101e7207 */ /* 0x000fe40004800000 */
[-C--:B------:R-:W-:Y:S02]  /*e910*/  IADD3 R39, P6, PT, R46, R9.reuse, RZ ;  /* 0x000000092e277210 */ /* 0x080fe40007fde0ff */
[----:B------:R-:W-:Y:S01]  /*e920*/  IADD3 R26, P3, PT, R42, R9, RZ ;  /* 0x000000092a1a7210 */ /* 0x000fe20007f7e0ff */
[----:B------:R-:W-:Y:S01]  /*e930*/  IMAD R19, R19, UR5, RZ ;  /* 0x0000000513137c24 */ /* 0x000fe2000f8e02ff */
[-C--:B------:R-:W-:Y:S01]  /*e940*/  LEA.HI.X.SX32 R37, R46, R8.reuse, 0x1, P6 ;  /* 0x000000082e257211 */ /* 0x080fe200030f0eff */
[----:B------:R-:W-:Y:S01]  /*e950*/  IMAD R13, R30, UR37, RZ ;  /* 0x000000251e0d7c24 */ /* 0x000fe2000f8e02ff */
[----:B------:R-:W-:Y:S02]  /*e960*/  LEA.HI.X.SX32 R33, R42, R8, 0x1, P3 ;  /* 0x000000082a217211 */ /* 0x000fe400018f0eff */
[----:B------:R-:W-:-:S02]  /*e970*/  SEL R23, R16, R23, !P1 ;  /* 0x0000001710177207 */ /* 0x000fc40004800000 */
[CC--:B------:R-:W-:Y:S02]  /*e980*/  IADD3 R28, P6, PT, R11.reuse, R9.reuse, RZ ;  /* 0x000000090b1c7210 */ /* 0x0c0fe40007fde0ff */
[----:B------:R-:W-:Y:S01]  /*e990*/  IADD3 R31, P3, PT, R12, R9, RZ ;  /* 0x000000090c1f7210 */ /* 0x000fe20007f7e0ff */
[----:B------:R-:W-:Y:S01]  /*e9a0*/  IMAD R20, R18, UR5, RZ ;  /* 0x0000000512147c24 */ /* 0x000fe2000f8e02ff */
[-C--:B------:R-:W-:Y:S01]  /*e9b0*/  LEA.HI.X.SX32 R27, R11, R8.reuse, 0x1, P6 ;  /* 0x000000080b1b7211 */ /* 0x080fe200030f0eff */
[----:B------:R-:W-:Y:S01]  /*e9c0*/  IMAD R23, R23, UR5, RZ ;  /* 0x0000000517177c24 */ /* 0x000fe2000f8e02ff */
[----:B------:R-:W-:Y:S02]  /*e9d0*/  LEA.HI.X.SX32 R29, R12, R8, 0x1, P3 ;  /* 0x000000080c1d7211 */ /* 0x000fe400018f0eff */
[C---:B------:R-:W-:Y:S02]  /*e9e0*/  SEL R92, R16.reuse, R92, !P1 ;  /* 0x0000005c105c7207 */ /* 0x040fe40004800000 */
[----:B------:R-:W-:-:S02]  /*e9f0*/  SEL R91, R16, R91, !P1 ;  /* 0x0000005b105b7207 */ /* 0x000fc40004800000 */
[-C--:B------:R-:W-:Y:S02]  /*ea00*/  IADD3 R44, P6, PT, R13, R9.reuse, RZ ;  /* 0x000000090d2c7210 */ /* 0x080fe40007fde0ff */
        /* <DEDUP_REMOVED lines=8> */
[C---:B------:R-:W-:Y:S01]  /*ea90*/  IADD3 R47, P3, PT, R23.reuse, R9, RZ ;  /* 0x00000009172f7210 */ /* 0x040fe20007f7e0ff */
[----:B------:R-:W-:Y:S01]  /*eaa0*/  IMAD R18, R90, UR5, RZ ;  /* 0x000000055a127c24 */ /* 0x000fe2000f8e02ff */
[-C--:B------:R-:W-:Y:S01]  /*eab0*/  LEA.HI.X.SX32 R40, R20, R8.reuse, 0x1, P6 ;  /* 0x0000000814287211 */ /* 0x080fe200030f0eff */
[----:B------:R-:W-:Y:S01]  /*eac0*/  IMAD R17, R88, UR5, RZ ;  /* 0x0000000558117c24 */ /* 0x000fe2000f8e02ff */
[----:B------:R-:W-:Y:S02]  /*ead0*/  LEA.HI.X.SX32 R45, R23, R8, 0x1, P3 ;  /* 0x00000008172d7211 */ /* 0x000fe400018f0eff */
[C---:B------:R-:W-:Y:S02]  /*eae0*/  SEL R87, R16.reuse, R87, !P1 ;  /* 0x0000005710577207 */ /* 0x040fe40004800000 */
[----:B------:R-:W-:-:S02]  /*eaf0*/  SEL R86, R16, R86, !P1 ;  /* 0x0000005610567207 */ /* 0x000fc40004800000 */
[CC--:B------:R-:W-:Y:S02]  /*eb00*/  IADD3 R49, P6, PT, R92.reuse, R9.reuse, RZ ;  /* 0x000000095c317210 */ /* 0x0c0fe40007fde0ff */
[----:B------:R-:W-:Y:S01]  /*eb10*/  IADD3 R52, P3, PT, R91, R9, RZ ;  /* 0x000000095b347210 */ /* 0x000fe20007f7e0ff */
[----:B------:R-:W-:Y:S01]  /*eb20*/  STL [R1+0x4b4], R3 ;  /* 0x0004b40301007387 */ /* 0x000fe20000100800 */
[-C--:B------:R-:W-:Y:S01]  /*eb30*/  LEA.HI.X.SX32 R48, R92, R8.reuse, 0x1, P6 ;  /* 0x000000085c307211 */ /* 0x080fe200030f0eff */
[----:B------:R-:W-:Y:S01]  /*eb40*/  IMAD R11, R87, UR5, RZ ;  /* 0x00000005570b7c24 */ /* 0x000fe2000f8e02ff */
[----:B------:R-:W-:Y:S01]  /*eb50*/  LEA.HI.X.SX32 R51, R91, R8, 0x1, P3 ;  /* 0x000000085b337211 */ /* 0x000fe200018f0eff */
[----:B------:R-:W-:Y:S01]  /*eb60*/  IMAD R12, R86, UR5, RZ ;  /* 0x00000005560c7c24 */ /* 0x000fe2000f8e02ff */
[C---:B------:R-:W-:Y:S01]  /*eb70*/  SEL R84, R16.reuse, R84, !P1 ;  /* 0x0000005410547207 */ /* 0x040fe20004800000 */
[----:B------:R-:W-:Y:S01]  /*eb80*/  STL [R1+0xd48], R66 ;  /* 0x000d484201007387 */ /* 0x000fe20000100800 */
[----:B------:R-:W-:Y:S01]  /*eb90*/  SEL R83, R16, R83, !P1 ;  /* 0x0000005310537207 */ /* 0x000fe20004800000 */
[----:B------:R-:W0:Y:S01]  /*eba0*/  LDCU UR5, c[0x0][0x3b0] ;  /* 0x00007600ff0577ac */ /* 0x000e220008000800 */
[----:B------:R-:W-:-:S02]  /*ebb0*/  IADD3 R55, P6, PT, R18, R9, RZ ;  /* 0x0000000912377210 */ /* 0x000fc40007fde0ff */
[CC--:B------:R-:W-:Y:S01]  /*ebc0*/  IADD3 R57, P3, PT, R17.reuse, R9.reuse, RZ ;  /* 0x0000000911397210 */ /* 0x0c0fe20007f7e0ff */
[----:B------:R4:W-:Y:S01]  /*ebd0*/  STL [R1+0x490], R2 ;  /* 0x0004900201007387 */ /* 0x0009e20000100800 */
[-C--:B------:R-:W-:Y:S01]  /*ebe0*/  LEA.HI.X.SX32 R53, R18, R8.reuse, 0x1, P6 ;  /* 0x0000000812357211 */ /* 0x080fe200030f0eff */
[----:B------:R-:W-:Y:S01]  /*ebf0*/  IMAD R13, R84, UR6, RZ ;  /* 0x00000006540d7c24 */ /* 0x000fe2000f8e02ff */
[----:B------:R-:W-:Y:S01]  /*ec00*/  LEA.HI.X.SX32 R56, R17, R8, 0x1, P3 ;  /* 0x0000000811387211 */ /* 0x000fe200018f0eff */
[----:B------:R-:W-:Y:S01]  /*ec10*/  STL [R1+0x4d4], R6 ;  /* 0x0004d40601007387 */ /* 0x000fe20000100800 */
[----:B------:R-:W-:Y:S01]  /*ec20*/  SEL R82, R16, R82, !P1 ;  /* 0x0000005210527207 */ /* 0x000fe20004800000 */
[----:B------:R-:W-:Y:S01]  /*ec30*/  IMAD R18, R83, UR14, RZ ;  /* 0x0000000e53127c24 */ /* 0x000fe2000f8e02ff */
[CC--:B------:R-:W-:Y:S01]  /*ec40*/  IADD3 R60, P6, PT, R11.reuse, R9.reuse, RZ ;  /* 0x000000090b3c7210 */ /* 0x0c0fe20007fde0ff */
[----:B------:R-:W-:Y:S01]  /*ec50*/  STL [R1+0x4b0], R73 ;  /* 0x0004b04901007387 */ /* 0x000fe20000100800 */
[C---:B------:R-:W-:Y:S01]  /*ec60*/  IADD3 R63, P3, PT, R12.reuse, R9, RZ ;  /* 0x000000090c3f7210 */ /* 0x040fe20007f7e0ff */
[----:B------:R-:W0:Y:S02]  /*ec70*/  LDCU UR6, c[0x0][0x3b0] ;  /* 0x00007600ff0677ac */ /* 0x000e240008000800 */
[----:B------:R-:W-:Y:S01]  /*ec80*/  STL [R1+0x4f4], R24 ;  /* 0x0004f41801007387 */ /* 0x000fe20000100800 */
[-C--:B------:R-:W-:Y:S01]  /*ec90*/  LEA.HI.X.SX32 R59, R11, R8.reuse, 0x1, P6 ;  /* 0x000000080b3b7211 */ /* 0x080fe200030f0eff */
[----:B------:R-:W0:Y:S02]  /*eca0*/  LDCU UR14, c[0x0][0x3b0] ;  /* 0x00007600ff0e77ac */ /* 0x000e240008000800 */
[----:B------:R-:W-:Y:S01]  /*ecb0*/  STL [R1+0x4d0], R77 ;  /* 0x0004d04d01007387 */ /* 0x000fe20000100800 */
[----:B------:R-:W-:-:S03]  /*ecc0*/  LEA.HI.X.SX32 R61, R12, R8, 0x1, P3 ;  /* 0x000000080c3d7211 */ /* 0x000fc600018f0eff */
[----:B------:R-:W-:Y:S01]  /*ecd0*/  STL [R1+0x514], R36 ;  /* 0x0005142401007387 */ /* 0x000fe20000100800 */
[----:B------:R-:W-:Y:S01]  /*ece0*/  SEL R80, R16, R80, !P1 ;  /* 0x0000005010507207 */ /* 0x000fe20004800000 */
[----:B------:R-:W-:Y:S02]  /*ecf0*/  IMAD R11, R82, UR15, RZ ;  /* 0x0000000f520b7c24 */ /* 0x000fe4000f8e02ff */
[----:B------:R-:W-:Y:S01]  /*ed00*/  STL [R1+0x4f0], R25 ;  /* 0x0004f01901007387 */ /* 0x000fe20000100800 */
[CC--:B------:R-:W-:Y:S01]  /*ed10*/  IADD3 R65, P6, PT, R13.reuse, R9.reuse, RZ ;  /* 0x000000090d417210 */ /* 0x0c0fe20007fde0ff */
[----:B------:R-:W0:Y:S01]  /*ed20*/  LDCU UR15, c[0x0][0x3b0] ;  /* 0x00007600ff0f77ac */ /* 0x000e220008000800 */
[----:B------:R-:W-:Y:S01]  /*ed30*/  IADD3 R71, P3, PT, R18, R9, RZ ;  /* 0x0000000912477210 */ /* 0x000fe20007f7e0ff */
[----:B------:R-:W-:Y:S04]  /*ed40*/  STL [R1+0x534], R39 ;  /* 0x0005342701007387 */ /* 0x000fe80000100800 */
[----:B------:R-:W-:Y:S01]  /*ed50*/  STL [R1+0x510], R35 ;  /* 0x0005102301007387 */ /* 0x000fe20000100800 */
[----:B------:R-:W-:-:S03]  /*ed60*/  LEA.HI.X.SX32 R64, R13, R8, 0x1, P6 ;  /* 0x000000080d407211 */ /* 0x000fc600030f0eff */
[----:B------:R-:W-:Y:S01]  /*ed70*/  STL [R1+0x544], R26 ;  /* 0x0005441a01007387 */ /* 0x000fe20000100800 */
[----:B------:R-:W-:-:S03]  /*ed80*/  LEA.HI.X.SX32 R67, R18, R8, 0x1, P3 ;  /* 0x0000000812437211 */ /* 0x000fc600018f0eff */
[----:B------:R-:W-:Y:S01]  /*ed90*/  STL [R1+0x530], R37 ;  /* 0x0005302501007387 */ /* 0x000fe20000100800 */
[----:B------:R-:W-:Y:S01]  /*eda0*/  SEL R79, R16, R79, !P1 ;  /* 0x0000004f104f7207 */ /* 0x000fe20004800000 */
[----:B------:R-:W-:Y:S02]  /*edb0*/  IMAD R13, R80, UR17, RZ ;  /* 0x00000011500d7c24 */ /* 0x000fe4000f8e02ff */
[----:B------:R-:W-:Y:S01]  /*edc0*/  STL [R1+0x54c], R28 ;  /* 0x00054c1c01007387 */ /* 0x000fe20000100800 */
[----:B------:R-:W-:-:S03]  /*edd0*/  IADD3 R10, P3, PT, R11, R9, RZ ;  /* 0x000000090b0a7210 */ /* 0x000fc60007f7e0ff */
[----:B------:R-:W-:Y:S04]  /*ede0*/  STL [R1+0x540], R33 ;  /* 0x0005402101007387 */ /* 0x000fe80000100800 */
[----:B------:R-:W-:Y:S01]  /*edf0*/  STL [R1+0x554], R31 ;  /* 0x0005541f01007387 */ /* 0x000fe20000100800 */
[----:B------:R-:W-:-:S03]  /*ee00*/  LEA.HI.X.SX32 R70, R11, R8, 0x1, P3 ;  /* 0x000000080b467211 */ /* 0x000fc600018f0eff */
[----:B------:R-:W-:Y:S01]  /*ee10*/  STL [R1+0x548], R27 ;  /* 0x0005481b01007387 */ /* 0x000fe20000100800 */
[----:B------:R-:W-:-:S03]  /*ee20*/  SEL R78, R16, R78, !P1 ;  /* 0x0000004e104e7207 */ /* 0x000fc60004800000 */
[----:B------:R-:W-:Y:S01]  /*ee30*/  STL [R1+0x55c], R44 ;  /* 0x00055c2c01007387 */ /* 0x000fe20000100800 */
[----:B------:R-:W-:Y:S01]  /*ee40*/  IMAD R79, R79, UR18, RZ ;  /* 0x000000124f4f7c24 */ /* 0x000fe2000f8e02ff */
[C---:B----4-:R-:W-:Y:S02]  /*ee50*/  IADD3 R2, P3, PT, R13.reuse, R9, RZ ;  /* 0x000000090d027210 */ /* 0x050fe40007f7e0ff */
[----:B------:R-:W-:Y:S04]  /*ee60*/  STL [R1+0x550], R29 ;  /* 0x0005501d01007387 */ /* 0x000fe80000100800 */
[----:B------:R-:W-:Y:S04]  /*ee70*/  STL [R1+0x174], R41 ;  /* 0x0001742901007387 */ /* 0x000fe80000100800 */
[----:B------:R-:W-:Y:S01]  /*ee80*/  STL [R1+0x558], R32 ;  /* 0x0005582001007387 */ /* 0x000fe20000100800 */
[----:B------:R-:W-:-:S03]  /*ee90*/  LEA.HI.X.SX32 R3, R13, R8, 0x1, P3 ;  /* 0x000000080d037211 */ /* 0x000fc600018f0eff */
[----:B------:R-:W-:Y:S01]  /*eea0*/  STL [R1+0x17c], R69 ;  /* 0x00017c4501007387 */ /* 0x000fe20000100800 */
[----:B------:R-:W-:-:S03]  /*eeb0*/  SEL R76, R16, R76, !P1 ;  /* 0x0000004c104c7207 */ /* 0x000fc60004800000 */
[----:B------:R-:W-:Y:S01]  /*eec0*/  STL [R1+0x170], R43 ;  /* 0x0001702b01007387 */ /* 0x000fe20000100800 */
[----:B-1----:R-:W-:Y:S01]  /*eed0*/  IMAD R78, R78, UR19, RZ ;  /* 0x000000134e4e7c24 */ /* 0x002fe2000f8e02ff */
[C---:B------:R-:W-:Y:S02]  /*eee0*/  IADD3 R92, P3, PT, R79.reuse, R9, RZ ;  /* 0x000000094f5c7210 */ /* 0x040fe40007f7e0ff */
[----:B------:R-:W-:Y:S04]  /*eef0*/  STL [R1+0x184], R47 ;  /* 0x0001842f01007387 */ /* 0x000fe80000100800 */
[----:B------:R-:W-:Y:S04]  /*ef00*/  STL [R1+0x178], R40 ;  /* 0x0001782801007387 */ /* 0x000fe80000100800 */
[----:B------:R-:W-:Y:S01]  /*ef10*/  STL [R1+0x194], R49 ;  /* 0x0001943101007387 */ /* 0x000fe20000100800 */
[----:B------:R-:W-:-:S03]  /*ef20*/  LEA.HI.X.SX32 R91, R79, R8, 0x1, P3 ;  /* 0x000000084f5b7211 */ /* 0x000fc600018f0eff */
[----:B------:R-:W-:Y:S01]  /*ef30*/  STL [R1+0x180], R45 ;  /* 0x0001802d01007387 */ /* 0x000fe20000100800 */
[----:B------:R-:W-:-:S03]  /*ef40*/  SEL R75, R16, R75, !P1 ;  /* 0x0000004b104b7207 */ /* 0x000fc60004800000 */
[----:B------:R-:W-:Y:S01]  /*ef50*/  STL [R1+0x19c], R52 ;  /* 0x00019c3401007387 */ /* 0x000fe20000100800 */
[----:B------:R-:W-:Y:S01]  /*ef60*/  IMAD R76, R76, UR21, RZ ;  /* 0x000000154c4c7c24 */ /* 0x000fe2000f8e02ff */
        /* <DEDUP_REMOVED lines=24> */
[----:B------:R-:W-:-:S03]  /*f0f0*/  ISETP.GE.AND P6, PT, R14, RZ, PT ;  /* 0x000000ff0e00720c */ /* 0x000fc60003fc6270 */
[----:B------:R-:W-:Y:S01]  /*f100*/  STL [R1+0x1e4], R10 ;  /* 0x0001e40a01007387 */ /* 0x000fe20000100800 */
[----:B------:R-:W-:Y:S01]  /*f110*/  IABS R12, R14 ;  /* 0x0000000e000c7213 */ /* 0x000fe20000000000 */
[----:B------:R-:W-:Y:S02]  /*f120*/  IMAD R72, R72, UR27, RZ ;  /* 0x0000001b48487c24 */ /* 0x000fe4000f8e02ff */
[----:B------:R-:W-:Y:S01]  /*f130*/  STL [R1+0x1e0], R70 ;  /* 0x0001e04601007387 */ /* 0x000fe20000100800 */
[----:B------:R-:W-:-:S03]  /*f140*/  IADD3 R81, P3, PT, R74, R9, RZ ;  /* 0x000000094a517210 */ /* 0x000fc60007f7e0ff */
[----:B------:R-:W-:Y:S01]  /*f150*/  STL [R1+0x1f4], R2 ;  /* 0x0001f40201007387 */ /* 0x000fe20000100800 */
[----:B------:R-:W-:-:S03]  /*f160*/  IABS R14, R15 ;  /* 0x0000000f000e7213 */ /* 0x000fc60000000000 */
[----:B------:R-:W-:Y:S01]  /*f170*/  STL [R1+0x1f0], R3 ;  /* 0x0001f00301007387 */ /* 0x000fe20000100800 */
[----:B------:R-:W-:-:S03]  /*f180*/  LEA.HI.X.SX32 R66, R74, R8, 0x1, P3 ;  /* 0x000000084a427211 */ /* 0x000fc600018f0eff */
[----:B------:R-:W-:Y:S01]  /*f190*/  STL [R1+0x1fc], R92 ;  /* 0x0001fc5c01007387 */ /* 0x000fe20000100800 */
[----:B------:R-:W-:-:S03]  /*f1a0*/  IADD3 R89, P3, PT, R72, R9, RZ ;  /* 0x0000000948597210 */ /* 0x000fc60007f7e0ff */
[----:B------:R-:W-:Y:S01]  /*f1b0*/  STL [R1+0x1f8], R91 ;  /* 0x0001f85b01007387 */ /* 0x000fe20000100800 */
[----:B------:R-:W-:-:S03]  /*f1c0*/  IMAD.HI.U32 R19, R7, R14, RZ ;  /* 0x0000000e07137227 */ /* 0x000fc600078e00ff */
[----:B------:R-:W-:Y:S04]  /*f1d0*/  STL [R1+0x204], R87 ;  /* 0x0002045701007387 */ /* 0x000fe80000100800 */
[----:B------:R-:W-:Y:S04]  /*f1e0*/  STL [R1+0x200], R86 ;  /* 0x0002005601007387 */ /* 0x000fe80000100800 */
[----:B------:R-:W-:Y:S01]  /*f1f0*/  STL [R1+0x214], R90 ;  /* 0x0002145a01007387 */ /* 0x000fe20000100800 */
[----:B------:R-:W-:-:S03]  /*f200*/  LEA.HI.X.SX32 R85, R72, R8, 0x1, P3 ;  /* 0x0000000848557211 */ /* 0x000fc600018f0eff */
[----:B------:R-:W-:Y:S01]  /*f210*/  STL [R1+0x210], R88 ;  /* 0x0002105801007387 */ /* 0x000fe20000100800 */
[----:B------:R-:W-:-:S03]  /*f220*/  ISETP.GE.AND P3, PT, R15, RZ, PT ;  /* 0x000000ff0f00720c */ /* 0x000fc60003f66270 */
[----:B------:R-:W-:Y:S01]  /*f230*/  STL [R1+0x21c], R62 ;  /* 0x00021c3e01007387 */ /* 0x000fe20000100800 */
[----:B------:R-:W-:-:S03]  /*f240*/  IMAD.MOV R15, RZ, RZ, -R19 ;  /* 0x000000ffff0f7224 */ /* 0x000fc600078e0a13 */
[----:B------:R-:W-:Y:S04]  /*f250*/  STL [R1+0x218], R58 ;  /* 0x0002183a01007387 */ /* 0x000fe80000100800 */
[----:B------:R-:W-:Y:S04]  /*f260*/  STL [R1+0x224], R81 ;  /* 0x0002245101007387 */ /* 0x000fe80000100800 */
[----:B------:R-:W-:Y:S04]  /*f270*/  STL [R1+0x220], R66 ;  /* 0x0002204201007387 */ /* 0x000fe80000100800 */
[----:B------:R-:W-:Y:S04]  /*f280*/  STL [R1+0x47c], R89 ;  /* 0x00047c5901007387 */ /* 0x000fe80000100800 */
[----:B------:R-:W4:Y:S01]  /*f290*/  LDL R19, [R1+0x168] ;  /* 0x0001680001137983 */ /* 0x000f220000100800 */
[----:B------:R-:W-:-:S02]  /*f2a0*/  IMAD.MOV.U32 R11, RZ, RZ, R21 ;  /* 0x000000ffff0b7224 */ /* 0x000fc400078e0015 */
[----:B------:R-:W-:-:S04]  /*f2b0*/  IMAD.HI.U32 R17, R7, R12, RZ ;  /* 0x0000000c07117227 */ /* 0x000fc800078e00ff */
[----:B------:R-:W-:-:S04]  /*f2c0*/  IMAD.HI.U32 R18, R7, R11, RZ ;  /* 0x0000000b07127227 */ /* 0x000fc800078e00ff */
[----:B------:R-:W-:Y:S02]  /*f2d0*/  IMAD.MOV R20, RZ, RZ, -R18 ;  /* 0x000000ffff147224 */ /* 0x000fe400078e0a12 */
[----:B------:R-:W-:Y:S01]  /*f2e0*/  IMAD.MOV R18, RZ, RZ, -R17 ;  /* 0x000000ffff127224 */ /* 0x000fe200078e0a11 */
[----:B--2---:R-:W-:-:S03]  /*f2f0*/  PRMT R0, RZ, 0x7610, R0 ;  /* 0x00007610ff007816 */ /* 0x004fc60000000000 */
[----:B------:R-:W-:Y:S02]  /*f300*/  IMAD R12, R5, R18, R12 ;  /* 0x00000012050c7224 */ /* 0x000fe400078e020c */
[----:B------:R-:W-:-:S05]  /*f310*/  @P0 IMAD.MOV.U32 R18, RZ, RZ, R4 ;  /* 0x000000ffff120224 */ /* 0x000fca00078e0004 */
[----:B----4-:R-:W2:Y:S04]  /*f320*/  @P0 LDG.E.U8 R0, desc[UR24][R18.64] ;  /* 0x0000001812000981 */ /* 0x010ea8000c1e1100 */
[----:B------:R-:W-:Y:S04]  /*f330*/  STL [R1+0x478], R85 ;  /* 0x0004785501007387 */ /* 0x000fe80000100800 */
[----:B------:R-:W4:Y:S04]  /*f340*/  LDL.LU R4, [R1+0xe78] ;  /* 0x000e780001047983 */ /* 0x000f280000300800 */
[----:B--2---:R1:W-:Y:S04]  /*f350*/  STL [R1+0x430], R0 ;  /* 0x0004300001007387 */ /* 0x0043e80000100800 */
[----:B-1----:R-:W2:Y:S04]  /*f360*/  LDL.LU R0, [R1+0xe74] ;  /* 0x000e740001007983 */ /* 0x002ea80000300800 */
[----:B------:R-:W2:Y:S04]  /*f370*/  LDL R18, [R1+0x560] ;  /* 0x0005600001127983 */ /* 0x000ea80000100800 */
[----:B------:R-:W2:Y:S01]  /*f380*/  LDL R19, [R1+0x564] ;  /* 0x0005640001137983 */ /* 0x000ea20000100800 */
[----:B---3--:R-:W-:-:S02]  /*f390*/  PRMT R68, RZ, 0x7610, R68 ;  /* 0x00007610ff447816 */ /* 0x008fc40000000044 */
[----:B--2---:R-:W-:-:S04]  /*f3a0*/  @P0 LOP3.LUT R19, R19, R18, RZ, 0x3c, !PT ;  /* 0x0000001213130212 */ /* 0x004fc800078e3cff */
[----:B------:R-:W-:-:S04]  /*f3b0*/  @P0 LOP3.LUT R18, R19, R18, RZ, 0x3c, !PT ;  /* 0x0000001213120212 */ /* 0x000fc800078e3cff */
[----:B------:R-:W-:-:S05]  /*f3c0*/  @P0 LOP3.LUT R19, R19, R18, RZ, 0x3c, !PT ;  /* 0x0000001213130212 */ /* 0x000fca00078e3cff */
[----:B------:R1:W2:Y:S04]  /*f3d0*/  @P0 LDG.E.U8 R68, desc[UR24][R18.64] ;  /* 0x0000001812440981 */ /* 0x0002a8000c1e1100 */
[----:B------:R-:W1:Y:S04]  /*f3e0*/  LDL R18, [R1+0x188] ;  /* 0x0001880001127983 */ /* 0x000e680000100800 */
[----:B------:R-:W1:Y:S01]  /*f3f0*/  LDL R19, [R1+0x18c] ;  /* 0x00018c0001137983 */ /* 0x000e620000100800 */
[----:B------:R-:W-:Y:S02]  /*f400*/  PRMT R0, RZ, 0x7610, R0 ;  /* 0x00007610ff007816 */ /* 0x000fe40000000000 */
[----:B-1----:R-:W-:-:S04]  /*f410*/  @P0 LOP3.LUT R19, R19, R18, RZ, 0x3c, !PT ;  /* 0x0000001213130212 */ /* 0x002fc800078e3cff */
[----:B------:R-:W-:-:S04]  /*f420*/  @P0 LOP3.LUT R18, R19, R18, RZ, 0x3c, !PT ;  /* 0x0000001213120212 */ /* 0x000fc800078e3cff */
[----:B------:R-:W-:-:S05]  /*f430*/  @P0 LOP3.LUT R19, R19, R18, RZ, 0x3c, !PT ;  /* 0x0000001213130212 */ /* 0x000fca00078e3cff */
[----:B------:R-:W3:Y:S04]  /*f440*/  @P0 LDG.E.U8 R0, desc[UR24][R18.64] ;  /* 0x0000001812000981 */ /* 0x000ee8000c1e1100 */
[----:B--2---:R-:W-:Y:S04]  /*f450*/  STL [R1+0xd0c], R68 ;  /* 0x000d0c4401007387 */ /* 0x004fe80000100800 */
[----:B---3--:R1:W-:Y:S04]  /*f460*/  STL [R1+0x42c], R0 ;  /* 0x00042c0001007387 */ /* 0x0083e80000100800 */
[----:B-1----:R-:W2:Y:S04]  /*f470*/  LDL.LU R0, [R1+0xe70] ;  /* 0x000e700001007983 */ /* 0x002ea80000300800 */
[----:B------:R-:W3:Y:S04]  /*f480*/  LDL R18, [R1+0x1a8] ;  /* 0x0001a80001127983 */ /* 0x000ee80000100800 */
[----:B------:R-:W3:Y:S01]  /*f490*/  LDL R19, [R1+0x1ac] ;  /* 0x0001ac0001137983 */ /* 0x000ee20000100800 */
[----:B----4-:R-:W-:-:S02]  /*f4a0*/  PRMT R4, RZ, 0x7610, R4 ;  /* 0x00007610ff047816 */ /* 0x010fc40000000004 */
[----:B---3--:R-:W-:-:S04]  /*f4b0*/  @P0 LOP3.LUT R19, R19, R18, RZ, 0x3c, !PT ;  /* 0x0000001213130212 */ /* 0x008fc800078e3cff */
[----:B------:R-:W-:-:S04]  /*f4c0*/  @P0 LOP3.LUT R18, R19, R18, RZ, 0x3c, !PT ;  /* 0x0000001213120212 */ /* 0x000fc800078e3cff */
[----:B------:R-:W-:-:S05]  /*f4d0*/  @P0 LOP3.LUT R19, R19, R18, RZ, 0x3c, !PT ;  /* 0x0000001213130212 */ /* 0x000fca00078e3cff */
[----:B------:R-:W3:Y:S04]  /*f4e0*/  @P0 LDG.E.U8 R4, desc[UR24][R18.64] ;  /* 0x0000001812040981 */ /* 0x000ee8000c1e1100 */
[----:B---3--:R1:W-:Y:S04]  /*f4f0*/  STL [R1+0x438], R4 ;  /* 0x0004380401007387 */ /* 0x0083e80000100800 */
[----:B-1----:R-:W3:Y:S04]  /*f500*/  LDL.LU R4, [R1+0xe6c] ;  /* 0x000e6c0001047983 */ /* 0x002ee80000300800 */
[----:B------:R-:W4:Y:S04]  /*f510*/  LDL R18, [R1+0x1c8] ;  /* 0x0001c80001127983 */ /* 0x000f280000100800 */
[----:B------:R-:W4:Y:S01]  /*f520*/  LDL R19, [R1+0x1cc] ;  /* 0x0001cc0001137983 */ /* 0x000f220000100800 */
[----:B--2---:R-:W-:-:S02]  /*f530*/  PRMT R0, RZ, 0x7610, R0 ;  /* 0x00007610ff007816 */ /* 0x004fc40000000000 */
[----:B----4-:R-:W-:-:S04]  /*f540*/  @P0 LOP3.LUT R19, R19, R18, RZ, 0x3c, !PT ;  /* 0x0000001213130212 */ /* 0x010fc800078e3cff */
[----:B------:R-:W-:-:S04]  /*f550*/  @P0 LOP3.LUT R18, R19, R18, RZ, 0x3c, !PT ;  /* 0x0000001213120212 */ /* 0x000fc800078e3cff */
[----:B------:R-:W-:-:S05]  /*f560*/  @P0 LOP3.LUT R19, R19, R18, RZ, 0x3c, !PT ;  /* 0x0000001213130212 */ /* 0x000fca00078e3cff */
[----:B------:R-:W2:Y:S04]  /*f570*/  @P0 LDG.E.U8 R0, desc[UR24][R18.64] ;  /* 0x0000001812000981 */ /* 0x000ea8000c1e1100 */
[----:B--2---:R1:W-:Y:S04]  /*f580*/  STL [R1+0x434], R0 ;  /* 0x0004340001007387 */ /* 0x0043e80000100800 */
[----:B-1----:R-:W2:Y:S04]  /*f590*/  LDL.LU R0, [R1+0xe68] ;  /* 0x000e680001007983 */ /* 0x002ea80000300800 */
[----:B------:R-:W4:Y:S04]  /*f5a0*/  LDL R18, [R1+0x1e8] ;  /* 0x0001e80001127983 */ /* 0x000f280000100800 */
[----:B------:R-:W4:Y:S01]  /*f5b0*/  LDL R19, [R1+0x1ec] ;  /* 0x0001ec0001137983 */ /* 0x000f220000100800 */
[----:B---3--:R-:W-:-:S02]  /*f5c0*/  PRMT R4, RZ, 0x7610, R4 ;  /* 0x00007610ff047816 */ /* 0x008fc40000000004 */
[----:B----4-:R-:W-:-:S04]  /*f5d0*/  @P0 LOP3.LUT R19, R19, R18, RZ, 0x3c, !PT ;  /* 0x0000001213130212 */ /* 0x010fc800078e3cff */
        /* <DEDUP_REMOVED lines=32> */
[----:B------:R-:W4:Y:S01]  /*f7e0*/  LDL R19, [R1+0x4b4] ;  /* 0x0004b40001137983 */ /* 0x000f220000100800 */
[----:B---3--:R-:W-:Y:S01]  /*f7f0*/  PRMT R4, RZ, 0x7610, R4 ;  /* 0x00007610ff047816 */ /* 0x008fe20000000004 */
[----:B----4-:R-:W-:-:S02]  /*f800*/  @P0 IMAD.MOV.U32 R18, RZ, RZ, R19 ;  /* 0x000000ffff120224 */ /* 0x010fc400078e0013 */
[----:B------:R-:W-:Y:S01]  /*f810*/  @P0 IMAD.MOV.U32 R19, RZ, RZ, R73 ;  /* 0x000000ffff130224 */ /* 0x000fe200078e0049 */
[----:B--2---:R-:W-:Y:S01]  /*f820*/  PRMT R0, RZ, 0x7610, R0 ;  /* 0x00007610ff007816 */ /* 0x004fe20000000000 */
[----:B------:R-:W2:Y:S04]  /*f830*/  LDL.LU R73, [R1+0xe54] ;  /* 0x000e540001497983 */ /* 0x000ea80000300800 */
[----:B------:R1:W3:Y:S02]  /*f840*/  @P0 LDG.E.U8 R4, desc[UR24][R18.64] ;  /* 0x0000001812040981 */ /* 0x0002e4000c1e1100 */
[----:B-1----:R-:W-:Y:S02]  /*f850*/  @P0 IMAD.MOV.U32 R18, RZ, RZ, R6 ;  /* 0x000000ffff120224 */ /* 0x002fe400078e0006 */
[----:B------:R-:W-:-:S05]  /*f860*/  @P0 IMAD.MOV.U32 R19, RZ, RZ, R77 ;  /* 0x000000ffff130224 */ /* 0x000fca00078e004d */
[----:B------:R-:W4:Y:S04]  /*f870*/  @P0 LDG.E.U8 R0, desc[UR24][R18.64] ;  /* 0x0000001812000981 */ /* 0x000f28000c1e1100 */
[----:B---3--:R1:W-:Y:S04]  /*f880*/  STL [R1+0x450], R4 ;  /* 0x0004500401007387 */ /* 0x0083e80000100800 */
[----:B-1----:R-:W3:Y:S04]  /*f890*/  LDL.LU R4, [R1+0xe50] ;  /* 0x000e500001047983 */ /* 0x002ee80000300800 */
[----:B------:R-:W2:Y:S04]  /*f8a0*/  LDL.LU R77, [R1+0xe4c] ;  /* 0x000e4c00014d7983 */ /* 0x000ea80000300800 */
[----:B------:R-:W2:Y:S04]  /*f8b0*/  LDL.LU R6, [R1+0xe48] ;  /* 0x000e480001067983 */ /* 0x000ea80000300800 */
[----:B----4-:R1:W-:Y:S04]  /*f8c0*/  STL [R1+0x44c], R0 ;  /* 0x00044c0001007387 */ /* 0x0103e80000100800 */
[----:B-1----:R-:W4:Y:S01]  /*f8d0*/  LDL.LU R0, [R1+0xe44] ;  /* 0x000e440001007983 */ /* 0x002f220000300800 */
[----:B------:R-:W-:-:S02]  /*f8e0*/  @P0 IMAD.MOV.U32 R18, RZ, RZ, R24 ;  /* 0x000000ffff120224 */ /* 0x000fc400078e0018 */
[----:B------:R-:W-:Y:S02]  /*f8f0*/  @P0 IMAD.MOV.U32 R19, RZ, RZ, R25 ;  /* 0x000000ffff130224 */ /* 0x000fe400078e0019 */
[----:B------:R-:W2:Y:S04]  /*f900*/  LDL.LU R25, [R1+0xe40] ;  /* 0x000e400001197983 */ /* 0x000ea80000300800 */
[----:B------:R-:W2:Y:S01]  /*f910*/  LDL.LU R24, [R1+0xe3c] ;  /* 0x000e3c0001187983 */ /* 0x000ea20000300800 */
[----:B---3--:R-:W-:-:S06]  /*f920*/  PRMT R4, RZ, 0x7610, R4 ;  /* 0x00007610ff047816 */ /* 0x008fcc0000000004 */
[----:B------:R1:W3:Y:S02]  /*f930*/  @P0 LDG.E.U8 R4, desc[UR24][R18.64] ;  /* 0x0000001812040981 */ /* 0x0002e4000c1e1100 */
[----:B-1----:R-:W-:Y:S02]  /*f940*/  @P0 IMAD.MOV.U32 R18, RZ, RZ, R36 ;  /* 0x000000ffff120224 */ /* 0x002fe400078e0024 */
[----:B------:R-:W-:Y:S01]  /*f950*/  @P0 IMAD.MOV.U32 R19, RZ, RZ, R35 ;  /* 0x000000ffff130224 */ /* 0x000fe200078e0023 */
[----:B----4-:R-:W-:-:S06]  /*f960*/  PRMT R0, RZ, 0x7610, R0 ;  /* 0x00007610ff007816 */ /* 0x010fcc0000000000 */
        /* <DEDUP_REMOVED lines=136> */
[----:B------:R-:W-:Y:S01]  /*101f0*/  @P0 IMAD.MOV.U32 R19, RZ, RZ, R70 ;  /* 0x000000ffff130224 */ /* 0x000fe200078e0046 */
[----:B------:R-:W-:Y:S01]  /*10200*/  PRMT R84, RZ, 0x7610, R84 ;  /* 0x00007610ff547816 */ /* 0x000fe20000000054 */
[----:B------:R-:W2:Y:S01]  /*10210*/  LDL.LU R70, [R1+0xd68] ;  /* 0x000d680001467983 */ /* 0x000ea20000300800 */
[----:B------:R-:W-:Y:S02]  /*10220*/  PRMT R83, RZ, 0x7610, R83 ;  /* 0x00007610ff537816 */ /* 0x000fe40000000053 */
[----:B------:R-:W-:Y:S01]  /*10230*/  PRMT R82, RZ, 0x7610, R82 ;  /* 0x00007610ff527816 */ /* 0x000fe20000000052 */
[----:B------:R-:W2:Y:S01]  /*10240*/  LDL.LU R10, [R1+0xd64] ;  /* 0x000d6400010a7983 */ /* 0x000ea20000300800 */
[----:B------:R-:W-:Y:S02]  /*10250*/  PRMT R54, RZ, 0x7610, R54 ;  /* 0x00007610ff367816 */ /* 0x000fe40000000036 */
[----:B------:R-:W-:Y:S02]  /*10260*/  PRMT R46, RZ, 0x7610, R46 ;  /* 0x00007610ff2e7816 */ /* 0x000fe4000000002e */
[----:B------:R-:W-:-:S02]  /*10270*/  PRMT R30, RZ, 0x7610, R30 ;  /* 0x00007610ff1e7816 */ /* 0x000fc4000000001e */
[----:B---3--:R-:W-:-:S06]  /*10280*/  PRMT R4, RZ, 0x7610, R4 ;  /* 0x00007610ff047816 */ /* 0x008fcc0000000004 */
[----:B------:R1:W3:Y:S02]  /*10290*/  @P0 LDG.E.U8 R4, desc[UR24][R18.64] ;  /* 0x0000001812040981 */ /* 0x0002e4000c1e1100 */
[----:B-1----:R-:W-:Y:S02]  /*102a0*/  @P0 IMAD.MOV.U32 R18, RZ, RZ, R2 ;  /* 0x000000ffff120224 */ /* 0x002fe400078e0002 */
[----:B------:R-:W-:Y:S01]  /*102b0*/  @P0 IMAD.MOV.U32 R19, RZ, RZ, R3 ;  /* 0x000000ffff130224 */ /* 0x000fe200078e0003 */
[----:B----4-:R-:W-:-:S06]  /*102c0*/  PRMT R0, RZ, 0x7610, R0 ;  /* 0x00007610ff007816 */ /* 0x010fcc0000000000 */
[----:B------:R1:W4:Y:S02]  /*102d0*/  @P0 LDG.E.U8 R0, desc[UR24][R18.64] ;  /* 0x0000001812000981 */ /* 0x000324000c1e1100 */
[----:B-1----:R-:W-:Y:S02]  /*102e0*/  @P0 IMAD.MOV.U32 R18, RZ, RZ, R92 ;  /* 0x000000ffff120224 */ /* 0x002fe400078e005c */
[----:B------:R-:W-:-:S05]  /*102f0*/  @P0 IMAD.MOV.U32 R19, RZ, RZ, R91 ;  /* 0x000000ffff130224 */ /* 0x000fca00078e005b */
        /* <DEDUP_REMOVED lines=15> */
[----:B------:R1:W4:Y:S01]  /*103f0*/  @P0 LDG.E.U8 R30, desc[UR24][R18.64] ;  /* 0x00000018121e0981 */ /* 0x000322000c1e1100 */
[C---:B--2---:R-:W-:Y:S02]  /*10400*/  SEL R71, R16.reuse, R71, !P1 ;  /* 0x0000004710477207 */ /* 0x044fe40004800000 */
[----:B------:R-:W-:-:S03]  /*10410*/  SEL R67, R16, R67, !P1 ;  /* 0x0000004310437207 */ /* 0x000fc60004800000 */
[----:B0-----:R-:W-:Y:S01]  /*10420*/  IMAD R71, R71, UR5, RZ ;  /* 0x0000000547477c24 */ /* 0x001fe2000f8e02ff */
[C---:B------:R-:W-:Y:S01]  /*10430*/  SEL R65, R16.reuse, R65, !P1 ;  /* 0x0000004110417207 */ /* 0x040fe20004800000 */
[----:B------:R-:W-:Y:S01]  /*10440*/  IMAD R67, R67, UR6, RZ ;  /* 0x0000000643437c24 */ /* 0x000fe2000f8e02ff */
[----:B------:R-:W-:Y:S01]  /*10450*/  PRMT R42, RZ, 0x7610, R42 ;  /* 0x00007610ff2a7816 */ /* 0x000fe2000000002a */
[----:B------:R-:W0:Y:S02]  /*10460*/  LDCU UR5, c[0x0][0x3b0] ;  /* 0x00007600ff0577ac */ /* 0x000e240008000800 */
[----:B------:R-:W-:Y:S01]  /*10470*/  IMAD R65, R65, UR14, RZ ;  /* 0x0000000e41417c24 */ /* 0x000fe2000f8e02ff */
[----:B------:R-:W-:Y:S01]  /*10480*/  PRMT R68, RZ, 0x7610, R68 ;  /* 0x00007610ff447816 */ /* 0x000fe20000000044 */
[----:B------:R-:W2:Y:S01]  /*10490*/  LDCU UR6, c[0x0][0x3b0] ;  /* 0x00007600ff0677ac */ /* 0x000ea20008000800 */
[----:B------:R-:W-:Y:S02]  /*104a0*/  PRMT R38, RZ, 0x7610, R38 ;  /* 0x00007610ff267816 */ /* 0x000fe40000000026 */
[----:B------:R-:W-:-:S02]  /*104b0*/  SEL R64, R16, R64, !P1 ;  /* 0x0000004010407207 */ /* 0x000fc40004800000 */
[----:B------:R-:W-:Y:S01]  /*104c0*/  PRMT R50, RZ, 0x7610, R50 ;  /* 0x00007610ff327816 */ /* 0x000fe20000000032 */
[----:B------:R-:W-:Y:S01]  /*104d0*/  IMAD R11, R5, R20, R11 ;  /* 0x00000014050b7224 */ /* 0x000fe200078e020b */
[C---:B------:R-:W-:Y:S01]  /*104e0*/  SEL R63, R16.reuse, R63, !P1 ;  /* 0x0000003f103f7207 */ /* 0x040fe20004800000 */
[----:B---3--:R3:W-:Y:S01]  /*104f0*/  STL [R1+0x918], R4 ;  /* 0x0009180401007387 */ /* 0x0087e20000100800 */
[----:B------:R-:W-:Y:S01]  /*10500*/  SEL R61, R16, R61, !P1 ;  /* 0x0000003d103d7207 */ /* 0x000fe20004800000 */
[----:B------:R-:W0:Y:S02]  /*10510*/  LDCU UR14, c[0x0][0x3b0] ;  /* 0x00007600ff0e77ac */ /* 0x000e240008000800 */
[----:B---3--:R-:W3:Y:S04]  /*10520*/  LDL.LU R4, [R1+0xd60] ;  /* 0x000d600001047983 */ /* 0x008ee80000300800 */
[----:B------:R-:W3:Y:S04]  /*10530*/  LDL.LU R3, [R1+0xd5c] ;  /* 0x000d5c0001037983 */ /* 0x000ee80000300800 */
[----:B------:R-:W3:Y:S04]  /*10540*/  LDL.LU R2, [R1+0xd58] ;  /* 0x000d580001027983 */ /* 0x000ee80000300800 */
[----:B----4-:R4:W-:Y:S04]  /*10550*/  STL [R1+0x914], R0 ;  /* 0x0009140001007387 */ /* 0x0109e80000100800 */
[----:B----4-:R-:W4:Y:S04]  /*10560*/  LDL.LU R0, [R1+0xd54] ;  /* 0x000d540001007983 */ /* 0x010f280000300800 */
[----:B------:R0:W-:Y:S02]  /*10570*/  STL [R1+0x900], R54 ;  /* 0x0009003601007387 */ /* 0x0001e40000100800 */
[----:B0-----:R-:W-:-:S02]  /*10580*/  IMAD.MOV.U32 R54, RZ, RZ, R70 ;  /* 0x000000ffff367224 */ /* 0x001fc400078e0046 */
[----:B------:R-:W4:Y:S02]  /*10590*/  LDL.LU R70, [R1+0xd50] ;  /* 0x000d500001467983 */ /* 0x000f240000300800 */
[----:B------:R-:W-:Y:S01]  /*105a0*/  @!P4 IMAD.MOV R54, RZ, RZ, -R54 ;  /* 0x000000ffff36c224 */ /* 0x000fe200078e0a36 */
[C---:B-1----:R-:W-:Y:S01]  /*105b0*/  IADD3 R18, P4, PT, R71.reuse, R9, RZ ;  /* 0x0000000947127210 */ /* 0x042fe20007f9e0ff */
[----:B------:R-:W-:Y:S04]  /*105c0*/  STL [R1+0x910], R84 ;  /* 0x0009105401007387 */ /* 0x000fe80000100800 */
[----:B------:R-:W-:Y:S01]  /*105d0*/  STL [R1+0x484], R18 ;  /* 0x0004841201007387 */ /* 0x000fe20000100800 */
[----:B------:R-:W-:-:S03]  /*105e0*/  LEA.HI.X.SX32 R19, R71, R8, 0x1, P4 ;  /* 0x0000000847137211 */ /* 0x000fc600020f0eff */
[----:B------:R-:W-:Y:S04]  /*105f0*/  STL [R1+0x90c], R83 ;  /* 0x00090c5301007387 */ /* 0x000fe80000100800 */
[----:B------:R0:W4:Y:S04]  /*10600*/  @P0 LDG.E.U8 R42, desc[UR24][R18.64] ;  /* 0x00000018122a0981 */ /* 0x000128000c1e1100 */
[----:B------:R1:W-:Y:S04]  /*10610*/  STL [R1+0x8f8], R30 ;  /* 0x0008f81e01007387 */ /* 0x0003e80000100800 */
[----:B------:R-:W-:Y:S01]  /*10620*/  STL [R1+0x908], R82 ;  /* 0x0009085201007387 */ /* 0x000fe20000100800 */
[----:B-1----:R-:W-:-:S03]  /*10630*/  IADD3 R30, P4, PT, R67, R9, RZ ;  /* 0x00000009431e7210 */ /* 0x002fc60007f9e0ff */
[----:B------:R-:W-:Y:S04]  /*10640*/  STL [R1+0x480], R19 ;  /* 0x0004801301007387 */ /* 0x000fe80000100800 */
[----:B------:R-:W-:Y:S04]  /*10650*/  STL [R1+0x48c], R30 ;  /* 0x00048c1e01007387 */ /* 0x000fe80000100800 */
[----:B------:R1:W-:Y:S01]  /*10660*/  STL [R1+0x8fc], R46 ;  /* 0x0008fc2e01007387 */ /* 0x0003e20000100800 */
[----:B0-----:R-:W-:Y:S01]  /*10670*/  @P0 IMAD.MOV.U32 R18, RZ, RZ, R30 ;  /* 0x000000ffff120224 */ /* 0x001fe200078e001e */
[----:B-1----:R-:W-:-:S02]  /*10680*/  LEA.HI.X.SX32 R46, R67, R8, 0x1, P4 ;  /* 0x00000008432e7211 */ /* 0x002fc400020f0eff */
[----:B------:R-:W-:-:S03]  /*10690*/  IADD3 R66, P4, PT, R65, R9, RZ ;  /* 0x0000000941427210 */ /* 0x000fc60007f9e0ff */
[----:B------:R-:W-:Y:S01]  /*106a0*/  @P0 IMAD.MOV.U32 R19, RZ, RZ, R46 ;  /* 0x000000ffff130224 */ /* 0x000fe200078e002e */
[----:B------:R-:W-:-:S04]  /*106b0*/  LEA.HI.X.SX32 R65, R65, R8, 0x1, P4 ;  /* 0x0000000841417211 */ /* 0x000fc800020f0eff */
[----:B------:R0:W4:Y:S02]  /*106c0*/  @P0 LDG.E.U8 R68, desc[UR24][R18.64] ;  /* 0x0000001812440981 */ /* 0x000124000c1e1100 */
[----:B0-----:R-:W-:Y:S02]  /*106d0*/  @P0 IMAD.MOV.U32 R18, RZ, RZ, R66 ;  /* 0x000000ffff120224 */ /* 0x001fe400078e0042 */
[----:B------:R-:W-:-:S05]  /*106e0*/  @P0 IMAD.MOV.U32 R19, RZ, RZ, R65 ;  /* 0x000000ffff130224 */ /* 0x000fca00078e0041 */
[----:B------:R0:W4:Y:S01]  /*106f0*/  @P0 LDG.E.U8 R38, desc[UR24][R18.64] ;  /* 0x0000001812260981 */ /* 0x000122000c1e1100 */
[----:B------:R-:W-:Y:S01]  /*10700*/  IMAD R64, R64, UR15, RZ ;  /* 0x0000000f40407c24 */ /* 0x000fe2000f8e02ff */
[----:B------:R-:W-:Y:S01]  /*10710*/  PRMT R20, RZ, 0x7610, R20 ;  /* 0x00007610ff147816 */ /* 0x000fe20000000014 */
[----:B------:R-:W-:Y:S01]  /*10720*/  IMAD R63, R63, UR5, RZ ;  /* 0x000000053f3f7c24 */ /* 0x000fe2000f8e02ff */
[----:B------:R-:W-:Y:S01]  /*10730*/  STL [R1+0x488], R46 ;  /* 0x0004882e01007387 */ /* 0x000fe20000100800 */
[----:B--2---:R-:W-:Y:S01]  /*10740*/  IMAD R61, R61, UR6, RZ ;  /* 0x000000063d3d7c24 */ /* 0x004fe2000f8e02ff */
[C---:B------:R-:W-:Y:S01]  /*10750*/  IADD3 R58, P4, PT, R64.reuse, R9, RZ ;  /* 0x00000009403a7210 */ /* 0x040fe20007f9e0ff */
[----:B------:R-:W1:Y:S01]  /*10760*/  LDCU UR5, c[0x0][0x3b0] ;  /* 0x00007600ff0577ac */ /* 0x000e620008000800 */
[----:B------:R-:W-:Y:S02]  /*10770*/  STL [R1+0x49c], R66 ;  /* 0x00049c4201007387 */ /* 0x000fe40000100800 */
[----:B------:R-:W-:Y:S01]  /*10780*/  LEA.HI.X.SX32 R62, R64, R8, 0x1, P4 ;  /* 0x00000008403e7211 */ /* 0x000fe200020f0eff */
[----:B------:R-:W2:Y:S01]  /*10790*/  LDCU UR6, c[0x0][0x3b0] ;  /* 0x00007600ff0677ac */ /* 0x000ea20008000800 */
[----:B------:R-:W-:Y:S01]  /*107a0*/  STL [R1+0x498], R65 ;  /* 0x0004984101007387 */ /* 0x000fe20000100800 */
[----:B------:R-:W-:-:S02]  /*107b0*/  SEL R60, R16, R60, !P1 ;  /* 0x0000003c103c7207 */ /* 0x000fc40004800000 */
[C---:B------:R-:W-:Y:S01]  /*107c0*/  SEL R59, R16.reuse, R59, !P1 ;  /* 0x0000003b103b7207 */ /* 0x040fe20004800000 */
[----:B------:R-:W-:Y:S01]  /*107d0*/  STL [R1+0x4a4], R58 ;  /* 0x0004a43a01007387 */ /* 0x000fe20000100800 */
[----:B0-----:R-:W-:Y:S01]  /*107e0*/  @P0 IMAD.MOV.U32 R18, RZ, RZ, R58 ;  /* 0x000000ffff120224 */ /* 0x001fe200078e003a */
[----:B------:R-:W-:Y:S01]  /*107f0*/  SEL R57, R16, R57, !P1 ;  /* 0x0000003910397207 */ /* 0x000fe20004800000 */
[----:B------:R-:W-:Y:S01]  /*10800*/  @P0 IMAD.MOV.U32 R19, RZ, RZ, R62 ;  /* 0x000000ffff130224 */ /* 0x000fe200078e003e */
[----:B------:R-:W-:Y:S01]  /*10810*/  PRMT R23, RZ, 0x7610, R23 ;  /* 0x00007610ff177816 */ /* 0x000fe20000000017 */
[----:B------:R-:W0:Y:S03]  /*10820*/  LDCU UR15, c[0x0][0x3b0] ;  /* 0x00007600ff0f77ac */ /* 0x000e260008000800 */
[----:B------:R0:W2:Y:S01]  /*10830*/  @P0 LDG.E.U8 R50, desc[UR24][R18.64] ;  /* 0x0000001812320981 */ /* 0x0000a2000c1e1100 */
[----:B---3--:R-:W-:-:S03]  /*10840*/  PRMT R4, RZ, 0x7610, R4 ;  /* 0x00007610ff047816 */ /* 0x008fc60000000004 */
[----:B----4-:R3:W-:Y:S04]  /*10850*/  STL [R1+0x8f4], R42 ;  /* 0x0008f42a01007387 */ /* 0x0107e80000100800 */
[----:B------:R-:W-:Y:S01]  /*10860*/  STL [R1+0x4a0], R62 ;  /* 0x0004a03e01007387 */ /* 0x000fe20000100800 */
[----:B---3--:R-:W-:-:S04]  /*10870*/  IADD3 R42, P4, PT, R63, R9, RZ ;  /* 0x000000093f2a7210 */ /* 0x008fc80007f9e0ff */
[----:B------:R-:W-:Y:S02]  /*10880*/  LEA.HI.X.SX32 R46, R63, R8, 0x1, P4 ;  /* 0x000000083f2e7211 */ /* 0x000fe400020f0eff */
[----:B------:R-:W-:Y:S01]  /*10890*/  IADD3 R30, P4, PT, R61, R9, RZ ;  /* 0x000000093d1e7210 */ /* 0x000fe20007f9e0ff */
[----:B0-----:R-:W-:Y:S02]  /*108a0*/  @P0 IMAD.MOV.U32 R18, RZ, RZ, R42 ;  /* 0x000000ffff120224 */ /* 0x001fe400078e002a */
[----:B------:R-:W-:-:S05]  /*108b0*/  @P0 IMAD.MOV.U32 R19, RZ, RZ, R46 ;  /* 0x000000ffff130224 */ /* 0x000fca00078e002e */
[----:B------:R0:W3:Y:S02]  /*108c0*/  @P0 LDG.E.U8 R4, desc[UR24][R18.64] ;  /* 0x0000001812040981 */ /* 0x0000e4000c1e1100 */
[----:B0-----:R-:W-:Y:S02]  /*108d0*/  @P0 IMAD.MOV.U32 R18, RZ, RZ, R30 ;  /* 0x000000ffff120224 */ /* 0x001fe400078e001e */
[----:B------:R-:W-:Y:S04]  /*108e0*/  STL [R1+0xd10], R68 ;  /* 0x000d104401007387 */ /* 0x000fe80000100800 */
[----:B------:R-:W-:Y:S04]  /*108f0*/  STL [R1+0x4ac], R42 ;  /* 0x0004ac2a01007387 */ /* 0x000fe80000100800 */
[----:B------:R-:W-:Y:S04]  /*10900*/  STL [R1+0x4a8], R46 ;  /* 0x0004a82e01007387 */ /* 0x000fe80000100800 */
[----:B------:R-:W-:Y:S04]  /*10910*/  STL [R1+0x4bc], R30 ;  /* 0x0004bc1e01007387 */ /* 0x000fe80000100800 */
[----:B------:R0:W-:Y:S02]  /*10920*/  STL [R1+0x8dc], R38 ;  /* 0x0008dc2601007387 */ /* 0x0001e40000100800 */
[----:B0-----:R-:W-:-:S05]  /*10930*/  LEA.HI.X.SX32 R38, R61, R8, 0x1, P4 ;  /* 0x000000083d267211 */ /* 0x001fca00020f0eff */
[----:B------:R-:W-:-:S05]  /*10940*/  @P0 IMAD.MOV.U32 R19, RZ, RZ, R38 ;  /* 0x000000ffff130224 */ /* 0x000fca00078e0026 */
[----:B------:R0:W4:Y:S01]  /*10950*/  @P0 LDG.E.U8 R20, desc[UR24][R18.64] ;  /* 0x0000001812140981 */ /* 0x000122000c1e1100 */
[----:B------:R-:W-:Y:S01]  /*10960*/  ISETP.GT.U32.AND P4, PT, R5, R11, PT ;  /* 0x0000000b0500720c */ /* 0x000fe20003f84070 */
[----:B-1----:R-:W-:Y:S01]  /*10970*/  IMAD R60, R60, UR5, RZ ;  /* 0x000000053c3c7c24 */ /* 0x002fe2000f8e02ff */
[----:B------:R-:W-:Y:S01]  /*10980*/  IABS R13, R22 ;  /* 0x00000016000d7213 */ /* 0x000fe20000000000 */
[----:B------:R1:W-:Y:S01]  /*10990*/  STL [R1+0x4b8], R38 ;  /* 0x0004b82601007387 */ /* 0x0003e20000100800 */
[----:B--2---:R-:W-:Y:S01]  /*109a0*/  IMAD R59, R59, UR6, RZ ;  /* 0x000000063b3b7c24 */ /* 0x004fe2000f8e02ff */
[----:B------:R-:W-:Y:S01]  /*109b0*/  PRMT R3, RZ, 0x7610, R3 ;  /* 0x00007610ff037816 */ /* 0x000fe20000000003 */
[----:B------:R-:W-:Y:S01]  /*109c0*/  IMAD R57, R57, UR14, RZ ;  /* 0x0000000e39397c24 */ /* 0x000fe2000f8e02ff */
[----:B------:R-:W2:Y:S06]  /*109d0*/  LDCU UR5, c[0x0][0x3b0] ;  /* 0x00007600ff0577ac */ /* 0x000eac0008000800 */
[----:B------:R-:W-:Y:S01]  /*109e0*/  @!P4 IMAD.IADD R11, R11, 0x1, -R5 ;  /* 0x000000010b0bc824 */ /* 0x000fe200078e0a05 */
[C---:B-1----:R-:W-:Y:S01]  /*109f0*/  IADD3 R38, P4, PT, R60.reuse, R9, RZ ;  /* 0x000000093c267210 */ /* 0x042fe20007f9e0ff */
[----:B------:R-:W-:Y:S01]  /*10a00*/  IMAD.HI.U32 R21, R7, R13, RZ ;  /* 0x0000000d07157227 */ /* 0x000fe200078e00ff */
[----:B------:R-:W1:Y:S02]  /*10a10*/  LDCU UR6, c[0x0][0x3b0] ;  /* 0x00007600ff0677ac */ /* 0x000e640008000800 */
[----:B------:R-:W-:Y:S01]  /*10a20*/  LEA.HI.X.SX32 R42, R60, R8, 0x1, P4 ;  /* 0x000000083c2a7211 */ /* 0x000fe200020f0eff */
[----:B0-----:R-:W-:Y:S01]  /*10a30*/  @P0 IMAD.MOV.U32 R18, RZ, RZ, R38 ;  /* 0x000000ffff120224 */ /* 0x001fe200078e0026 */
[----:B------:R-:W-:Y:S01]  /*10a40*/  SEL R56, R16, R56, !P1 ;  /* 0x0000003810387207 */ /* 0x000fe20004800000 */
[----:B------:R-:W0:Y:S02]  /*10a50*/  LDCU UR14, c[0x0][0x3b0] ;  /* 0x00007600ff0e77ac */ /* 0x000e240008000800 */
[----:B------:R-:W-:-:S05]  /*10a60*/  @P0 IMAD.MOV.U32 R19, RZ, RZ, R42 ;  /* 0x000000ffff130224 */ /* 0x000fca00078e002a */
[----:B------:R0:W2:Y:S01]  /*10a70*/  @P0 LDG.E.U8 R23, desc[UR24][R18.64] ;  /* 0x0000001812170981 */ /* 0x0000a2000c1e1100 */
[--C-:B------:R-:W-:Y:S01]  /*10a80*/  IMAD.MOV R17, RZ, RZ, -R21.reuse ;  /* 0x000000ffff117224 */ /* 0x100fe200078e0a15 */
[----:B------:R-:W-:Y:S02]  /*10a90*/  PRMT R21, RZ, 0x7610, R21 ;  /* 0x00007610ff157816 */ /* 0x000fe40000000015 */
[----:B---3--:R-:W-:Y:S04]  /*10aa0*/  STL [R1+0xd14], R4 ;  /* 0x000d140401007387 */ /* 0x008fe80000100800 */
[----:B------:R-:W-:Y:S04]  /*10ab0*/  STL [R1+0x4c4], R38 ;  /* 0x0004c42601007387 */ /* 0x000fe80000100800 */
[----:B----4-:R3:W-:Y:S02]  /*10ac0*/  STL [R1+0xd8], R20 ;  /* 0x0000d81401007387 */ /* 0x0107e40000100800 */
[----:B---3--:R-:W-:-:S02]  /*10ad0*/  IADD3 R20, P4, PT, R59, R9, RZ ;  /* 0x000000093b147210 */ /* 0x008fc40007f9e0ff */
[----:B------:R-:W-:Y:S02]  /*10ae0*/  STL [R1+0x4c0], R42 ;  /* 0x0004c02a01007387 */ /* 0x000fe40000100800 */
[-C--:B------:R-:W-:Y:S02]  /*10af0*/  LEA.HI.X.SX32 R30, R59, R8.reuse, 0x1, P4 ;  /* 0x000000083b1e7211 */ /* 0x080fe400020f0eff */
[C---:B------:R-:W-:Y:S01]  /*10b00*/  IADD3 R46, P4, PT, R57.reuse, R9, RZ ;  /* 0x00000009392e7210 */ /* 0x040fe20007f9e0ff */
[----:B------:R-:W-:Y:S01]  /*10b10*/  STL [R1+0x4cc], R20 ;  /* 0x0004cc1401007387 */ /* 0x000fe20000100800 */
[----:B0-----:R-:W-:Y:S02]  /*10b20*/  @P0 IMAD.MOV.U32 R18, RZ, RZ, R20 ;  /* 0x000000ffff120224 */ /* 0x001fe400078e0014 */
[----:B------:R-:W-:Y:S01]  /*10b30*/  @P0 IMAD.MOV.U32 R19, RZ, RZ, R30 ;  /* 0x000000ffff130224 */ /* 0x000fe200078e001e */
[----:B------:R0:W-:Y:S04]  /*10b40*/  STL [R1+0xe4], R50 ;  /* 0x0000e43201007387 */ /* 0x0001e80000100800 */
[----:B------:R3:W4:Y:S01]  /*10b50*/  @P0 LDG.E.U8 R3, desc[UR24][R18.64] ;  /* 0x0000001812030981 */ /* 0x000722000c1e1100 */
[----:B0-----:R-:W-:Y:S01]  /*10b60*/  LEA.HI.X.SX32 R50, R57, R8, 0x1, P4 ;  /* 0x0000000839327211 */ /* 0x001fe200020f0eff */
[----:B---3--:R-:W-:-:S04]  /*10b70*/  @P0 IMAD.MOV.U32 R18, RZ, RZ, R46 ;  /* 0x000000ffff120224 */ /* 0x008fc800078e002e */
[----:B------:R-:W-:-:S05]  /*10b80*/  @P0 IMAD.MOV.U32 R19, RZ, RZ, R50 ;  /* 0x000000ffff130224 */ /* 0x000fca00078e0032 */
[----:B------:R0:W3:Y:S01]  /*10b90*/  @P0 LDG.E.U8 R21, desc[UR24][R18.64] ;  /* 0x0000001812150981 */ /* 0x0000e2000c1e1100 */
[----:B------:R-:W-:Y:S01]  /*10ba0*/  IMAD R56, R56, UR15, RZ ;  /* 0x0000000f38387c24 */ /* 0x000fe2000f8e02ff */
[----:B------:R-:W-:Y:S02]  /*10bb0*/  SEL R55, R16, R55, !P1 ;  /* 0x0000003710377207 */ /* 0x000fe40004800000 */
[----:B------:R-:W-:Y:S02]  /*10bc0*/  STL [R1+0x4c8], R30 ;  /* 0x0004c81e01007387 */ /* 0x000fe40000100800 */
[----:B------:R-:W-:Y:S01]  /*10bd0*/  IADD3 R38, P4, PT, R56, R9, RZ ;  /* 0x0000000938267210 */ /* 0x000fe20007f9e0ff */
[----:B--2---:R-:W-:Y:S01]  /*10be0*/  IMAD R55, R55, UR5, RZ ;  /* 0x0000000537377c24 */ /* 0x004fe2000f8e02ff */
[----:B------:R-:W-:Y:S01]  /*10bf0*/  SEL R53, R16, R53, !P1 ;  /* 0x0000003510357207 */ /* 0x000fe20004800000 */
[----:B------:R-:W-:Y:S01]  /*10c00*/  STL [R1+0x4dc], R46 ;  /* 0x0004dc2e01007387 */ /* 0x000fe20000100800 */
[----:B------:R-:W-:Y:S01]  /*10c10*/  LEA.HI.X.SX32 R42, R56, R8, 0x1, P4 ;  /* 0x00000008382a7211 */ /* 0x000fe200020f0eff */
[----:B0-----:R-:W-:Y:S01]  /*10c20*/  @P0 IMAD.MOV.U32 R18, RZ, RZ, R38 ;  /* 0x000000ffff120224 */ /* 0x001fe200078e0026 */
[----:B------:R-:W-:Y:S01]  /*10c30*/  PRMT R34, RZ, 0x7610, R34 ;  /* 0x00007610ff227816 */ /* 0x000fe20000000022 */
[----:B------:R-:W-:Y:S01]  /*10c40*/  STL [R1+0x4d8], R50 ;  /* 0x0004d83201007387 */ /* 0x000fe20000100800 */
[----:B-1----:R-:W-:Y:S01]  /*10c50*/  IMAD R53, R53, UR6, RZ ;  /* 0x0000000635357c24 */ /* 0x002fe2000f8e02ff */
[----:B------:R-:W-:Y:S01]  /*10c60*/  PRMT R2, RZ, 0x7610, R2 ;  /* 0x00007610ff027816 */ /* 0x000fe20000000002 */
[----:B------:R-:W-:Y:S01]  /*10c70*/  @P0 IMAD.MOV.U32 R19, RZ, RZ, R42 ;  /* 0x000000ffff130224 */ /* 0x000fe200078e002a */
[----:B------:R-:W-:Y:S01]  /*10c80*/  STL [R1+0x4e4], R38 ;  /* 0x0004e42601007387 */ /* 0x000fe20000100800 */
[----:B------:R-:W-:Y:S01]  /*10c90*/  IMAD R13, R5, R17, R13 ;  /* 0x00000011050d7224 */ /* 0x000fe200078e020d */
[----:B------:R-:W0:Y:S02]  /*10ca0*/  LDCU UR5, c[0x0][0x3b0] ;  /* 0x00007600ff0577ac */ /* 0x000e240008000800 */
[----:B------:R1:W-:Y:S01]  /*10cb0*/  STL [R1+0xd0], R23 ;  /* 0x0000d01701007387 */ /* 0x0003e20000100800 */
[----:B------:R-:W-:Y:S01]  /*10cc0*/  SEL R52, R16, R52, !P1 ;  /* 0x0000003410347207 */ /* 0x000fe20004800000 */
[----:B------:R-:W2:Y:S02]  /*10cd0*/  LDCU UR6, c[0x0][0x3b0] ;  /* 0x00007600ff0677ac */ /* 0x000ea40008000800 */
[----:B------:R-:W-:Y:S04]  /*10ce0*/  STL [R1+0x4e0], R42 ;  /* 0x0004e02a01007387 */ /* 0x000fe80000100800 */
[----:B------:R0:W2:Y:S01]  /*10cf0*/  @P0 LDG.E.U8 R34, desc[UR24][R18.64] ;  /* 0x0000001812220981 */ /* 0x0000a2000c1e1100 */
[----:B-1----:R-:W-:-:S04]  /*10d00*/  IADD3 R23, P4, PT, R55, R9, RZ ;  /* 0x0000000937177210 */ /* 0x002fc80007f9e0ff */
[----:B------:R-:W-:Y:S02]  /*10d10*/  LEA.HI.X.SX32 R30, R55, R8, 0x1, P4 ;  /* 0x00000008371e7211 */ /* 0x000fe400020f0eff */
[----:B------:R-:W-:Y:S01]  /*10d20*/  IADD3 R20, P4, PT, R53, R9, RZ ;  /* 0x0000000935147210 */ /* 0x000fe20007f9e0ff */
[----:B------:R-:W-:Y:S01]  /*10d30*/  STL [R1+0x4ec], R23 ;  /* 0x0004ec1701007387 */ /* 0x000fe20000100800 */
[----:B0-----:R-:W-:Y:S02]  /*10d40*/  @P0 IMAD.MOV.U32 R18, RZ, RZ, R23 ;  /* 0x000000ffff120224 */ /* 0x001fe400078e0017 */
[----:B------:R-:W-:Y:S01]  /*10d50*/  @P0 IMAD.MOV.U32 R19, RZ, RZ, R30 ;  /* 0x000000ffff130224 */ /* 0x000fe200078e001e */
[----:B------:R-:W-:-:S04]  /*10d60*/  PRMT R17, RZ, 0x7610, R17 ;  /* 0x00007610ff117816 */ /* 0x000fc80000000011 */
[----:B------:R0:W2:Y:S02]  /*10d70*/  @P0 LDG.E.U8 R2, desc[UR24][R18.64] ;  /* 0x0000001812020981 */ /* 0x0000a4000c1e1100 */
[----:B0-----:R-:W-:Y:S02]  /*10d80*/  @P0 IMAD.MOV.U32 R18, RZ, RZ, R20 ;  /* 0x000000ffff120224 */ /* 0x001fe400078e0014 */
[----:B----4-:R-:W-:Y:S04]  /*10d90*/  STL [R1+0xd18], R3 ;  /* 0x000d180301007387 */ /* 0x010fe80000100800 */
[----:B------:R-:W-:Y:S04]  /*10da0*/  STL [R1+0x4e8], R30 ;  /* 0x0004e81e01007387 */ /* 0x000fe80000100800 */
[----:B------:R-:W-:Y:S04]  /*10db0*/  STL [R1+0x4fc], R20 ;  /* 0x0004fc1401007387 */ /* 0x000fe80000100800 */
[----:B---3--:R0:W-:Y:S02]  /*10dc0*/  STL [R1+0xc8], R21 ;  /* 0x0000c81501007387 */ /* 0x0081e40000100800 */
[----:B0-----:R-:W-:-:S05]  /*10dd0*/  LEA.HI.X.SX32 R21, R53, R8, 0x1, P4 ;  /* 0x0000000835157211 */ /* 0x001fca00020f0eff */
[----:B------:R-:W-:-:S05]  /*10de0*/  @P0 IMAD.MOV.U32 R19, RZ, RZ, R21 ;  /* 0x000000ffff130224 */ /* 0x000fca00078e0015 */
[----:B------:R-:W3:Y:S01]  /*10df0*/  @P0 LDG.E.U8 R17, desc[UR24][R18.64] ;  /* 0x0000001812110981 */ /* 0x000ee2000c1e1100 */
[----:B------:R-:W-:Y:S01]  /*10e00*/  ISETP.GT.U32.AND P4, PT, R5, R11, PT ;  /* 0x0000000b0500720c */ /* 0x000fe20003f84070 */
[----:B------:R-:W-:Y:S01]  /*10e10*/  IMAD R52, R52, UR5, RZ ;  /* 0x0000000534347c24 */ /* 0x000fe2000f8e02ff */
[----:B------:R-:W0:Y:S01]  /*10e20*/  LDCU UR5, c[0x0][0x3b0] ;  /* 0x00007600ff0577ac */ /* 0x000e220008000800 */
[----:B------:R-:W-:Y:S10]  /*10e30*/  STL [R1+0x4f8], R21 ;  /* 0x0004f81501007387 */ /* 0x000ff40000100800 */
[----:B------:R-:W-:Y:S01]  /*10e40*/  @!P4 IMAD.IADD R11, R11, 0x1, -R5 ;  /* 0x000000010b0bc824 */ /* 0x000fe200078e0a05 */
[----:B--2---:R1:W-:Y:S02]  /*10e50*/  STL [R1+0xd1c], R2 ;  /* 0x000d1c0201007387 */ /* 0x0043e40000100800 */
[----:B-1----:R-:W-:-:S02]  /*10e60*/  PRMT R2, RZ, 0x7610, R2 ;  /* 0x00007610ff027816 */ /* 0x002fc40000000002 */
[----:B---3--:R1:W-:Y:S02]  /*10e70*/  STL [R1+0xb8], R17 ;  /* 0x0000b81101007387 */ /* 0x0083e40000100800 */
[----:B-1----:R-:W-:-:S04]  /*10e80*/  IADD3 R17, P4, PT, R52, R9, RZ ;  /* 0x0000000934117210 */ /* 0x002fc80007f9e0ff */
[----:B------:R-:W-:Y:S01]  /*10e90*/  LEA.HI.X.SX32 R20, R52, R8, 0x1, P4 ;  /* 0x0000000834147211 */ /* 0x000fe200020f0eff */
[----:B------:R-:W-:-:S04]  /*10ea0*/  @P0 IMAD.MOV.U32 R18, RZ, RZ, R17 ;  /* 0x000000ffff120224 */ /* 0x000fc800078e0011 */
[----:B------:R-:W-:-:S05]  /*10eb0*/  @P0 IMAD.MOV.U32 R19, RZ, RZ, R20 ;  /* 0x000000ffff130224 */ /* 0x000fca00078e0014 */
[----:B------:R1:W2:Y:S01]  /*10ec0*/  @P0 LDG.E.U8 R2, desc[UR24][R18.64] ;  /* 0x0000001812020981 */ /* 0x0002a2000c1e1100 */
[C---:B------:R-:W-:Y:S02]  /*10ed0*/  SEL R51, R16.reuse, R51, !P1 ;  /* 0x0000003310337207 */ /* 0x040fe40004800000 */
[----:B------:R-:W-:-:S03]  /*10ee0*/  SEL R49, R16, R49, !P1 ;  /* 0x0000003110317207 */ /* 0x000fc60004800000 */
[----:B------:R-:W-:Y:S01]  /*10ef0*/  IMAD R51, R51, UR6, RZ ;  /* 0x0000000633337c24 */ /* 0x000fe2000f8e02ff */
[----:B------:R-:W-:Y:S01]  /*10f00*/  SEL R48, R16, R48, !P1 ;  /* 0x0000003010307207 */ /* 0x000fe20004800000 */
[----:B------:R-:W-:Y:S01]  /*10f10*/  IMAD R49, R49, UR14, RZ ;  /* 0x0000000e31317c24 */ /* 0x000fe2000f8e02ff */
[----:B------:R3:W-:Y:S01]  /*10f20*/  STL [R1+0x504], R17 ;  /* 0x0005041101007387 */ /* 0x0007e20000100800 */
[----:B------:R-:W-:Y:S01]  /*10f30*/  IMAD.MOV.U32 R53, RZ, RZ, R11 ;  /* 0x000000ffff357224 */ /* 0x000fe200078e000b */
[C---:B------:R-:W-:Y:S01]  /*10f40*/  IADD3 R21, P4, PT, R51.reuse, R9, RZ ;  /* 0x0000000933157210 */ /* 0x040fe20007f9e0ff */
[----:B0-----:R-:W-:Y:S01]  /*10f50*/  IMAD R48, R48, UR5, RZ ;  /* 0x0000000530307c24 */ /* 0x001fe2000f8e02ff */
[----:B------:R-:W-:Y:S01]  /*10f60*/  PRMT R0, RZ, 0x7610, R0 ;  /* 0x00007610ff007816 */ /* 0x000fe20000000000 */
[----:B------:R0:W-:Y:S01]  /*10f70*/  STL [R1+0x500], R20 ;  /* 0x0005001401007387 */ /* 0x0001e20000100800 */
[----:B------:R-:W-:Y:S01]  /*10f80*/  LEA.HI.X.SX32 R23, R51, R8, 0x1, P4 ;  /* 0x0000000833177211 */ /* 0x000fe200020f0eff */
[----:B-1----:R-:W-:-:S02]  /*10f90*/  @P0 IMAD.MOV.U32 R18, RZ, RZ, R21 ;  /* 0x000000ffff120224 */ /* 0x002fc400078e0015 */
[----:B------:R-:W-:Y:S01]  /*10fa0*/  IMAD R14, R5, R15, R14 ;  /* 0x0000000f050e7224 */ /* 0x000fe200078e020e */
[CC--:B---3--:R-:W-:Y:S01]  /*10fb0*/  IADD3 R17, P4, PT, R49.reuse, R9.reuse, RZ ;  /* 0x0000000931117210 */ /* 0x0c8fe20007f9e0ff */
[----:B------:R-:W-:Y:S01]  /*10fc0*/  @P0 IMAD.MOV.U32 R19, RZ, RZ, R23 ;  /* 0x000000ffff130224 */ /* 0x000fe200078e0017 */
[----:B------:R1:W-:Y:S01]  /*10fd0*/  STL [R1+0x50c], R21 ;  /* 0x00050c1501007387 */ /* 0x0003e20000100800 */
[----:B------:R-:W-:Y:S01]  /*10fe0*/  @!P2 IMAD.MOV R53, RZ, RZ, -R53 ;  /* 0x000000ffff35a224 */ /* 0x000fe200078e0a35 */
[----:B------:R-:W-:Y:S01]  /*10ff0*/  PRMT R3, RZ, 0x7610, R3 ;  /* 0x00007610ff037816 */ /* 0x000fe20000000003 */
[----:B------:R-:W3:Y:S01]  /*11000*/  LDCU UR6, c[0x0][0x3b0] ;  /* 0x00007600ff0677ac */ /* 0x000ee20008000800 */
[----:B0-----:R-:W-:Y:S01]  /*11010*/  LEA.HI.X.SX32 R20, R49, R8, 0x1, P4 ;  /* 0x0000000831147211 */ /* 0x001fe200020f0eff */
[----:B------:R0:W4:Y:S01]  /*11020*/  @P0 LDG.E.U8 R0, desc[UR24][R18.64] ;  /* 0x0000001812000981 */ /* 0x000122000c1e1100 */
[----:B------:R-:W-:Y:S01]  /*11030*/  PRMT R15, RZ, 0x7610, R15 ;  /* 0x00007610ff0f7816 */ /* 0x000fe2000000000f */
[----:B------:R-:W2:Y:S01]  /*11040*/  LDCU UR14, c[0x0][0x3b0] ;  /* 0x00007600ff0e77ac */ /* 0x000ea20008000800 */
[----:B-1----:R-:W-:-:S02]  /*11050*/  IADD3 R21, P2, PT, R48, R9, RZ ;  /* 0x0000000930157210 */ /* 0x002fc40007f5e0ff */
[C---:B------:R-:W-:Y:S02]  /*11060*/  SEL R47, R16.reuse, R47, !P1 ;  /* 0x0000002f102f7207 */ /* 0x040fe40004800000 */
[----:B------:R-:W-:Y:S01]  /*11070*/  SEL R45, R16, R45, !P1 ;  /* 0x0000002d102d7207 */ /* 0x000fe20004800000 */
[----:B0-----:R-:W-:Y:S01]  /*11080*/  @P0 IMAD.MOV.U32 R18, RZ, RZ, R17 ;  /* 0x000000ffff120224 */ /* 0x001fe200078e0011 */
[----:B------:R-:W-:Y:S01]  /*11090*/  PRMT R70, RZ, 0x7610, R70 ;  /* 0x00007610ff467816 */ /* 0x000fe20000000046 */
[----:B------:R-:W-:Y:S01]  /*110a0*/  @P0 IMAD.MOV.U32 R19, RZ, RZ, R20 ;  /* 0x000000ffff130224 */ /* 0x000fe200078e0014 */
[----:B------:R-:W0:Y:S04]  /*110b0*/  LDCU UR5, c[0x0][0x3b0] ;  /* 0x00007600ff0577ac */ /* 0x000e280008000800 */
[----:B------:R1:W4:Y:S02]  /*110c0*/  @P0 LDG.E.U8 R15, desc[UR24][R18.64] ;  /* 0x00000018120f0981 */ /* 0x000324000c1e1100 */
[----:B-1----:R-:W-:-:S02]  /*110d0*/  @P0 IMAD.MOV.U32 R18, RZ, RZ, R21 ;  /* 0x000000ffff120224 */ /* 0x002fc400078e0015 */
[----:B--2---:R-:W-:Y:S04]  /*110e0*/  STL [R1+0xd20], R2 ;  /* 0x000d200201007387 */ /* 0x004fe80000100800 */
[----:B------:R1:W-:Y:S02]  /*110f0*/  STL [R1+0x508], R23 ;  /* 0x0005081701007387 */ /* 0x0003e40000100800 */
[----:B-1----:R-:W-:-:S05]  /*11100*/  LEA.HI.X.SX32 R23, R48, R8, 0x1, P2 ;  /* 0x0000000830177211 */ /* 0x002fca00010f0eff */
[----:B------:R-:W-:-:S05]  /*11110*/  @P0 IMAD.MOV.U32 R19, RZ, RZ, R23 ;  /* 0x000000ffff130224 */ /* 0x000fca00078e0017 */
[----:B------:R1:W2:Y:S01]  /*11120*/  @P0 LDG.E.U8 R3, desc[UR24][R18.64] ;  /* 0x0000001812030981 */ /* 0x0002a2000c1e1100 */
[----:B------:R-:W-:Y:S01]  /*11130*/  ISETP.GT.U32.AND P4, PT, R5, R12, PT ;  /* 0x0000000c0500720c */ /* 0x000fe20003f84070 */
[----:B---3--:R-:W-:Y:S02]  /*11140*/  IMAD R47, R47, UR6, RZ ;  /* 0x000000062f2f7c24 */ /* 0x008fe4000f8e02ff */
[----:B------:R-:W-:Y:S01]  /*11150*/  IMAD R45, R45, UR14, RZ ;  /* 0x0000000e2d2d7c24 */ /* 0x000fe2000f8e02ff */
[----:B------:R-:W-:Y:S01]  /*11160*/  STL [R1+0xc0], R34 ;  /* 0x0000c02201007387 */ /* 0x000fe20000100800 */
[----:B------:R-:W-:Y:S02]  /*11170*/  IMAD.MOV.U32 R83, RZ, RZ, R44 ;  /* 0x000000ffff537224 */ /* 0x000fe400078e002c */
[----:B------:R-:W-:Y:S01]  /*11180*/  IMAD.MOV.U32 R82, RZ, RZ, R43 ;  /* 0x000000ffff527224 */ /* 0x000fe200078e002b */
[----:B------:R3:W-:Y:S01]  /*11190*/  STL [R1+0x51c], R17 ;  /* 0x00051c1101007387 */ /* 0x0007e20000100800 */
[----:B------:R-:W-:-:S02]  /*111a0*/  IMAD.MOV.U32 R65, RZ, RZ, R41 ;  /* 0x000000ffff417224 */ /* 0x000fc400078e0029 */
[----:B------:R-:W-:Y:S02]  /*111b0*/  IMAD.MOV.U32 R64, RZ, RZ, R40 ;  /* 0x000000ffff407224 */ /* 0x000fe400078e0028 */
[----:B------:R-:W-:Y:S01]  /*111c0*/  @!P4 IMAD.IADD R12, R12, 0x1, -R5 ;  /* 0x000000010c0cc824 */ /* 0x000fe200078e0a05 */
[----:B------:R0:W-:Y:S01]  /*111d0*/  STL [R1+0x518], R20 ;  /* 0x0005181401007387 */ /* 0x0001e20000100800 */
[----:B------:R-:W-:Y:S02]  /*111e0*/  IMAD.MOV.U32 R81, RZ, RZ, R39 ;  /* 0x000000ffff517224 */ /* 0x000fe400078e0027 */
[----:B------:R-:W-:Y:S01]  /*111f0*/  IMAD.MOV.U32 R91, RZ, RZ, R37 ;  /* 0x000000ffff5b7224 */ /* 0x000fe200078e0025 */
[C---:B---3--:R-:W-:Y:S01]  /*11200*/  IADD3 R17, P4, PT, R47.reuse, R9, RZ ;  /* 0x000000092f117210 */ /* 0x048fe20007f9e0ff */
[----:B----4-:R-:W-:Y:S01]  /*11210*/  STL [R1+0xd24], R0 ;  /* 0x000d240001007387 */ /* 0x010fe20000100800 */
[----:B------:R-:W-:Y:S02]  /*11220*/  IMAD.MOV.U32 R84, RZ, RZ, R36 ;  /* 0x000000ffff547224 */ /* 0x000fe400078e0024 */
[----:B------:R-:W-:Y:S01]  /*11230*/  IMAD.MOV.U32 R92, RZ, RZ, R35 ;  /* 0x000000ffff5c7224 */ /* 0x000fe200078e0023 */
[----:B------:R-:W-:Y:S01]  /*11240*/  STL [R1+0x524], R21 ;  /* 0x0005241501007387 */ /* 0x000fe20000100800 */
[----:B0-----:R-:W-:Y:S01]  /*11250*/  LEA.HI.X.SX32 R20, R47, R8, 0x1, P4 ;  /* 0x000000082f147211 */ /* 0x001fe200020f0eff */
[----:B------:R-:W-:-:S02]  /*11260*/  IMAD.MOV.U32 R58, RZ, RZ, R93 ;  /* 0x000000ffff3a7224 */ /* 0x000fc400078e005d */
[----:B------:R-:W-:Y:S01]  /*11270*/  IMAD.MOV.U32 R87, RZ, RZ, R32 ;  /* 0x000000ffff577224 */ /* 0x000fe200078e0020 */
[----:B------:R-:W-:Y:S01]  /*11280*/  STL [R1+0x52c], R17 ;  /* 0x00052c1101007387 */ /* 0x000fe20000100800 */
[----:B------:R-:W-:Y:S01]  /*11290*/  ISETP.GT.U32.AND P2, PT, R5, R12, PT ;  /* 0x0000000c0500720c */ /* 0x000fe20003f44070 */
[----:B------:R-:W-:Y:S02]  /*112a0*/  IMAD.MOV.U32 R88, RZ, RZ, R31 ;  /* 0x000000ffff587224 */ /* 0x000fe400078e001f */
[----:B------:R-:W-:Y:S01]  /*112b0*/  IMAD.MOV.U32 R90, RZ, RZ, R29 ;  /* 0x000000ffff5a7224 */ /* 0x000fe200078e001d */
[----:B------:R-:W-:Y:S01]  /*112c0*/  STL [R1+0x520], R23 ;  /* 0x0005201701007387 */ /* 0x000fe20000100800 */
[----:B------:R-:W-:Y:S02]  /*112d0*/  IMAD.MOV.U32 R62, RZ, RZ, R28 ;  /* 0x000000ffff3e7224 */ /* 0x000fe400078e001c */
[----:B------:R-:W-:Y:S01]  /*112e0*/  IMAD.MOV.U32 R66, RZ, RZ, R27 ;  /* 0x000000ffff427224 */ /* 0x000fe200078e001b */
[----:B------:R0:W-:Y:S01]  /*112f0*/  STL [R1+0xa4], R15 ;  /* 0x0000a40f01007387 */ /* 0x0001e20000100800 */
[----:B------:R-:W-:-:S02]  /*11300*/  IMAD.MOV.U32 R89, RZ, RZ, R26 ;  /* 0x000000ffff597224 */ /* 0x000fc400078e001a */
[----:B------:R-:W-:Y:S01]  /*11310*/  IMAD.MOV.U32 R86, RZ, RZ, R25 ;  /* 0x000000ffff567224 */ /* 0x000fe200078e0019 */
[----:B------:R3:W-:Y:S01]  /*11320*/  STL [R1+0x528], R20 ;  /* 0x0005281401007387 */ /* 0x0007e20000100800 */
[----:B------:R-:W-:Y:S02]  /*11330*/  IMAD.MOV.U32 R85, RZ, RZ, R24 ;  /* 0x000000ffff557224 */ /* 0x000fe400078e0018 */
[C---:B------:R-:W-:Y:S01]  /*11340*/  VIADD R55, R10.reuse, 0xee ;  /* 0x000000ee0a377836 */ /* 0x040fe20000000000 */
[----:B------:R-:W-:Y:S01]  /*11350*/  PRMT R4, RZ, 0x7610, R4 ;  /* 0x00007610ff047816 */ /* 0x000fe20000000004 */
[----:B------:R-:W4:Y:S01]  /*11360*/  LDCU UR6, c[0x0][0x3b0] ;  /* 0x00007600ff0677ac */ /* 0x000f220008000800 */
[----:B0-----:R-:W-:Y:S01]  /*11370*/  IADD3 R15, P4, PT, R45, R9, RZ ;  /* 0x000000092d0f7210 */ /* 0x001fe20007f9e0ff */
[----:B-1----:R-:W-:Y:S02]  /*11380*/  @P0 IMAD.MOV.U32 R18, RZ, RZ, R17 ;  /* 0x000000ffff120224 */ /* 0x002fe400078e0011 */
[----:B------:R-:W-:Y:S01]  /*11390*/  @P0 IMAD.MOV.U32 R19, RZ, RZ, R20 ;  /* 0x000000ffff130224 */ /* 0x000fe200078e0014 */
[----:B------:R-:W-:Y:S01]  /*113a0*/  PRMT R2, RZ, 0x7610, R2 ;  /* 0x00007610ff027816 */ /* 0x000fe20000000002 */
[----:B------:R-:W-:Y:S01]  /*113b0*/  VIADD R17, R10, 0xae ;  /* 0x000000ae0a117836 */ /* 0x000fe20000000000 */
[----:B------:R-:W-:Y:S01]  /*113c0*/  PRMT R68, RZ, 0x7610, R68 ;  /* 0x00007610ff447816 */ /* 0x000fe20000000044 */
[----:B------:R-:W-:Y:S01]  /*113d0*/  @!P2 IMAD.IADD R12, R12, 0x1, -R5 ;  /* 0x000000010c0ca824 */ /* 0x000fe200078e0a05 */
[----:B------:R0:W4:Y:S01]  /*113e0*/  @P0 LDG.E.U8 R70, desc[UR24][R18.64] ;  /* 0x0000001812460981 */ /* 0x000122000c1e1100 */
[----:B------:R-:W-:Y:S01]  /*113f0*/  VOTEU.ALL UP2, P5 ;  /* 0x0000000000ff7886 */ /* 0x000fe20002840000 */
[----:B------:R-:W-:Y:S01]  /*11400*/  IABS R11, R17 ;  /* 0x00000011000b7213 */ /* 0x000fe20000000000 */
[----:B---3--:R-:W-:Y:S01]  /*11410*/  @P0 IMAD.MOV.U32 R20, RZ, RZ, R15 ;  /* 0x000000ffff140224 */ /* 0x008fe200078e000f */
[----:B------:R-:W-:Y:S01]  /*11420*/  PRMT R80, RZ, 0x7610, R80 ;  /* 0x00007610ff507816 */ /* 0x000fe20000000050 */
[----:B------:R-:W-:Y:S01]  /*11430*/  IMAD.MOV.U32 R52, RZ, RZ, R12 ;  /* 0x000000ffff347224 */ /* 0x000fe200078e000c */
[----:B------:R-:W1:Y:S01]  /*11440*/  LDCU UR14, c[0x0][0x3b0] ;  /* 0x00007600ff0e77ac */ /* 0x000e620008000800 */
[----:B0-----:R-:W-:Y:S01]  /*11450*/  LOP3.LUT R18, R6, 0xb0, RZ, 0xfc, !PT ;  /* 0x000000b006127812 */ /* 0x001fe200078efcff */
[----:B------:R-:W-:Y:S01]  /*11460*/  IMAD.MOV.U32 R12, RZ, RZ, R11 ;  /* 0x000000ffff0c7224 */ /* 0x000fe200078e000b */
[----:B------:R-:W-:Y:S01]  /*11470*/  ISETP.GT.U32.AND P2, PT, R5, R13, PT ;  /* 0x0000000d0500720c */ /* 0x000fe20003f44070 */
[----:B------:R-:W-:-:S12]  /*11480*/  @!P6 IMAD.MOV R52, RZ, RZ, -R52 ;  /* 0x000000ffff34e224 */ /* 0x000fd800078e0a34 */
[----:B------:R-:W-:-:S05]  /*11490*/  @!P2 IMAD.IADD R13, R13, 0x1, -R5 ;  /* 0x000000010d0da824 */ /* 0x000fca00078e0a05 */
[----:B------:R-:W-:-:S13]  /*114a0*/  ISETP.GT.U32.AND P2, PT, R5, R13, PT ;  /* 0x0000000d0500720c */ /* 0x000fda0003f44070 */
[----:B------:R-:W-:-:S04]  /*114b0*/  @!P2 IMAD.IADD R13, R13, 0x1, -R5 ;  /* 0x000000010d0da824 */ /* 0x000fc800078e0a05 */
[----:B------:R-:W-:Y:S01]  /*114c0*/  IMAD.MOV.U32 R50, RZ, RZ, R13 ;  /* 0x000000ffff327224 */ /* 0x000fe200078e000d */
[----:B--2---:R0:W-:Y:S02]  /*114d0*/  STL [R1+0xd28], R3 ;  /* 0x000d280301007387 */ /* 0x0041e40000100800 */
[----:B0-----:R-:W-:Y:S02]  /*114e0*/  LEA.HI.X.SX32 R3, R45, R8, 0x1, P4 ;  /* 0x000000082d037211 */ /* 0x001fe400020f0eff */
[----:B------:R-:W-:Y:S01]  /*114f0*/  ISETP.GT.U32.AND P4, PT, R5, R14, PT ;  /* 0x0000000e0500720c */ /* 0x000fe20003f84070 */
[----:B------:R0:W-:Y:S02]  /*11500*/  STL [R1+0x53c], R15 ;  /* 0x00053c0f01007387 */ /* 0x0001e40000100800 */
[----:B0-----:R-:W-:-:S10]  /*11510*/  IABS R15, R18 ;  /* 0x00000012000f7213 */ /* 0x001fd40000000000 */
[----:B------:R-:W-:Y:S02]  /*11520*/  @!P4 IMAD.IADD R14, R14, 0x1, -R5 ;  /* 0x000000010e0ec824 */ /* 0x000fe400078e0a05 */
[----:B------:R-:W-:-:S03]  /*11530*/  IMAD.MOV.U32 R11, RZ, RZ, R15 ;  /* 0x000000ffff0b7224 */ /* 0x000fc600078e000f */
[----:B------:R-:W-:Y:S01]  /*11540*/  ISETP.GT.U32.AND P6, PT, R5, R14, PT ;  /* 0x0000000e0500720c */ /* 0x000fe20003fc4070 */
[----:B------:R-:W-:-:S04]  /*11550*/  IMAD.HI.U32 R15, R7, R12, RZ ;  /* 0x0000000c070f7227 */ /* 0x000fc800078e00ff */
[----:B------:R-:W-:-:S04]  /*11560*/  IMAD.MOV R15, RZ, RZ, -R15 ;  /* 0x000000ffff0f7224 */ /* 0x000fc800078e0a0f */
[----:B------:R-:W-:Y:S02]  /*11570*/  IMAD R12, R5, R15, R12 ;  /* 0x0000000f050c7224 */ /* 0x000fe400078e020c */
[----:B------:R-:W-:-:S04]  /*11580*/  IMAD.HI.U32 R19, R7, R11, RZ ;  /* 0x0000000b07137227 */ /* 0x000fc800078e00ff */
[----:B------:R-:W-:Y:S01]  /*11590*/  @!P6 IMAD.IADD R14, R14, 0x1, -R5 ;  /* 0x000000010e0ee824 */ /* 0x000fe200078e0a05 */
[----:B------:R-:W-:Y:S01]  /*115a0*/  ISETP.GT.U32.AND P6, PT, R5, R12, PT ;  /* 0x0000000c0500720c */ /* 0x000fe20003fc4070 */
[----:B------:R-:W-:Y:S01]  /*115b0*/  IMAD.MOV R19, RZ, RZ, -R19 ;  /* 0x000000ffff137224 */ /* 0x000fe200078e0a13 */
[----:B------:R-:W-:-:S03]  /*115c0*/  LOP3.LUT R15, R6, 0xb2, RZ, 0xfc, !PT ;  /* 0x000000b2060f7812 */ /* 0x000fc600078efcff */
[----:B------:R-:W-:Y:S01]  /*115d0*/  IMAD R11, R5, R19, R11 ;  /* 0x00000013050b7224 */ /* 0x000fe200078e020b */
[----:B------:R-:W-:Y:S01]  /*115e0*/  IABS R19, R15 ;  /* 0x0000000f00137213 */ /* 0x000fe20000000000 */
[----:B------:R-:W-:-:S04]  /*115f0*/  IMAD.MOV.U32 R51, RZ, RZ, R14 ;  /* 0x000000ffff337224 */ /* 0x000fc800078e000e */
[----:B------:R-:W-:Y:S02]  /*11600*/  IMAD.MOV.U32 R14, RZ, RZ, R19 ;  /* 0x000000ffff0e7224 */ /* 0x000fe400078e0013 */
[----:B------:R-:W-:Y:S01]  /*11610*/  @!P6 IMAD.IADD R12, R12, 0x1, -R5 ;  /* 0x000000010c0ce824 */ /* 0x000fe200078e0a05 */
[----:B------:R-:W-:Y:S01]  /*11620*/  ISETP.GT.U32.AND P2, PT, R5, R11, PT ;  /* 0x0000000b0500720c */ /* 0x000fe20003f44070 */
[----:B------:R-:W-:-:S03]  /*11630*/  IMAD.HI.U32 R13, R7, R14, RZ ;  /* 0x0000000e070d7227 */ /* 0x000fc600078e00ff */
[----:B------:R-:W-:Y:S01]  /*11640*/  ISETP.GT.U32.AND P6, PT, R5, R12, PT ;  /* 0x0000000c0500720c */ /* 0x000fe20003fc4070 */
[----:B------:R-:W-:-:S04]  /*11650*/  IMAD.MOV R13, RZ, RZ, -R13 ;  /* 0x000000ffff0d7224 */ /* 0x000fc800078e0a0d */
[----:B------:R-:W-:-:S04]  /*11660*/  IMAD R13, R5, R13, R14 ;  /* 0x0000000d050d7224 */ /* 0x000fc800078e020e */
[----:B------:R-:W-:-:S04]  /*11670*/  @!P2 IMAD.IADD R11, R11, 0x1, -R5 ;  /* 0x000000010b0ba824 */ /* 0x000fc800078e0a05 */
[----:B------:R-:W-:Y:S01]  /*11680*/  @!P6 IMAD.IADD R12, R12, 0x1, -R5 ;  /* 0x000000010c0ce824 */ /* 0x000fe200078e0a05 */
[C---:B------:R-:W-:Y:S02]  /*11690*/  ISETP.GT.U32.AND P6, PT, R5.reuse, R13, PT ;  /* 0x0000000d0500720c */ /* 0x040fe40003fc4070 */
[----:B------:R-:W-:Y:S02]  /*116a0*/  ISETP.GE.AND P4, PT, R22, RZ, PT ;  /* 0x000000ff1600720c */ /* 0x000fe40003f86270 */
[----:B------:R-:W-:Y:S01]  /*116b0*/  ISETP.GT.U32.AND P2, PT, R5, R11, PT ;  /* 0x0000000b0500720c */ /* 0x000fe20003f44070 */
[----:B------:R-:W-:Y:S01]  /*116c0*/  @!P3 IMAD.MOV R51, RZ, RZ, -R51 ;  /* 0x000000ffff33b224 */ /* 0x000fe200078e0a33 */
[----:B------:R-:W-:Y:S02]  /*116d0*/  ISETP.GE.AND P3, PT, R17, RZ, PT ;  /* 0x000000ff1100720c */ /* 0x000fe40003f66270 */
[----:B------:R-:W-:-:S05]  /*116e0*/  LOP3.LUT R17, R6, 0xb4, RZ, 0xfc, !PT ;  /* 0x000000b406117812 */ /* 0x000fca00078efcff */
[--C-:B------:R-:W-:Y:S01]  /*116f0*/  @!P6 IMAD.IADD R13, R13, 0x1, -R5.reuse ;  /* 0x000000010d0de824 */ /* 0x100fe200078e0a05 */
[----:B------:R-:W-:Y:S01]  /*11700*/  IABS R14, R17 ;  /* 0x00000011000e7213 */ /* 0x000fe20000000000 */
[----:B------:R-:W-:Y:S01]  /*11710*/  @!P4 IMAD.MOV R50, RZ, RZ, -R50 ;  /* 0x000000ffff32c224 */ /* 0x000fe200078e0a32 */
[----:B------:R-:W-:Y:S01]  /*11720*/  ISETP.GE.AND P4, PT, R18, RZ, PT ;  /* 0x000000ff1200720c */ /* 0x000fe20003f86270 */
[----:B------:R-:W-:Y:S01]  /*11730*/  @!P2 IMAD.IADD R11, R11, 0x1, -R5 ;  /* 0x000000010b0ba824 */ /* 0x000fe200078e0a05 */
[----:B------:R-:W-:Y:S01]  /*11740*/  ISETP.GT.U32.AND P6, PT, R5, R13, PT ;  /* 0x0000000d0500720c */ /* 0x000fe20003fc4070 */
[----:B------:R-:W-:-:S04]  /*11750*/  IMAD.HI.U32 R18, R7, R14, RZ ;  /* 0x0000000e07127227 */ /* 0x000fc800078e00ff */
[----:B------:R-:W-:Y:S01]  /*11760*/  IMAD.MOV.U32 R48, RZ, RZ, R11 ;  /* 0x000000ffff307224 */ /* 0x000fe200078e000b */
[----:B------:R-:W-:Y:S01]  /*11770*/  LOP3.LUT R11, R6, 0xb6, RZ, 0xfc, !PT ;  /* 0x000000b6060b7812 */ /* 0x000fe200078efcff */
[----:B------:R-:W-:Y:S02]  /*11780*/  IMAD.MOV R18, RZ, RZ, -R18 ;  /* 0x000000ffff127224 */ /* 0x000fe400078e0a12 */
[----:B------:R-:W-:Y:S01]  /*11790*/  IMAD.MOV.U32 R49, RZ, RZ, R12 ;  /* 0x000000ffff317224 */ /* 0x000fe200078e000c */
[----:B------:R-:W-:Y:S01]  /*117a0*/  IABS R12, R11 ;  /* 0x0000000b000c7213 */ /* 0x000fe20000000000 */
[----:B------:R-:W-:Y:S01]  /*117b0*/  IMAD R14, R5, R18, R14 ;  /* 0x00000012050e7224 */ /* 0x000fe200078e020e */
[----:B------:R-:W-:Y:S01]  /*117c0*/  ISETP.GE.AND P2, PT, R15, RZ, PT ;  /* 0x000000ff0f00720c */ /* 0x000fe20003f46270 */
[----:B------:R-:W-:Y:S01]  /*117d0*/  @!P6 IMAD.IADD R13, R13, 0x1, -R5 ;  /* 0x000000010d0de824 */ /* 0x000fe200078e0a05 */
[----:B------:R-:W-:Y:S01]  /*117e0*/  ISETP.GE.AND P6, PT, R11, RZ, PT ;  /* 0x000000ff0b00720c */ /* 0x000fe20003fc6270 */
[----:B------:R-:W-:Y:S01]  /*117f0*/  @!P3 IMAD.MOV R49, RZ, RZ, -R49 ;  /* 0x000000ffff31b224 */ /* 0x000fe200078e0a31 */
[----:B------:R-:W-:Y:S01]  /*11800*/  ISETP.GT.U32.AND P3, PT, R5, R14, PT ;  /* 0x0000000e0500720c */ /* 0x000fe20003f64070 */
[----:B------:R-:W-:-:S04]  /*11810*/  IMAD.HI.U32 R11, R7, R12, RZ ;  /* 0x0000000c070b7227 */ /* 0x000fc800078e00ff */
[----:B------:R-:W-:Y:S02]  /*11820*/  IMAD.MOV R11, RZ, RZ, -R11 ;  /* 0x000000ffff0b7224 */ /* 0x000fe400078e0a0b */
[----:B------:R-:W-:Y:S02]  /*11830*/  IMAD.MOV.U32 R47, RZ, RZ, R13 ;  /* 0x000000ffff2f7224 */ /* 0x000fe400078e000d */
[C---:B------:R-:W-:Y:S02]  /*11840*/  IMAD R11, R5.reuse, R11, R12 ;  /* 0x0000000b050b7224 */ /* 0x040fe400078e020c */
[----:B------:R-:W-:Y:S02]  /*11850*/  @!P2 IMAD.MOV R47, RZ, RZ, -R47 ;  /* 0x000000ffff2fa224 */ /* 0x000fe400078e0a2f */
[----:B------:R-:W-:Y:S01]  /*11860*/  @!P3 IMAD.IADD R14, R14, 0x1, -R5 ;  /* 0x000000010e0eb824 */ /* 0x000fe200078e0a05 */
[----:B------:R-:W-:Y:S02]  /*11870*/  ISETP.GT.U32.AND P2, PT, R5, R11, PT ;  /* 0x0000000b0500720c */ /* 0x000fe40003f44070 */
[----:B------:R-:W-:-:S02]  /*11880*/  LOP3.LUT R15, R6, 0xb8, RZ, 0xfc, !PT ;  /* 0x000000b8060f7812 */ /* 0x000fc400078efcff */
[----:B------:R-:W-:Y:S01]  /*11890*/  ISETP.GT.U32.AND P3, PT, R5, R14, PT ;  /* 0x0000000e0500720c */ /* 0x000fe20003f64070 */
[----:B------:R-:W-:Y:S01]  /*118a0*/  @!P4 IMAD.MOV R48, RZ, RZ, -R48 ;  /* 0x000000ffff30c224 */ /* 0x000fe200078e0a30 */
[----:B------:R-:W-:Y:S02]  /*118b0*/  ISETP.GE.AND P4, PT, R17, RZ, PT ;  /* 0x000000ff1100720c */ /* 0x000fe40003f86270 */
[----:B------:R-:W-:-:S05]  /*118c0*/  IABS R17, R15 ;  /* 0x0000000f00117213 */ /* 0x000fca0000000000 */
[--C-:B------:R-:W-:Y:S02]  /*118d0*/  @!P2 IMAD.IADD R11, R11, 0x1, -R5.reuse ;  /* 0x000000010b0ba824 */ /* 0x100fe400078e0a05 */
[----:B------:R-:W-:Y:S01]  /*118e0*/  IMAD.HI.U32 R12, R7, R17, RZ ;  /* 0x00000011070c7227 */ /* 0x000fe200078e00ff */
[----:B------:R-:W-:Y:S02]  /*118f0*/  LOP3.LUT R13, R6, 0xba, RZ, 0xfc, !PT ;  /* 0x000000ba060d7812 */ /* 0x000fe400078efcff */
[----:B------:R-:W-:Y:S01]  /*11900*/  ISETP.GT.U32.AND P2, PT, R5, R11, PT ;  /* 0x0000000b0500720c */ /* 0x000fe20003f44070 */
[----:B------:R-:W-:Y:S02]  /*11910*/  IMAD.MOV R12, RZ, RZ, -R12 ;  /* 0x000000ffff0c7224 */ /* 0x000fe400078e0a0c */
[----:B------:R-:W-:Y:S01]  /*11920*/  @!P3 IMAD.IADD R14, R14, 0x1, -R5 ;  /* 0x000000010e0eb824 */ /* 0x000fe200078e0a05 */
[----:B------:R-:W-:Y:S01]  /*11930*/  ISETP.GE.AND P3, PT, R15, RZ, PT ;  /* 0x000000ff0f00720c */ /* 0x000fe20003f66270 */
[----:B------:R-:W-:Y:S01]  /*11940*/  IMAD R12, R5, R12, R17 ;  /* 0x0000000c050c7224 */ /* 0x000fe200078e0211 */
[----:B------:R-:W-:Y:S01]  /*11950*/  IABS R15, R13 ;  /* 0x0000000d000f7213 */ /* 0x000fe20000000000 */
[----:B------:R-:W-:-:S04]  /*11960*/  IMAD.MOV.U32 R46, RZ, RZ, R14 ;  /* 0x000000ffff2e7224 */ /* 0x000fc800078e000e */
[----:B------:R-:W-:Y:S01]  /*11970*/  @!P4 IMAD.MOV R46, RZ, RZ, -R46 ;  /* 0x000000ffff2ec224 */ /* 0x000fe200078e0a2e */
[----:B------:R-:W-:Y:S01]  /*11980*/  ISETP.GT.U32.AND P4, PT, R5, R12, PT ;  /* 0x0000000c0500720c */ /* 0x000fe20003f84070 */
[----:B------:R-:W-:-:S04]  /*11990*/  IMAD.HI.U32 R14, R7, R15, RZ ;  /* 0x0000000f070e7227 */ /* 0x000fc800078e00ff */
[----:B------:R-:W-:Y:S02]  /*119a0*/  IMAD.MOV R14, RZ, RZ, -R14 ;  /* 0x000000ffff0e7224 */ /* 0x000fe400078e0a0e */
[----:B------:R-:W-:Y:S01]  /*119b0*/  @!P2 IMAD.IADD R11, R11, 0x1, -R5 ;  /* 0x000000010b0ba824 */ /* 0x000fe200078e0a05 */
[----:B------:R-:W-:Y:S01]  /*119c0*/  ISETP.GE.AND P2, PT, R13, RZ, PT ;  /* 0x000000ff0d00720c */ /* 0x000fe20003f46270 */
[C---:B------:R-:W-:Y:S02]  /*119d0*/  IMAD R13, R5.reuse, R14, R15 ;  /* 0x0000000e050d7224 */ /* 0x040fe400078e020f */
[----:B------:R-:W-:Y:S02]  /*119e0*/  IMAD.MOV.U32 R45, RZ, RZ, R11 ;  /* 0x000000ffff2d7224 */ /* 0x000fe400078e000b */
[----:B------:R-:W-:Y:S02]  /*119f0*/  @!P4 IMAD.IADD R12, R12, 0x1, -R5 ;  /* 0x000000010c0cc824 */ /* 0x000fe400078e0a05 */
[----:B------:R-:W-:Y:S01]  /*11a00*/  @!P6 IMAD.MOV R45, RZ, RZ, -R45 ;  /* 0x000000ffff2de224 */ /* 0x000fe200078e0a2d */
[----:B------:R-:W-:-:S02]  /*11a10*/  ISETP.GT.U32.AND P6, PT, R5, R13, PT ;  /* 0x0000000d0500720c */ /* 0x000fc40003fc4070 */
[----:B------:R-:W-:Y:S02]  /*11a20*/  ISETP.GT.U32.AND P4, PT, R5, R12, PT ;  /* 0x0000000c0500720c */ /* 0x000fe40003f84070 */
[----:B------:R-:W-:-:S04]  /*11a30*/  LOP3.LUT R14, R6, 0xbc, RZ, 0xfc, !PT ;  /* 0x000000bc060e7812 */ /* 0x000fc800078efcff */
[----:B------:R-:W-:-:S05]  /*11a40*/  IABS R15, R14 ;  /* 0x0000000e000f7213 */ /* 0x000fca0000000000 */
[----:B------:R-:W-:Y:S02]  /*11a50*/  @!P6 IMAD.IADD R13, R13, 0x1, -R5 ;  /* 0x000000010d0de824 */ /* 0x000fe400078e0a05 */
[----:B------:R-:W-:Y:S02]  /*11a60*/  IMAD.MOV.U32 R11, RZ, RZ, R15 ;  /* 0x000000ffff0b7224 */ /* 0x000fe400078e000f */
[----:B------:R-:W-:Y:S01]  /*11a70*/  @!P4 IMAD.IADD R12, R12, 0x1, -R5 ;  /* 0x000000010c0cc824 */ /* 0x000fe200078e0a05 */
[----:B------:R-:W-:Y:S01]  /*11a80*/  ISETP.GT.U32.AND P6, PT, R5, R13, PT ;  /* 0x0000000d0500720c */ /* 0x000fe20003fc4070 */
[----:B------:R-:W-:-:S04]  /*11a90*/  IMAD.HI.U32 R15, R7, R11, RZ ;  /* 0x0000000b070f7227 */ /* 0x000fc800078e00ff */
[----:B------:R-:W-:Y:S02]  /*11aa0*/  IMAD.MOV.U32 R44, RZ, RZ, R12 ;  /* 0x000000ffff2c7224 */ /* 0x000fe400078e000c */
[----:B------:R-:W-:Y:S01]  /*11ab0*/  VIADD R12, R10, 0xbe ;  /* 0x000000be0a0c7836 */ /* 0x000fe20000000000 */
[----:B------:R-:W-:Y:S01]  /*11ac0*/  ISETP.GE.AND P4, PT, R14, RZ, PT ;  /* 0x000000ff0e00720c */ /* 0x000fe20003f86270 */
[----:B------:R-:W-:-:S03]  /*11ad0*/  IMAD.MOV R15, RZ, RZ, -R15 ;  /* 0x000000ffff0f7224 */ /* 0x000fc600078e0a0f */
[----:B------:R-:W-:Y:S01]  /*11ae0*/  IABS R14, R12 ;  /* 0x0000000c000e7213 */ /* 0x000fe20000000000 */
[----:B------:R-:W-:Y:S02]  /*11af0*/  IMAD R11, R5, R15, R11 ;  /* 0x0000000f050b7224 */ /* 0x000fe400078e020b */
[----:B------:R-:W-:Y:S01]  /*11b00*/  @!P6 IMAD.IADD R13, R13, 0x1, -R5 ;  /* 0x000000010d0de824 */ /* 0x000fe200078e0a05 */
[----:B------:R-:W-:Y:S01]  /*11b10*/  ISETP.GE.AND P6, PT, R12, RZ, PT ;  /* 0x000000ff0c00720c */ /* 0x000fe20003fc6270 */
[----:B------:R-:W-:Y:S02]  /*11b20*/  IMAD.MOV.U32 R12, RZ, RZ, R14 ;  /* 0x000000ffff0c7224 */ /* 0x000fe400078e000e */
[----:B------:R-:W-:Y:S01]  /*11b30*/  @!P3 IMAD.MOV R44, RZ, RZ, -R44 ;  /* 0x000000ffff2cb224 */ /* 0x000fe200078e0a2c */
[----:B------:R-:W-:Y:S01]  /*11b40*/  ISETP.GT.U32.AND P3, PT, R5, R11, PT ;  /* 0x0000000b0500720c */ /* 0x000fe20003f64070 */
[----:B------:R-:W-:-:S04]  /*11b50*/  IMAD.HI.U32 R17, R7, R12, RZ ;  /* 0x0000000c07117227 */ /* 0x000fc800078e00ff */
[----:B------:R-:W-:Y:S02]  /*11b60*/  IMAD.MOV R17, RZ, RZ, -R17 ;  /* 0x000000ffff117224 */ /* 0x000fe400078e0a11 */
[----:B------:R-:W-:Y:S02]  /*11b70*/  IMAD.MOV.U32 R43, RZ, RZ, R13 ;  /* 0x000000ffff2b7224 */ /* 0x000fe400078e000d */
[----:B------:R-:W-:Y:S02]  /*11b80*/  IMAD R12, R5, R17, R12 ;  /* 0x00000011050c7224 */ /* 0x000fe400078e020c */
[----:B------:R-:W-:Y:S02]  /*11b90*/  @!P2 IMAD.MOV R43, RZ, RZ, -R43 ;  /* 0x000000ffff2ba224 */ /* 0x000fe400078e0a2b */
[----:B------:R-:W-:Y:S01]  /*11ba0*/  @!P3 IMAD.IADD R11, R11, 0x1, -R5 ;  /* 0x000000010b0bb824 */ /* 0x000fe200078e0a05 */
[----:B------:R-:W-:Y:S02]  /*11bb0*/  ISETP.GT.U32.AND P2, PT, R5, R12, PT ;  /* 0x0000000c0500720c */ /* 0x000fe40003f44070 */
[----:B------:R-:W-:-:S02]  /*11bc0*/  LOP3.LUT R14, R6, 0xc0, RZ, 0xfc, !PT ;  /* 0x000000c0060e7812 */ /* 0x000fc400078efcff */
[----:B------:R-:W-:Y:S02]  /*11bd0*/  ISETP.GT.U32.AND P3, PT, R5, R11, PT ;  /* 0x0000000b0500720c */ /* 0x000fe40003f64070 */
[----:B------:R-:W-:-:S05]  /*11be0*/  IABS R15, R14 ;  /* 0x0000000e000f7213 */ /* 0x000fca0000000000 */
[----:B------:R-:W-:-:S04]  /*11bf0*/  IMAD.HI.U32 R13, R7, R15, RZ ;  /* 0x0000000f070d7227 */ /* 0x000fc800078e00ff */
[--C-:B------:R-:W-:Y:S02]  /*11c00*/  @!P2 IMAD.IADD R12, R12, 0x1, -R5.reuse ;  /* 0x000000010c0ca824 */ /* 0x100fe400078e0a05 */
[----:B------:R-:W-:Y:S01]  /*11c10*/  @!P3 IMAD.IADD R11, R11, 0x1, -R5 ;  /* 0x000000010b0bb824 */ /* 0x000fe200078e0a05 */
[----:B------:R-:W-:Y:S01]  /*11c20*/  ISETP.GE.AND P3, PT, R14, RZ, PT ;  /* 0x000000ff0e00720c */ /* 0x000fe20003f66270 */
[----:B------:R-:W-:Y:S01]  /*11c30*/  IMAD.MOV R13, RZ, RZ, -R13 ;  /* 0x000000ffff0d7224 */ /* 0x000fe200078e0a0d */
[----:B------:R-:W-:Y:S02]  /*11c40*/  LOP3.LUT R14, R6, 0xc2, RZ, 0xfc, !PT ;  /* 0x000000c2060e7812 */ /* 0x000fe400078efcff */
[C---:B------:R-:W-:Y:S01]  /*11c50*/  ISETP.GT.U32.AND P2, PT, R5.reuse, R12, PT ;  /* 0x0000000c0500720c */ /* 0x040fe20003f44070 */
[----:B------:R-:W-:Y:S01]  /*11c60*/  IMAD R13, R5, R13, R15 ;  /* 0x0000000d050d7224 */ /* 0x000fe200078e020f */
[----:B------:R-:W-:Y:S01]  /*11c70*/  IABS R15, R14 ;  /* 0x0000000e000f7213 */ /* 0x000fe20000000000 */
[----:B------:R-:W-:-:S04]  /*11c80*/  IMAD.MOV.U32 R42, RZ, RZ, R11 ;  /* 0x000000ffff2a7224 */ /* 0x000fc800078e000b */
[----:B------:R-:W-:Y:S01]  /*11c90*/  @!P4 IMAD.MOV R42, RZ, RZ, -R42 ;  /* 0x000000ffff2ac224 */ /* 0x000fe200078e0a2a */
[----:B------:R-:W-:Y:S01]  /*11ca0*/  ISETP.GT.U32.AND P4, PT, R5, R13, PT ;  /* 0x0000000d0500720c */ /* 0x000fe20003f84070 */
[----:B------:R-:W-:-:S04]  /*11cb0*/  IMAD.HI.U32 R11, R7, R15, RZ ;  /* 0x0000000f070b7227 */ /* 0x000fc800078e00ff */
[----:B------:R-:W-:Y:S02]  /*11cc0*/  IMAD.MOV R11, RZ, RZ, -R11 ;  /* 0x000000ffff0b7224 */ /* 0x000fe400078e0a0b */
[----:B------:R-:W-:Y:S02]  /*11cd0*/  @!P2 IMAD.IADD R12, R12, 0x1, -R5 ;  /* 0x000000010c0ca824 */ /* 0x000fe400078e0a05 */
[----:B------:R-:W-:Y:S02]  /*11ce0*/  IMAD R11, R5, R11, R15 ;  /* 0x0000000b050b7224 */ /* 0x000fe400078e020f */
[----:B------:R-:W-:Y:S02]  /*11cf0*/  IMAD.MOV.U32 R41, RZ, RZ, R12 ;  /* 0x000000ffff297224 */ /* 0x000fe400078e000c */
[----:B------:R-:W-:Y:S02]  /*11d00*/  @!P4 IMAD.IADD R13, R13, 0x1, -R5 ;  /* 0x000000010d0dc824 */ /* 0x000fe400078e0a05 */
[----:B------:R-:W-:Y:S01]  /*11d10*/  @!P6 IMAD.MOV R41, RZ, RZ, -R41 ;  /* 0x000000ffff29e224 */ /* 0x000fe200078e0a29 */
[----:B------:R-:W-:-:S02]  /*11d20*/  ISETP.GT.U32.AND P6, PT, R5, R11, PT ;  /* 0x0000000b0500720c */ /* 0x000fc40003fc4070 */
[----:B------:R-:W-:Y:S02]  /*11d30*/  ISETP.GT.U32.AND P4, PT, R5, R13, PT ;  /* 0x0000000d0500720c */ /* 0x000fe40003f84070 */
[----:B------:R-:W-:Y:S02]  /*11d40*/  ISETP.GE.AND P2, PT, R14, RZ, PT ;  /* 0x000000ff0e00720c */ /* 0x000fe40003f46270 */
[----:B------:R-:W-:-:S04]  /*11d50*/  LOP3.LUT R14, R6, 0xc4, RZ, 0xfc, !PT ;  /* 0x000000c4060e7812 */ /* 0x000fc800078efcff */
[----:B------:R-:W-:-:S03]  /*11d60*/  IABS R15, R14 ;  /* 0x0000000e000f7213 */ /* 0x000fc60000000000 */
[----:B------:R-:W-:Y:S02]  /*11d70*/  @!P6 IMAD.IADD R11, R11, 0x1, -R5 ;  /* 0x000000010b0be824 */ /* 0x000fe400078e0a05 */
[----:B------:R-:W-:Y:S02]  /*11d80*/  IMAD.MOV.U32 R12, RZ, RZ, R15 ;  /* 0x000000ffff0c7224 */ /* 0x000fe400078e000f */
[----:B------:R-:W-:Y:S01]  /*11d90*/  @!P4 IMAD.IADD R13, R13, 0x1, -R5 ;  /* 0x000000010d0dc824 */ /* 0x000fe200078e0a05 */
[----:B------:R-:W-:Y:S01]  /*11da0*/  ISETP.GT.U32.AND P6, PT, R5, R11, PT ;  /* 0x0000000b0500720c */ /* 0x000fe20003fc4070 */
[----:B------:R-:W-:-:S04]  /*11db0*/  IMAD.HI.U32 R15, R7, R12, RZ ;  /* 0x0000000c070f7227 */ /* 0x000fc800078e00ff */
[----:B------:R-:W-:Y:S01]  /*11dc0*/  IMAD.MOV.U32 R40, RZ, RZ, R13 ;  /* 0x000000ffff287224 */ /* 0x000fe200078e000d */
[----:B------:R-:W-:Y:S01]  /*11dd0*/  LOP3.LUT R13, R6, 0xc6, RZ, 0xfc, !PT ;  /* 0x000000c6060d7812 */ /* 0x000fe200078efcff */
[----:B------:R-:W-:Y:S01]  /*11de0*/  IMAD.MOV R15, RZ, RZ, -R15 ;  /* 0x000000ffff0f7224 */ /* 0x000fe200078e0a0f */
[----:B------:R-:W-:Y:S02]  /*11df0*/  ISETP.GE.AND P4, PT, R14, RZ, PT ;  /* 0x000000ff0e00720c */ /* 0x000fe40003f86270 */
[----:B------:R-:W-:Y:S01]  /*11e00*/  IABS R14, R13 ;  /* 0x0000000d000e7213 */ /* 0x000fe20000000000 */
[----:B------:R-:W-:Y:S02]  /*11e10*/  IMAD R12, R5, R15, R12 ;  /* 0x0000000f050c7224 */ /* 0x000fe400078e020c */
[----:B------:R-:W-:Y:S01]  /*11e20*/  @!P6 IMAD.IADD R11, R11, 0x1, -R5 ;  /* 0x000000010b0be824 */ /* 0x000fe200078e0a05 */
[----:B------:R-:W-:Y:S01]  /*11e30*/  ISETP.GE.AND P6, PT, R13, RZ, PT ;  /* 0x000000ff0d00720c */ /* 0x000fe20003fc6270 */
[----:B------:R-:W-:-:S02]  /*11e40*/  IMAD.MOV.U32 R13, RZ, RZ, R14 ;  /* 0x000000ffff0d7224 */ /* 0x000fc400078e000e */
        /* <DEDUP_REMOVED lines=71> */
[----:B------:R-:W-:Y:S01]  /*122c0*/  IMAD.MOV.U32 R34, RZ, RZ, R13 ;  /* 0x000000ffff227224 */ /* 0x000fe200078e000d */
[----:B----4-:R-:W-:Y:S03]  /*122d0*/  STL [R1+0xd2c], R70 ;  /* 0x000d2c4601007387 */ /* 0x010fe60000100800 */
[----:B------:R-:W-:Y:S01]  /*122e0*/  @!P4 IMAD.MOV R34, RZ, RZ, -R34 ;  /* 0x000000ffff22c224 */ /* 0x000fe200078e0a22 */
[----:B------:R-:W-:Y:S01]  /*122f0*/  STL [R1+0x538], R3 ;  /* 0x0005380301007387 */ /* 0x000fe20000100800 */
[----:B------:R-:W-:Y:S01]  /*12300*/  IMAD.HI.U32 R13, R7, R15, RZ ;  /* 0x0000000f070d7227 */ /* 0x000fe200078e00ff */
[----:B------:R-:W-:-:S02]  /*12310*/  ISETP.GT.U32.AND P4, PT, R5, R12, PT ;  /* 0x0000000c0500720c */ /* 0x000fc40003f84070 */
[----:B------:R-:W2:Y:S01]  /*12320*/  LDL.LU R63, [R1] ;  /* 0x00000000013f7983 */ /* 0x000ea20000300800 */
[----:B------:R-:W-:Y:S01]  /*12330*/  PRMT R0, RZ, 0x7610, R0 ;  /* 0x00007610ff007816 */ /* 0x000fe20000000000 */
[----:B------:R-:W-:Y:S02]  /*12340*/  IMAD.MOV R13, RZ, RZ, -R13 ;  /* 0x000000ffff0d7224 */ /* 0x000fe400078e0a0d */
[----:B------:R-:W-:Y:S02]  /*12350*/  @!P2 IMAD.IADD R11, R11, 0x1, -R5 ;  /* 0x000000010b0ba824 */ /* 0x000fe400078e0a05 */
[----:B------:R-:W-:Y:S02]  /*12360*/  @P0 IMAD.MOV.U32 R21, RZ, RZ, R3 ;  /* 0x000000ffff150224 */ /* 0x000fe400078e0003 */
[----:B------:R-:W-:Y:S02]  /*12370*/  IMAD.MOV.U32 R93, RZ, RZ, R33 ;  /* 0x000000ffff5d7224 */ /* 0x000fe400078e0021 */
[----:B------:R-:W-:Y:S01]  /*12380*/  IMAD R13, R5, R13, R15 ;  /* 0x0000000d050d7224 */ /* 0x000fe200078e020f */
[----:B------:R0:W3:Y:S01]  /*12390*/  @P0 LDG.E.U8 R0, desc[UR24][R20.64] ;  /* 0x0000001814000981 */ /* 0x0000e2000c1e1100 */
[----:B------:R-:W-:-:S02]  /*123a0*/  IMAD.MOV.U32 R33, RZ, RZ, R11 ;  /* 0x000000ffff217224 */ /* 0x000fc400078e000b */
[----:B------:R-:W-:Y:S02]  /*123b0*/  @!P4 IMAD.IADD R12, R12, 0x1, -R5 ;  /* 0x000000010c0cc824 */ /* 0x000fe400078e0a05 */
[----:B------:R-:W-:Y:S01]  /*123c0*/  @!P6 IMAD.MOV R33, RZ, RZ, -R33 ;  /* 0x000000ffff21e224 */ /* 0x000fe200078e0a21 */
[C---:B------:R-:W-:Y:S02]  /*123d0*/  ISETP.GT.U32.AND P6, PT, R5.reuse, R13, PT ;  /* 0x0000000d0500720c */ /* 0x040fe40003fc4070 */
        /* <DEDUP_REMOVED lines=17> */
[----:B------:R-:W-:Y:S01]  /*124f0*/  @!P3 IMAD.MOV R32, RZ, RZ, -R32 ;  /* 0x000000ffff20b224 */ /* 0x000fe200078e0a20 */
[----:B------:R-:W-:Y:S01]  /*12500*/  ISETP.GT.U32.AND P3, PT, R5, R11, PT ;  /* 0x0000000b0500720c */ /* 0x000fe20003f64070 */
[----:B------:R-:W-:-:S04]  /*12510*/  IMAD.MOV.U32 R12, RZ, RZ, R14 ;  /* 0x000000ffff0c7224 */ /* 0x000fc800078e000e */
[----:B------:R-:W-:-:S04]  /*12520*/  IMAD.HI.U32 R17, R7, R12, RZ ;  /* 0x0000000c07117227 */ /* 0x000fc800078e00ff */
[----:B------:R-:W-:Y:S02]  /*12530*/  IMAD.MOV R17, RZ, RZ, -R17 ;  /* 0x000000ffff117224 */ /* 0x000fe400078e0a11 */
[----:B------:R-:W-:Y:S02]  /*12540*/  IMAD.MOV.U32 R31, RZ, RZ, R13 ;  /* 0x000000ffff1f7224 */ /* 0x000fe400078e000d */
[----:B------:R-:W-:Y:S02]  /*12550*/  IMAD R12, R5, R17, R12 ;  /* 0x00000011050c7224 */ /* 0x000fe400078e020c */
[----:B------:R-:W-:Y:S01]  /*12560*/  @!P3 IMAD.IADD R11, R11, 0x1, -R5 ;  /* 0x000000010b0bb824 */ /* 0x000fe200078e0a05 */
[----:B------:R-:W-:Y:S01]  /*12570*/  LOP3.LUT R14, R6, 0xd8, RZ, 0xfc, !PT ;  /* 0x000000d8060e7812 */ /* 0x000fe200078efcff */
[----:B------:R-:W-:Y:S01]  /*12580*/  @!P2 IMAD.MOV R31, RZ, RZ, -R31 ;  /* 0x000000ffff1fa224 */ /* 0x000fe200078e0a1f */
[C---:B------:R-:W-:Y:S02]  /*12590*/  ISETP.GT.U32.AND P2, PT, R5.reuse, R12, PT ;  /* 0x0000000c0500720c */ /* 0x040fe40003f44070 */
[----:B------:R-:W-:-:S02]  /*125a0*/  ISETP.GT.U32.AND P3, PT, R5, R11, PT ;  /* 0x0000000b0500720c */ /* 0x000fc40003f64070 */
[----:B------:R-:W-:-:S05]  /*125b0*/  IABS R15, R14 ;  /* 0x0000000e000f7213 */ /* 0x000fca0000000000 */
[----:B------:R-:W-:-:S04]  /*125c0*/  IMAD.HI.U32 R13, R7, R15, RZ ;  /* 0x0000000f070d7227 */ /* 0x000fc800078e00ff */
[----:B------:R-:W-:Y:S02]  /*125d0*/  IMAD.MOV R13, RZ, RZ, -R13 ;  /* 0x000000ffff0d7224 */ /* 0x000fe400078e0a0d */
[--C-:B------:R-:W-:Y:S02]  /*125e0*/  @!P2 IMAD.IADD R12, R12, 0x1, -R5.reuse ;  /* 0x000000010c0ca824 */ /* 0x100fe400078e0a05 */
[----:B------:R-:W-:Y:S01]  /*125f0*/  @!P3 IMAD.IADD R11, R11, 0x1, -R5 ;  /* 0x000000010b0bb824 */ /* 0x000fe200078e0a05 */
[----:B------:R-:W-:Y:S01]  /*12600*/  ISETP.GE.AND P3, PT, R14, RZ, PT ;  /* 0x000000ff0e00720c */ /* 0x000fe20003f66270 */
[C---:B------:R-:W-:Y:S01]  /*12610*/  IMAD R14, R5.reuse, R13, R15 ;  /* 0x0000000d050e7224 */ /* 0x040fe200078e020f */
[----:B------:R-:W-:Y:S01]  /*12620*/  LOP3.LUT R13, R6, 0xda, RZ, 0xfc, !PT ;  /* 0x000000da060d7812 */ /* 0x000fe200078efcff */
[----:B------:R-:W-:Y:S01]  /*12630*/  IMAD.MOV.U32 R30, RZ, RZ, R11 ;  /* 0x000000ffff1e7224 */ /* 0x000fe200078e000b */
[C---:B------:R-:W-:Y:S02]  /*12640*/  ISETP.GT.U32.AND P2, PT, R5.reuse, R12, PT ;  /* 0x0000000c0500720c */ /* 0x040fe40003f44070 */
[----:B------:R-:W-:Y:S01]  /*12650*/  IABS R15, R13 ;  /* 0x0000000d000f7213 */ /* 0x000fe20000000000 */
[----:B------:R-:W-:Y:S01]  /*12660*/  @!P4 IMAD.MOV R30, RZ, RZ, -R30 ;  /* 0x000000ffff1ec224 */ /* 0x000fe200078e0a1e */
[----:B------:R-:W-:-:S03]  /*12670*/  ISETP.GT.U32.AND P4, PT, R5, R14, PT ;  /* 0x0000000e0500720c */ /* 0x000fc60003f84070 */
[----:B------:R-:W-:-:S04]  /*12680*/  IMAD.HI.U32 R11, R7, R15, RZ ;  /* 0x0000000f070b7227 */ /* 0x000fc800078e00ff */
[----:B------:R-:W-:Y:S02]  /*12690*/  IMAD.MOV R11, RZ, RZ, -R11 ;  /* 0x000000ffff0b7224 */ /* 0x000fe400078e0a0b */
[----:B------:R-:W-:Y:S02]  /*126a0*/  @!P2 IMAD.IADD R12, R12, 0x1, -R5 ;  /* 0x000000010c0ca824 */ /* 0x000fe400078e0a05 */
[C---:B------:R-:W-:Y:S02]  /*126b0*/  IMAD R11, R5.reuse, R11, R15 ;  /* 0x0000000b050b7224 */ /* 0x040fe400078e020f */
[----:B------:R-:W-:Y:S02]  /*126c0*/  IMAD.MOV.U32 R29, RZ, RZ, R12 ;  /* 0x000000ffff1d7224 */ /* 0x000fe400078e000c */
[----:B------:R-:W-:Y:S01]  /*126d0*/  @!P4 IMAD.IADD R14, R14, 0x1, -R5 ;  /* 0x000000010e0ec824 */ /* 0x000fe200078e0a05 */
[----:B------:R-:W-:Y:S01]  /*126e0*/  LOP3.LUT R15, R6, 0xdc, RZ, 0xfc, !PT ;  /* 0x000000dc060f7812 */ /* 0x000fe200078efcff */
[----:B------:R-:W-:Y:S01]  /*126f0*/  @!P6 IMAD.MOV R29, RZ, RZ, -R29 ;  /* 0x000000ffff1de224 */ /* 0x000fe200078e0a1d */
[----:B------:R-:W-:-:S02]  /*12700*/  ISETP.GT.U32.AND P6, PT, R5, R11, PT ;  /* 0x0000000b0500720c */ /* 0x000fc40003fc4070 */
[----:B------:R-:W-:Y:S02]  /*12710*/  ISETP.GE.AND P2, PT, R13, RZ, PT ;  /* 0x000000ff0d00720c */ /* 0x000fe40003f46270 */
[----:B------:R-:W-:Y:S02]  /*12720*/  ISETP.GT.U32.AND P4, PT, R5, R14, PT ;  /* 0x0000000e0500720c */ /* 0x000fe40003f84070 */
[----:B------:R-:W-:-:S05]  /*12730*/  IABS R13, R15 ;  /* 0x0000000f000d7213 */ /* 0x000fca0000000000 */
[----:B------:R-:W-:-:S04]  /*12740*/  IMAD.HI.U32 R12, R7, R13, RZ ;  /* 0x0000000d070c7227 */ /* 0x000fc800078e00ff */
[----:B------:R-:W-:Y:S02]  /*12750*/  IMAD.MOV R12, RZ, RZ, -R12 ;  /* 0x000000ffff0c7224 */ /* 0x000fe400078e0a0c */
[--C-:B------:R-:W-:Y:S02]  /*12760*/  @!P6 IMAD.IADD R11, R11, 0x1, -R5.reuse ;  /* 0x000000010b0be824 */ /* 0x100fe400078e0a05 */
[----:B------:R-:W-:Y:S02]  /*12770*/  @!P4 IMAD.IADD R14, R14, 0x1, -R5 ;  /* 0x000000010e0ec824 */ /* 0x000fe400078e0a05 */
[C---:B------:R-:W-:Y:S01]  /*12780*/  IMAD R13, R5.reuse, R12, R13 ;  /* 0x0000000c050d7224 */ /* 0x040fe200078e020d */
[----:B------:R-:W-:Y:S01]  /*12790*/  ISETP.GT.U32.AND P6, PT, R5, R11, PT ;  /* 0x0000000b0500720c */ /* 0x000fe20003fc4070 */
[----:B------:R-:W-:Y:S02]  /*127a0*/  VIADD R12, R10, 0xde ;  /* 0x000000de0a0c7836 */ /* 0x000fe40000000000 */
[----:B------:R-:W-:-:S03]  /*127b0*/  IMAD.MOV.U32 R28, RZ, RZ, R14 ;  /* 0x000000ffff1c7224 */ /* 0x000fc600078e000e */
[----:B------:R-:W-:Y:S01]  /*127c0*/  IABS R14, R12 ;  /* 0x0000000c000e7213 */ /* 0x000fe20000000000 */
[----:B------:R-:W-:Y:S01]  /*127d0*/  @!P3 IMAD.MOV R28, RZ, RZ, -R28 ;  /* 0x000000ffff1cb224 */ /* 0x000fe200078e0a1c */
[----:B------:R-:W-:-:S03]  /*127e0*/  ISETP.GT.U32.AND P3, PT, R5, R13, PT ;  /* 0x0000000d0500720c */ /* 0x000fc60003f64070 */
[----:B------:R-:W-:-:S04]  /*127f0*/  IMAD.HI.U32 R17, R7, R14, RZ ;  /* 0x0000000e07117227 */ /* 0x000fc800078e00ff */
[----:B------:R-:W-:Y:S02]  /*12800*/  @!P6 IMAD.IADD R11, R11, 0x1, -R5 ;  /* 0x000000010b0be824 */ /* 0x000fe400078e0a05 */
[----:B------:R-:W-:Y:S02]  /*12810*/  IMAD.MOV R17, RZ, RZ, -R17 ;  /* 0x000000ffff117224 */ /* 0x000fe400078e0a11 */
[----:B------:R-:W-:Y:S02]  /*12820*/  IMAD.MOV.U32 R27, RZ, RZ, R11 ;  /* 0x000000ffff1b7224 */ /* 0x000fe400078e000b */
[----:B------:R-:W-:Y:S02]  /*12830*/  IMAD R14, R5, R17, R14 ;  /* 0x00000011050e7224 */ /* 0x000fe400078e020e */
[----:B------:R-:W-:Y:S01]  /*12840*/  @!P3 IMAD.IADD R13, R13, 0x1, -R5 ;  /* 0x000000010d0db824 */ /* 0x000fe200078e0a05 */
[----:B------:R-:W-:Y:S01]  /*12850*/  ISETP.GE.AND P6, PT, R12, RZ, PT ;  /* 0x000000ff0c00720c */ /* 0x000fe20003fc6270 */
[----:B------:R-:W-:Y:S01]  /*12860*/  @!P2 IMAD.MOV R27, RZ, RZ, -R27 ;  /* 0x000000ffff1ba224 */ /* 0x000fe200078e0a1b */
[----:B------:R-:W-:-:S02]  /*12870*/  LOP3.LUT R12, R6, 0xe0, RZ, 0xfc, !PT ;  /* 0x000000e0060c7812 */ /* 0x000fc400078efcff */
[C---:B------:R-:W-:Y:S02]  /*12880*/  ISETP.GT.U32.AND P2, PT, R5.reuse, R14, PT ;  /* 0x0000000e0500720c */ /* 0x040fe40003f44070 */
[----:B------:R-:W-:Y:S02]  /*12890*/  ISETP.GT.U32.AND P3, PT, R5, R13, PT ;  /* 0x0000000d0500720c */ /* 0x000fe40003f64070 */
[----:B------:R-:W-:Y:S02]  /*128a0*/  ISETP.GE.AND P4, PT, R15, RZ, PT ;  /* 0x000000ff0f00720c */ /* 0x000fe40003f86270 */
[----:B------:R-:W-:-:S05]  /*128b0*/  IABS R15, R12 ;  /* 0x0000000c000f7213 */ /* 0x000fca0000000000 */
[----:B------:R-:W-:-:S04]  /*128c0*/  IMAD.HI.U32 R11, R7, R15, RZ ;  /* 0x0000000f070b7227 */ /* 0x000fc800078e00ff */
[----:B------:R-:W-:Y:S02]  /*128d0*/  IMAD.MOV R11, RZ, RZ, -R11 ;  /* 0x000000ffff0b7224 */ /* 0x000fe400078e0a0b */
[--C-:B------:R-:W-:Y:S02]  /*128e0*/  @!P2 IMAD.IADD R14, R14, 0x1, -R5.reuse ;  /* 0x000000010e0ea824 */ /* 0x100fe400078e0a05 */
[----:B------:R-:W-:Y:S01]  /*128f0*/  @!P3 IMAD.IADD R13, R13, 0x1, -R5 ;  /* 0x000000010d0db824 */ /* 0x000fe200078e0a05 */
[----:B------:R-:W-:Y:S01]  /*12900*/  ISETP.GE.AND P3, PT, R12, RZ, PT ;  /* 0x000000ff0c00720c */ /* 0x000fe20003f66270 */
[C---:B------:R-:W-:Y:S01]  /*12910*/  IMAD R12, R5.reuse, R11, R15 ;  /* 0x0000000b050c7224 */ /* 0x040fe200078e020f */
[----:B------:R-:W-:Y:S02]  /*12920*/  LOP3.LUT R11, R6, 0xe2, RZ, 0xfc, !PT ;  /* 0x000000e2060b7812 */ /* 0x000fe400078efcff */
[----:B------:R-:W-:Y:S02]  /*12930*/  ISETP.GT.U32.AND P2, PT, R5, R14, PT ;  /* 0x0000000e0500720c */ /* 0x000fe40003f44070 */
[----:B------:R-:W-:Y:S01]  /*12940*/  IABS R15, R11 ;  /* 0x0000000b000f7213 */ /* 0x000fe20000000000 */
[----:B------:R-:W-:-:S04]  /*12950*/  IMAD.MOV.U32 R26, RZ, RZ, R13 ;  /* 0x000000ffff1a7224 */ /* 0x000fc800078e000d */
[----:B------:R-:W-:-:S04]  /*12960*/  IMAD.HI.U32 R13, R7, R15, RZ ;  /* 0x0000000f070d7227 */ /* 0x000fc800078e00ff */
[----:B------:R-:W-:Y:S02]  /*12970*/  IMAD.MOV R13, RZ, RZ, -R13 ;  /* 0x000000ffff0d7224 */ /* 0x000fe400078e0a0d */
[----:B------:R-:W-:Y:S01]  /*12980*/  @!P2 IMAD.IADD R14, R14, 0x1, -R5 ;  /* 0x000000010e0ea824 */ /* 0x000fe200078e0a05 */
[----:B------:R-:W-:Y:S01]  /*12990*/  ISETP.GE.AND P2, PT, R11, RZ, PT ;  /* 0x000000ff0b00720c */ /* 0x000fe20003f46270 */
[----:B------:R-:W-:Y:S02]  /*129a0*/  IMAD R11, R5, R13, R15 ;  /* 0x0000000d050b7224 */ /* 0x000fe400078e020f */
[----:B------:R-:W-:-:S04]  /*129b0*/  IMAD.MOV.U32 R25, RZ, RZ, R14 ;  /* 0x000000ffff197224 */ /* 0x000fc800078e000e */
[----:B------:R-:W-:Y:S01]  /*129c0*/  @!P6 IMAD.MOV R25, RZ, RZ, -R25 ;  /* 0x000000ffff19e224 */ /* 0x000fe200078e0a19 */
[C---:B------:R-:W-:Y:S01]  /*129d0*/  ISETP.GT.U32.AND P6, PT, R5.reuse, R11, PT ;  /* 0x0000000b0500720c */ /* 0x040fe20003fc4070 */
[----:B------:R-:W-:Y:S01]  /*129e0*/  @!P4 IMAD.MOV R26, RZ, RZ, -R26 ;  /* 0x000000ffff1ac224 */ /* 0x000fe200078e0a1a */
[----:B------:R-:W-:Y:S02]  /*129f0*/  ISETP.GT.U32.AND P4, PT, R5, R12, PT ;  /* 0x0000000c0500720c */ /* 0x000fe40003f84070 */
[----:B------:R-:W-:-:S04]  /*12a00*/  LOP3.LUT R15, R6, 0xe4, RZ, 0xfc, !PT ;  /* 0x000000e4060f7812 */ /* 0x000fc800078efcff */
[----:B------:R-:W-:-:S05]  /*12a10*/  IABS R13, R15 ;  /* 0x0000000f000d7213 */ /* 0x000fca0000000000 */
[--C-:B------:R-:W-:Y:S02]  /*12a20*/  @!P6 IMAD.IADD R11, R11, 0x1, -R5.reuse ;  /* 0x000000010b0be824 */ /* 0x100fe400078e0a05 */
[----:B------:R-:W-:Y:S02]  /*12a30*/  @!P4 IMAD.IADD R12, R12, 0x1, -R5 ;  /* 0x000000010c0cc824 */ /* 0x000fe400078e0a05 */
[----:B------:R-:W-:Y:S01]  /*12a40*/  IMAD.HI.U32 R14, R7, R13, RZ ;  /* 0x0000000d070e7227 */ /* 0x000fe200078e00ff */
[C---:B------:R-:W-:Y:S02]  /*12a50*/  ISETP.GT.U32.AND P6, PT, R5.reuse, R11, PT ;  /* 0x0000000b0500720c */ /* 0x040fe40003fc4070 */
[----:B------:R-:W-:Y:S01]  /*12a60*/  ISETP.GT.U32.AND P4, PT, R5, R12, PT ;  /* 0x0000000c0500720c */ /* 0x000fe20003f84070 */
[----:B------:R-:W-:-:S04]  /*12a70*/  IMAD.MOV R14, RZ, RZ, -R14 ;  /* 0x000000ffff0e7224 */ /* 0x000fc800078e0a0e */
[----:B------:R-:W-:-:S06]  /*12a80*/  IMAD R13, R5, R14, R13 ;  /* 0x0000000e050d7224 */ /* 0x000fcc00078e020d */
[--C-:B------:R-:W-:Y:S01]  /*12a90*/  @!P6 IMAD.IADD R11, R11, 0x1, -R5.reuse ;  /* 0x000000010b0be824 */ /* 0x100fe200078e0a05 */
[----:B------:R-:W-:Y:S01]  /*12aa0*/  ISETP.GT.U32.AND P6, PT, R5, R13, PT ;  /* 0x0000000d0500720c */ /* 0x000fe20003fc4070 */
[----:B------:R-:W-:-:S04]  /*12ab0*/  @!P4 IMAD.IADD R12, R12, 0x1, -R5 ;  /* 0x000000010c0cc824 */ /* 0x000fc800078e0a05 */
[----:B------:R-:W-:Y:S01]  /*12ac0*/  IMAD.MOV.U32 R24, RZ, RZ, R12 ;  /* 0x000000ffff187224 */ /* 0x000fe200078e000c */
[----:B------:R-:W-:-:S03]  /*12ad0*/  LOP3.LUT R12, R6, 0xe6, RZ, 0xfc, !PT ;  /* 0x000000e6060c7812 */ /* 0x000fc600078efcff */
[----:B------:R-:W-:Y:S01]  /*12ae0*/  @!P3 IMAD.MOV R24, RZ, RZ, -R24 ;  /* 0x000000ffff18b224 */ /* 0x000fe200078e0a18 */
[----:B------:R-:W-:Y:S02]  /*12af0*/  ISETP.GE.AND P3, PT, R12, RZ, PT ;  /* 0x000000ff0c00720c */ /* 0x000fe40003f66270 */
[----:B------:R-:W-:Y:S01]  /*12b00*/  IABS R12, R12 ;  /* 0x0000000c000c7213 */ /* 0x000fe20000000000 */
[----:B------:R-:W-:-:S04]  /*12b10*/  @!P6 IMAD.IADD R13, R13, 0x1, -R5 ;  /* 0x000000010d0de824 */ /* 0x000fc800078e0a05 */
[----:B------:R-:W-:Y:S01]  /*12b20*/  IMAD.HI.U32 R17, R7, R12, RZ ;  /* 0x0000000c07117227 */ /* 0x000fe200078e00ff */
[----:B------:R-:W-:-:S03]  /*12b30*/  ISETP.GT.U32.AND P6, PT, R5, R13, PT ;  /* 0x0000000d0500720c */ /* 0x000fc60003fc4070 */
[----:B------:R-:W-:Y:S02]  /*12b40*/  IMAD.MOV.U32 R23, RZ, RZ, R11 ;  /* 0x000000ffff177224 */ /* 0x000fe400078e000b */
[----:B------:R-:W-:Y:S01]  /*12b50*/  IMAD.MOV R11, RZ, RZ, -R17 ;  /* 0x000000ffff0b7224 */ /* 0x000fe200078e0a11 */
[----:B------:R-:W-:-:S03]  /*12b60*/  LOP3.LUT R14, R6, 0xe8, RZ, 0xfc, !PT ;  /* 0x000000e8060e7812 */ /* 0x000fc600078efcff */
[----:B------:R-:W-:Y:S01]  /*12b70*/  IMAD R11, R5, R11, R12 ;  /* 0x0000000b050b7224 */ /* 0x000fe200078e020c */
[----:B------:R-:W-:Y:S02]  /*12b80*/  ISETP.GE.AND P4, PT, R15, RZ, PT ;  /* 0x000000ff0f00720c */ /* 0x000fe40003f86270 */
[----:B------:R-:W-:Y:S01]  /*12b90*/  IABS R15, R14 ;  /* 0x0000000e000f7213 */ /* 0x000fe20000000000 */
[----:B------:R-:W-:Y:S01]  /*12ba0*/  @!P6 IMAD.IADD R13, R13, 0x1, -R5 ;  /* 0x000000010d0de824 */ /* 0x000fe200078e0a05 */
[----:B------:R-:W-:-:S03]  /*12bb0*/  ISETP.GT.U32.AND P6, PT, R5, R11, PT ;  /* 0x0000000b0500720c */ /* 0x000fc60003fc4070 */
[----:B------:R-:W-:Y:S01]  /*12bc0*/  IMAD.HI.U32 R18, R7, R15, RZ ;  /* 0x0000000f07127227 */ /* 0x000fe200078e00ff */
[----:B------:R-:W-:-:S03]  /*12bd0*/  LOP3.LUT R19, R6, 0xea, RZ, 0xfc, !PT ;  /* 0x000000ea06137812 */ /* 0x000fc600078efcff */
[----:B------:R-:W-:Y:S01]  /*12be0*/  IMAD.MOV R17, RZ, RZ, -R18 ;  /* 0x000000ffff117224 */ /* 0x000fe200078e0a12 */
[----:B------:R-:W-:Y:S01]  /*12bf0*/  LOP3.LUT R18, R6, 0xec, RZ, 0xfc, !PT ;  /* 0x000000ec06127812 */ /* 0x000fe200078efcff */
[----:B------:R-:W-:Y:S01]  /*12c00*/  @!P2 IMAD.MOV R23, RZ, RZ, -R23 ;  /* 0x000000ffff17a224 */ /* 0x000fe200078e0a17 */
[----:B------:R-:W-:Y:S02]  /*12c10*/  ISETP.GE.AND P2, PT, R14, RZ, PT ;  /* 0x000000ff0e00720c */ /* 0x000fe40003f46270 */
[----:B------:R-:W-:Y:S01]  /*12c20*/  IABS R12, R19 ;  /* 0x00000013000c7213 */ /* 0x000fe20000000000 */
[----:B------:R-:W-:Y:S01]  /*12c30*/  @!P6 IMAD.IADD R11, R11, 0x1, -R5 ;  /* 0x000000010b0be824 */ /* 0x000fe200078e0a05 */
[----:B------:R-:W-:Y:S01]  /*12c40*/  IABS R14, R18 ;  /* 0x00000012000e7213 */ /* 0x000fe20000000000 */
[----:B------:R-:W-:Y:S02]  /*12c50*/  IMAD R15, R5, R17, R15 ;  /* 0x00000011050f7224 */ /* 0x000fe400078e020f */
[----:B------:R-:W-:Y:S01]  /*12c60*/  IMAD.HI.U32 R17, R7, R12, RZ ;  /* 0x0000000c07117227 */ /* 0x000fe200078e00ff */
[----:B------:R-:W-:-:S03]  /*12c70*/  ISETP.GT.U32.AND P6, PT, R5, R11, PT ;  /* 0x0000000b0500720c */ /* 0x000fc60003fc4070 */
[----:B------:R-:W-:Y:S02]  /*12c80*/  IMAD.MOV.U32 R10, RZ, RZ, R14 ;  /* 0x000000ffff0a7224 */ /* 0x000fe400078e000e */
[----:B------:R-:W-:Y:S02]  /*12c90*/  IMAD.MOV R14, RZ, RZ, -R17 ;  /* 0x000000ffff0e7224 */ /* 0x000fe400078e0a11 */
[----:B------:R-:W-:-:S04]  /*12ca0*/  IMAD.HI.U32 R17, R7, R10, RZ ;  /* 0x0000000a07117227 */ /* 0x000fc800078e00ff */
[----:B------:R-:W-:Y:S01]  /*12cb0*/  IMAD R12, R5, R14, R12 ;  /* 0x0000000e050c7224 */ /* 0x000fe200078e020c */
[----:B------:R-:W-:Y:S01]  /*12cc0*/  IABS R14, R55 ;  /* 0x00000037000e7213 */ /* 0x000fe20000000000 */
[----:B------:R-:W-:Y:S02]  /*12cd0*/  IMAD.MOV.U32 R22, RZ, RZ, R13 ;  /* 0x000000ffff167224 */ /* 0x000fe400078e000d */
[----:B------:R-:W-:Y:S02]  /*12ce0*/  IMAD.MOV R13, RZ, RZ, -R17 ;  /* 0x000000ffff0d7224 */ /* 0x000fe400078e0a11 */
[----:B------:R-:W-:Y:S02]  /*12cf0*/  @!P6 IMAD.IADD R11, R11, 0x1, -R5 ;  /* 0x000000010b0be824 */ /* 0x000fe400078e0a05 */
[C---:B------:R-:W-:Y:S01]  /*12d00*/  IMAD R10, R5.reuse, R13, R10 ;  /* 0x0000000d050a7224 */ /* 0x040fe200078e020a */
[----:B------:R-:W-:Y:S01]  /*12d10*/  ISETP.GT.U32.AND P6, PT, R5, R12, PT ;  /* 0x0000000c0500720c */ /* 0x000fe20003fc4070 */
[----:B------:R-:W-:Y:S01]  /*12d20*/  IMAD.HI.U32 R13, R7, R14, RZ ;  /* 0x0000000e070d7227 */ /* 0x000fe200078e00ff */
[----:B------:R-:W-:-:S03]  /*12d30*/  LOP3.LUT R17, R6, 0xf0, RZ, 0xfc, !PT ;  /* 0x000000f006117812 */ /* 0x000fc600078efcff */
[----:B------:R-:W-:-:S04]  /*12d40*/  IMAD.MOV R13, RZ, RZ, -R13 ;  /* 0x000000ffff0d7224 */ /* 0x000fc800078e0a0d */
[----:B------:R-:W-:Y:S01]  /*12d50*/  IMAD R14, R5, R13, R14 ;  /* 0x0000000d050e7224 */ /* 0x000fe200078e020e */
[----:B------:R-:W-:-:S03]  /*12d60*/  IABS R13, R17 ;  /* 0x00000011000d7213 */ /* 0x000fc60000000000 */
[----:B------:R-:W-:Y:S02]  /*12d70*/  @!P6 IMAD.IADD R12, R12, 0x1, -R5 ;  /* 0x000000010c0ce824 */ /* 0x000fe400078e0a05 */
[----:B0-----:R-:W-:-:S03]  /*12d80*/  IMAD.HI.U32 R20, R7, R13, RZ ;  /* 0x0000000d07147227 */ /* 0x001fc600078e00ff */
[----:B------:R-:W-:Y:S01]  /*12d90*/  ISETP.GT.U32.AND P6, PT, R5, R12, PT ;  /* 0x0000000c0500720c */ /* 0x000fe20003fc4070 */
[----:B------:R-:W-:-:S04]  /*12da0*/  IMAD.MOV R20, RZ, RZ, -R20 ;  /* 0x000000ffff147224 */ /* 0x000fc800078e0a14 */
[----:B------:R-:W-:Y:S01]  /*12db0*/  IMAD R13, R5, R20, R13 ;  /* 0x00000014050d7224 */ /* 0x000fe200078e020d */
[----:B--2---:R-:W-:Y:S01]  /*12dc0*/  SEL R20, R16, R63, !P1 ;  /* 0x0000003f10147207 */ /* 0x004fe20004800000 */
[----:B---3--:R0:W-:Y:S04]  /*12dd0*/  STL [R1+0xd30], R0 ;  /* 0x000d300001007387 */ /* 0x0081e80000100800 */
[----:B------:R-:W-:Y:S01]  /*12de0*/  IMAD R20, R20, UR5, RZ ;  /* 0x0000000514147c24 */ /* 0x000fe2000f8e02ff */
[----:B------:R-:W2:Y:S01]  /*12df0*/  LDCU UR5, c[0x0][0x3b0] ;  /* 0x00007600ff0577ac */ /* 0x000ea20008000800 */
[----:B------:R-:W-:-:S03]  /*12e00*/  @!P6 IMAD.IADD R12, R12, 0x1, -R5 ;  /* 0x000000010c0ce824 */ /* 0x000fc600078e0a05 */
[----:B0-----:R-:W-:-:S04]  /*12e10*/  IADD3 R0, P6, PT, R20, R9, RZ ;  /* 0x0000000914007210 */ /* 0x001fc80007fde0ff */
[----:B------:R-:W-:Y:S01]  /*12e20*/  LEA.HI.X.SX32 R3, R20, R8, 0x1, P6 ;  /* 0x0000000814037211 */ /* 0x000fe200030f0eff */
[----:B------:R-:W-:-:S04]  /*12e30*/  @P0 IMAD.MOV.U32 R56, RZ, RZ, R0 ;  /* 0x000000ffff380224 */ /* 0x000fc800078e0000 */
[----:B------:R-:W-:-:S05]  /*12e40*/  @P0 IMAD.MOV.U32 R57, RZ, RZ, R3 ;  /* 0x000000ffff390224 */ /* 0x000fca00078e0003 */
[----:B------:R0:W3:Y:S01]  /*12e50*/  @P0 LDG.E.U8 R4, desc[UR24][R56.64] ;  /* 0x0000001838040981 */ /* 0x0000e2000c1e1100 */
[----:B------:R-:W-:Y:S01]  /*12e60*/  @!P4 IMAD.MOV R22, RZ, RZ, -R22 ;  /* 0x000000ffff16c224 */ /* 0x000fe200078e0a16 */
[----:B------:R-:W-:-:S13]  /*12e70*/  ISETP.GT.U32.AND P4, PT, R5, R15, PT ;  /* 0x0000000f0500720c */ /* 0x000fda0003f84070 */
[----:B------:R-:W-:-:S05]  /*12e80*/  @!P4 IMAD.IADD R15, R15, 0x1, -R5 ;  /* 0x000000010f0fc824 */ /* 0x000fca00078e0a05 */
[----:B------:R-:W-:Y:S01]  /*12e90*/  ISETP.GT.U32.AND P4, PT, R5, R15, PT ;  /* 0x0000000f0500720c */ /* 0x000fe20003f84070 */
[----:B------:R-:W-:-:S04]  /*12ea0*/  IMAD.MOV.U32 R21, RZ, RZ, R11 ;  /* 0x000000ffff157224 */ /* 0x000fc800078e000b */
[----:B------:R-:W-:-:S08]  /*12eb0*/  @!P3 IMAD.MOV R21, RZ, RZ, -R21 ;  /* 0x000000ffff15b224 */ /* 0x000fd000078e0a15 */
[----:B------:R-:W-:Y:S01]  /*12ec0*/  @!P4 IMAD.IADD R15, R15, 0x1, -R5 ;  /* 0x000000010f0fc824 */ /* 0x000fe200078e0a05 */
[C---:B------:R-:W-:Y:S02]  /*12ed0*/  ISETP.GT.U32.AND P4, PT, R5.reuse, R10, PT ;  /* 0x0000000a0500720c */ /* 0x040fe40003f84070 */
[C---:B------:R-:W-:Y:S02]  /*12ee0*/  ISETP.GT.U32.AND P3, PT, R5.reuse, R14, PT ;  /* 0x0000000e0500720c */ /* 0x040fe40003f64070 */
[----:B------:R-:W-:Y:S01]  /*12ef0*/  ISETP.GT.U32.AND P6, PT, R5, R13, PT ;  /* 0x0000000d0500720c */ /* 0x000fe20003fc4070 */
[----:B------:R-:W-:-:S08]  /*12f00*/  IMAD.MOV.U32 R20, RZ, RZ, R15 ;  /* 0x000000ffff147224 */ /* 0x000fd000078e000f */
[--C-:B------:R-:W-:Y:S02]  /*12f10*/  @!P4 IMAD.IADD R10, R10, 0x1, -R5.reuse ;  /* 0x000000010a0ac824 */ /* 0x100fe400078e0a05 */
[----:B------:R-:W-:-:S03]  /*12f20*/  @!P3 IMAD.IADD R14, R14, 0x1, -R5 ;  /* 0x000000010e0eb824 */ /* 0x000fc600078e0a05 */
[C---:B------:R-:W-:Y:S01]  /*12f30*/  ISETP.GT.U32.AND P4, PT, R5.reuse, R10, PT ;  /* 0x0000000a0500720c */ /* 0x040fe20003f84070 */
[----:B------:R-:W-:Y:S01]  /*12f40*/  @!P2 IMAD.MOV R20, RZ, RZ, -R20 ;  /* 0x000000ffff14a224 */ /* 0x000fe200078e0a14 */
[----:B------:R-:W-:Y:S01]  /*12f50*/  ISETP.GT.U32.AND P2, PT, R5, R14, PT ;  /* 0x0000000e0500720c */ /* 0x000fe20003f44070 */
[----:B------:R-:W-:Y:S01]  /*12f60*/  @!P6 IMAD.IADD R13, R13, 0x1, -R5 ;  /* 0x000000010d0de824 */ /* 0x000fe200078e0a05 */
[----:B------:R-:W-:-:S04]  /*12f70*/  ISETP.GE.AND P3, PT, R18, RZ, PT ;  /* 0x000000ff1200720c */ /* 0x000fc80003f66270 */
[----:B------:R-:W-:-:S05]  /*12f80*/  ISETP.GT.U32.AND P6, PT, R5, R13, PT ;  /* 0x0000000d0500720c */ /* 0x000fca0003fc4070 */
[----:B------:R-:W-:-:S04]  /*12f90*/  @!P4 IMAD.IADD R10, R10, 0x1, -R5 ;  /* 0x000000010a0ac824 */ /* 0x000fc800078e0a05 */
[----:B------:R-:W-:Y:S01]  /*12fa0*/  IMAD.MOV.U32 R18, RZ, RZ, R10 ;  /* 0x000000ffff127224 */ /* 0x000fe200078e000a */
[----:B------:R-:W-:Y:S01]  /*12fb0*/  LOP3.LUT R10, R6, 0xf2, RZ, 0xfc, !PT ;  /* 0x000000f2060a7812 */ /* 0x000fe200078efcff */
[----:B------:R-:W-:-:S03]  /*12fc0*/  @!P2 IMAD.IADD R14, R14, 0x1, -R5 ;  /* 0x000000010e0ea824 */ /* 0x000fc600078e0a05 */
[----:B------:R-:W-:Y:S02]  /*12fd0*/  ISETP.GE.AND P2, PT, R10, RZ, PT ;  /* 0x000000ff0a00720c */ /* 0x000fe40003f46270 */
[----:B------:R-:W-:Y:S02]  /*12fe0*/  IABS R11, R10 ;  /* 0x0000000a000b7213 */ /* 0x000fe40000000000 */
[----:B------:R-:W-:Y:S01]  /*12ff0*/  LOP3.LUT R10, R6, 0xf4, RZ, 0xfc, !PT ;  /* 0x000000f4060a7812 */ /* 0x000fe200078efcff */
[----:B------:R-:W-:Y:S01]  /*13000*/  @!P6 IMAD.IADD R13, R13, 0x1, -R5 ;  /* 0x000000010d0de824 */ /* 0x000fe200078e0a05 */
[----:B------:R-:W-:Y:S02]  /*13010*/  ISETP.GE.AND P4, PT, R19, RZ, PT ;  /* 0x000000ff1300720c */ /* 0x000fe40003f86270 */
[----:B------:R-:W-:Y:S02]  /*13020*/  ISETP.GE.AND P6, PT, R10, RZ, PT ;  /* 0x000000ff0a00720c */ /* 0x000fe40003fc6270 */
[----:B------:R-:W-:Y:S01]  /*13030*/  IABS R10, R10 ;  /* 0x0000000a000a7213 */ /* 0x000fe20000000000 */
[----:B------:R-:W-:Y:S01]  /*13040*/  @!P3 IMAD.MOV R18, RZ, RZ, -R18 ;  /* 0x000000ffff12b224 */ /* 0x000fe200078e0a12 */
[----:B0-----:R-:W-:-:S02]  /*13050*/  LOP3.LUT R57, R6, 0xf6, RZ, 0xfc, !PT ;  /* 0x000000f606397812 */ /* 0x001fc400078efcff */
[----:B------:R-:W-:Y:S01]  /*13060*/  ISETP.GE.AND P3, PT, R17, RZ, PT ;  /* 0x000000ff1100720c */ /* 0x000fe20003f66270 */
[----:B------:R-:W-:Y:S01]  /*13070*/  IMAD.HI.U32 R17, R7, R10, RZ ;  /* 0x0000000a07117227 */ /* 0x000fe200078e00ff */
[----:B------:R-:W-:-:S03]  /*13080*/  IABS R15, R57 ;  /* 0x00000039000f7213 */ /* 0x000fc60000000000 */
[----:B------:R-:W-:Y:S02]  /*13090*/  IMAD.MOV.U32 R19, RZ, RZ, R12 ;  /* 0x000000ffff137224 */ /* 0x000fe400078e000c */
[----:B------:R-:W-:Y:S02]  /*130a0*/  IMAD.MOV.U32 R63, RZ, RZ, R64 ;  /* 0x000000ffff3f7224 */ /* 0x000fe400078e0040 */
[----:B------:R-:W-:Y:S02]  /*130b0*/  IMAD.MOV.U32 R64, RZ, RZ, R65 ;  /* 0x000000ffff407224 */ /* 0x000fe400078e0041 */
[----:B------:R-:W-:Y:S02]  /*130c0*/  IMAD.MOV.U32 R65, RZ, RZ, R82 ;  /* 0x000000ffff417224 */ /* 0x000fe400078e0052 */
[----:B------:R-:W-:Y:S02]  /*130d0*/  IMAD.MOV R17, RZ, RZ, -R17 ;  /* 0x000000ffff117224 */ /* 0x000fe400078e0a11 */
[----:B------:R-:W-:-:S02]  /*130e0*/  IMAD.MOV.U32 R82, RZ, RZ, R83 ;  /* 0x000000ffff527224 */ /* 0x000fc400078e0053 */
[----:B------:R-:W-:Y:S01]  /*130f0*/  @!P4 IMAD.MOV R19, RZ, RZ, -R19 ;  /* 0x000000ffff13c224 */ /* 0x000fe200078e0a13 */
[----:B------:R-:W-:Y:S01]  /*13100*/  ISETP.GE.AND P4, PT, R55, RZ, PT ;  /* 0x000000ff3700720c */ /* 0x000fe20003f86270 */
[----:B------:R-:W-:Y:S01]  /*13110*/  IMAD.MOV.U32 R83, RZ, RZ, R58 ;  /* 0x000000ffff537224 */ /* 0x000fe200078e003a */
[----:B------:R-:W-:Y:S01]  /*13120*/  LOP3.LUT R58, R6, 0xf8, RZ, 0xfc, !PT ;  /* 0x000000f8063a7812 */ /* 0x000fe200078efcff */
[----:B------:R-:W-:-:S04]  /*13130*/  IMAD.HI.U32 R55, R7, R15, RZ ;  /* 0x0000000f07377227 */ /* 0x000fc800078e00ff */
[----:B------:R-:W-:Y:S02]  /*13140*/  IMAD R10, R5, R17, R10 ;  /* 0x00000011050a7224 */ /* 0x000fe400078e020a */
[----:B------:R-:W-:Y:S02]  /*13150*/  IMAD.MOV.U32 R17, RZ, RZ, R14 ;  /* 0x000000ffff117224 */ /* 0x000fe400078e000e */
[----:B------:R-:W-:Y:S01]  /*13160*/  IMAD.MOV.U32 R14, RZ, RZ, R13 ;  /* 0x000000ffff0e7224 */ /* 0x000fe200078e000d */
[----:B------:R-:W-:Y:S01]  /*13170*/  IABS R13, R58 ;  /* 0x0000003a000d7213 */ /* 0x000fe20000000000 */
[----:B------:R-:W-:-:S04]  /*13180*/  IMAD.HI.U32 R12, R7, R11, RZ ;  /* 0x0000000b070c7227 */ /* 0x000fc800078e00ff */
[----:B------:R-:W-:Y:S02]  /*13190*/  IMAD.MOV R55, RZ, RZ, -R55 ;  /* 0x000000ffff377224 */ /* 0x000fe400078e0a37 */
[----:B------:R-:W-:Y:S02]  /*131a0*/  IMAD.MOV R12, RZ, RZ, -R12 ;  /* 0x000000ffff0c7224 */ /* 0x000fe400078e0a0c */
[----:B------:R-:W-:Y:S01]  /*131b0*/  IMAD R15, R5, R55, R15 ;  /* 0x00000037050f7224 */ /* 0x000fe200078e020f */
[----:B------:R-:W-:Y:S01]  /*131c0*/  LOP3.LUT R55, R6, 0xfa, RZ, 0xfc, !PT ;  /* 0x000000fa06377812 */ /* 0x000fe200078efcff */
[----:B------:R-:W-:-:S04]  /*131d0*/  IMAD.HI.U32 R56, R7, R13, RZ ;  /* 0x0000000d07387227 */ /* 0x000fc800078e00ff */
[----:B------:R-:W-:Y:S01]  /*131e0*/  IMAD R11, R5, R12, R11 ;  /* 0x0000000c050b7224 */ /* 0x000fe200078e020b */
[----:B------:R-:W-:Y:S01]  /*131f0*/  IABS R12, R55 ;  /* 0x00000037000c7213 */ /* 0x000fe20000000000 */
[----:B------:R-:W-:-:S04]  /*13200*/  IMAD.MOV R56, RZ, RZ, -R56 ;  /* 0x000000ffff387224 */ /* 0x000fc800078e0a38 */
[----:B------:R-:W-:Y:S02]  /*13210*/  IMAD R13, R5, R56, R13 ;  /* 0x00000038050d7224 */ /* 0x000fe400078e020d */
[----:B------:R-:W-:-:S04]  /*13220*/  IMAD.HI.U32 R56, R7, R12, RZ ;  /* 0x0000000c07387227 */ /* 0x000fc800078e00ff */
[----:B------:R-:W-:-:S04]  /*13230*/  IMAD.MOV R56, RZ, RZ, -R56 ;  /* 0x000000ffff387224 */ /* 0x000fc800078e0a38 */
[----:B------:R-:W-:Y:S01]  /*13240*/  IMAD R12, R5, R56, R12 ;  /* 0x00000038050c7224 */ /* 0x000fe200078e020c */
[----:B------:R-:W-:-:S04]  /*13250*/  LOP3.LUT R56, R6, 0xfc, RZ, 0xfc, !PT ;  /* 0x000000fc06387812 */ /* 0x000fc800078efcff */
[----:B------:R-:W-:-:S05]  /*13260*/  IABS R6, R56 ;  /* 0x0000003800067213 */ /* 0x000fca0000000000 */
[----:B------:R-:W-:Y:S01]  /*13270*/  IMAD.HI.U32 R7, R7, R6, RZ ;  /* 0x0000000607077227 */ /* 0x000fe200078e00ff */
[----:B------:R-:W-:Y:S03]  /*13280*/  STL [R1+0x46c], R0 ;  /* 0x00046c0001007387 */ /* 0x000fe60000100800 */
[----:B------:R-:W-:Y:S01]  /*13290*/  IMAD.MOV R7, RZ, RZ, -R7 ;  /* 0x000000ffff077224 */ /* 0x000fe200078e0a07 */
[----:B------:R0:W-:Y:S03]  /*132a0*/  STL [R1+0x228], R3 ;  /* 0x0002280301007387 */ /* 0x0001e60000100800 */
[C---:B------:R-:W-:Y:S01]  /*132b0*/  IMAD R6, R5.reuse, R7, R6 ;  /* 0x0000000705067224 */ /* 0x040fe200078e0206 */
[----:B------:R-:W-:Y:S01]  /*132c0*/  SEL R7, R16, R69, !P1 ;  /* 0x0000004510077207 */ /* 0x000fe20004800000 */
[----:B---3--:R3:W-:Y:S04]  /*132d0*/  STL [R1+0xd34], R4 ;  /* 0x000d340401007387 */ /* 0x0087e80000100800 */
[----:B------:R-:W4:Y:S01]  /*132e0*/  LDL.LU R69, [R1+0xd4c] ;  /* 0x000d4c0001457983 */ /* 0x000f220000300800 */
[----:B------:R-:W-:Y:S01]  /*132f0*/  @!P4 IMAD.MOV R17, RZ, RZ, -R17 ;  /* 0x000000ffff11c224 */ /* 0x000fe200078e0a11 */
[----:B------:R-:W-:-:S02]  /*13300*/  ISETP.GT.U32.AND P4, PT, R5, R11, PT ;  /* 0x0000000b0500720c */ /* 0x000fc40003f84070 */
[----:B0-----:R-:W4:Y:S11]  /*13310*/  LDL.LU R3, [R1+0x4c] ;  /* 0x00004c0001037983 */ /* 0x001f360000300800 */
[----:B------:R-:W-:-:S05]  /*13320*/  @!P4 IMAD.IADD R11, R11, 0x1, -R5 ;  /* 0x000000010b0bc824 */ /* 0x000fca00078e0a05 */
[----:B------:R-:W-:-:S13]  /*13330*/  ISETP.GT.U32.AND P4, PT, R5, R11, PT ;  /* 0x0000000b0500720c */ /* 0x000fda0003f84070 */
[--C-:B------:R-:W-:Y:S01]  /*13340*/  @!P4 IMAD.IADD R11, R11, 0x1, -R5.reuse ;  /* 0x000000010b0bc824 */ /* 0x100fe200078e0a05 */
[----:B------:R-:W-:Y:S01]  /*13350*/  ISETP.GT.U32.AND P4, PT, R5, R15, PT ;  /* 0x0000000f0500720c */ /* 0x000fe20003f84070 */
[----:B--2---:R-:W-:Y:S01]  /*13360*/  IMAD R7, R7, UR5, RZ ;  /* 0x0000000507077c24 */ /* 0x004fe2000f8e02ff */
[----:B------:R-:W0:Y:S11]  /*13370*/  LDCU UR5, c[0x0][0x3b0] ;  /* 0x00007600ff0577ac */ /* 0x000e360008000800 */
[----:B------:R-:W-:Y:S01]  /*13380*/  @!P4 IMAD.IADD R15, R15, 0x1, -R5 ;  /* 0x000000010f0fc824 */ /* 0x000fe200078e0a05 */
[----:B------:R-:W-:-:S13]  /*13390*/  ISETP.GT.U32.AND P4, PT, R5, R12, PT ;  /* 0x0000000c0500720c */ /* 0x000fda0003f84070 */
[----:B------:R-:W-:Y:S01]  /*133a0*/  @!P4 IMAD.IADD R12, R12, 0x1, -R5 ;  /* 0x000000010c0cc824 */ /* 0x000fe200078e0a05 */
[----:B------:R-:W-:-:S04]  /*133b0*/  IADD3 R0, P4, PT, R7, R9, RZ ;  /* 0x0000000907007210 */ /* 0x000fc80007f9e0ff */
[----:B---3--:R-:W-:Y:S01]  /*133c0*/  LEA.HI.X.SX32 R4, R7, R8, 0x1, P4 ;  /* 0x0000000807047211 */ /* 0x008fe200020f0eff */
[----:B------:R2:W-:Y:S04]  /*133d0*/  STL [R1+0x238], R0 ;  /* 0x0002380001007387 */ /* 0x0005e80000100800 */
[----:B------:R-:W-:Y:S01]  /*133e0*/  STL [R1+0x234], R4 ;  /* 0x0002340401007387 */ /* 0x000fe20000100800 */
[----:B------:R-:W-:-:S03]  /*133f0*/  @P0 IMAD.MOV.U32 R60, RZ, RZ, R0 ;  /* 0x000000ffff3c0224 */ /* 0x000fc600078e0000 */
[----:B------:R-:W3:Y:S01]  /*13400*/  LDL.LU R59, [R1+0x50] ;  /* 0x00005000013b7983 */ /* 0x000ee20000300800 */
[----:B------:R-:W-:Y:S01]  /*13410*/  @P0 IMAD.MOV.U32 R61, RZ, RZ, R4 ;  /* 0x000000ffff3d0224 */ /* 0x000fe200078e0004 */
[----:B----4-:R-:W-:-:S06]  /*13420*/  PRMT R69, RZ, 0x7610, R69 ;  /* 0x00007610ff457816 */ /* 0x010fcc0000000045 */
[----:B------:R-:W4:Y:S01]  /*13430*/  @P0 LDG.E.U8 R69, desc[UR24][R60.64] ;  /* 0x000000183c450981 */ /* 0x000f22000c1e1100 */
[----:B------:R-:W-:Y:S01]  /*13440*/  @!P3 IMAD.MOV R14, RZ, RZ, -R14 ;  /* 0x000000ffff0eb224 */ /* 0x000fe200078e0a0e */
[C---:B------:R-:W-:Y:S01]  /*13450*/  ISETP.GT.U32.AND P3, PT, R5.reuse, R10, PT ;  /* 0x0000000a0500720c */ /* 0x040fe20003f64070 */
[----:B------:R-:W-:Y:S01]  /*13460*/  @!P2 IMAD.MOV R11, RZ, RZ, -R11 ;  /* 0x000000ffff0ba224 */ /* 0x000fe200078e0a0b */
[----:B------:R-:W-:-:S11]  /*13470*/  ISETP.GT.U32.AND P2, PT, R5, R15, PT ;  /* 0x0000000f0500720c */ /* 0x000fd60003f44070 */
[----:B------:R-:W-:-:S05]  /*13480*/  @!P3 IMAD.IADD R10, R10, 0x1, -R5 ;  /* 0x000000010a0ab824 */ /* 0x000fca00078e0a05 */
[----:B------:R-:W-:Y:S01]  /*13490*/  ISETP.GT.U32.AND P3, PT, R5, R10, PT ;  /* 0x0000000a0500720c */ /* 0x000fe20003f64070 */
[----:B------:R-:W-:Y:S01]  /*134a0*/  @!P2 IMAD.IADD R15, R15, 0x1, -R5 ;  /* 0x000000010f0fa824 */ /* 0x000fe200078e0a05 */
[----:B------:R-:W-:Y:S02]  /*134b0*/  ISETP.GT.U32.AND P2, PT, R5, R6, PT ;  /* 0x000000060500720c */ /* 0x000fe40003f44070 */
[----:B------:R-:W-:-:S09]  /*134c0*/  SEL R7, R16, R3, !P1 ;  /* 0x0000000310077207 */ /* 0x000fd20004800000 */
[--C-:B------:R-:W-:Y:S01]  /*134d0*/  @!P3 IMAD.IADD R10, R10, 0x1, -R5.reuse ;  /* 0x000000010a0ab824 */ /* 0x100fe200078e0a05 */
[----:B------:R-:W-:Y:S01]  /*134e0*/  ISETP.GT.U32.AND P3, PT, R5, R13, PT ;  /* 0x0000000d0500720c */ /* 0x000fe20003f64070 */
[----:B0-----:R-:W-:Y:S01]  /*134f0*/  IMAD R7, R7, UR5, RZ ;  /* 0x0000000507077c24 */ /* 0x001fe2000f8e02ff */
[----:B------:R-:W0:Y:S01]  /*13500*/  LDCU UR5, c[0x0][0x3b0] ;  /* 0x00007600ff0577ac */ /* 0x000e220008000800 */
[----:B------:R-:W-:Y:S02]  /*13510*/  @!P2 IMAD.IADD R6, R6, 0x1, -R5 ;  /* 0x000000010606a824 */ /* 0x000fe400078e0a05 */
[----:B------:R-:W-:Y:S01]  /*13520*/  @!P6 IMAD.MOV R10, RZ, RZ, -R10 ;  /* 0x000000ffff0ae224 */ /* 0x000fe200078e0a0a */
[----:B--2---:R-:W-:-:S07]  /*13530*/  IADD3 R0, P2, PT, R7, R9, RZ ;  /* 0x0000000907007210 */ /* 0x004fce0007f5e0ff */
[----:B------:R-:W-:Y:S01]  /*13540*/  @!P3 IMAD.IADD R13, R13, 0x1, -R5 ;  /* 0x000000010d0db824 */ /* 0x000fe200078e0a05 */
[----:B------:R-:W-:-:S04]  /*13550*/  LEA.HI.X.SX32 R3, R7, R8, 0x1, P2 ;  /* 0x0000000807037211 */ /* 0x000fc800010f0eff */
[C---:B------:R-:W-:Y:S02]  /*13560*/  ISETP.GT.U32.AND P6, PT, R5.reuse, R13, PT ;  /* 0x0000000d0500720c */ /* 0x040fe40003fc4070 */
[----:B------:R-:W-:Y:S02]  /*13570*/  ISETP.GT.U32.AND P2, PT, R5, R6, PT ;  /* 0x000000060500720c */ /* 0x000fe40003f44070 */
[----:B---3--:R-:W-:-:S09]  /*13580*/  SEL R7, R16, R59, !P1 ;  /* 0x0000003b10077207 */ /* 0x008fd20004800000 */
[----:B------:R-:W-:Y:S01]  /*13590*/  @!P6 IMAD.IADD R13, R13, 0x1, -R5 ;  /* 0x000000010d0de824 */ /* 0x000fe200078e0a05 */
[----:B------:R-:W-:Y:S01]  /*135a0*/  ISETP.GE.AND P6, PT, R58, RZ, PT ;  /* 0x000000ff3a00720c */ /* 0x000fe20003fc6270 */
[----:B------:R-:W-:Y:S02]  /*135b0*/  @P0 IMAD.MOV.U32 R58, RZ, RZ, R0 ;  /* 0x000000ffff3a0224 */ /* 0x000fe400078e0000 */
[----:B0-----:R-:W-:Y:S02]  /*135c0*/  IMAD R7, R7, UR5, RZ ;  /* 0x0000000507077c24 */ /* 0x001fe4000f8e02ff */
[----:B------:R-:W-:Y:S02]  /*135d0*/  @P0 IMAD.MOV.U32 R59, RZ, RZ, R3 ;  /* 0x000000ffff3b0224 */ /* 0x000fe400078e0003 */
[----:B------:R-:W-:-:S03]  /*135e0*/  @!P2 IMAD.IADD R6, R6, 0x1, -R5 ;  /* 0x000000010606a824 */ /* 0x000fc600078e0a05 */
[----:B------:R-:W2:Y:S01]  /*135f0*/  @P0 LDG.E.U8 R2, desc[UR24][R58.64] ;  /* 0x000000183a020981 */ /* 0x000ea2000c1e1100 */
[----:B------:R-:W-:-:S03]  /*13600*/  ISETP.GE.AND P3, PT, R57, RZ, PT ;  /* 0x000000ff3900720c */ /* 0x000fc60003f66270 */
[----:B----4-:R-:W-:Y:S04]  /*13610*/  STL [R1+0xd38], R69 ;  /* 0x000d384501007387 */ /* 0x010fe80000100800 */
[----:B------:R0:W-:Y:S04]  /*13620*/  STL [R1+0x468], R0 ;  /* 0x0004680001007387 */ /* 0x0001e80000100800 */
[----:B------:R3:W-:Y:S01]  /*13630*/  STL [R1+0x464], R3 ;  /* 0x0004640301007387 */ /* 0x0007e20000100800 */
[----:B0-----:R-:W-:-:S04]  /*13640*/  IADD3 R0, P2, PT, R7, R9, RZ ;  /* 0x0000000907007210 */ /* 0x001fc80007f5e0ff */
[----:B---3--:R-:W-:Y:S02]  /*13650*/  LEA.HI.X.SX32 R3, R7, R8, 0x1, P2 ;  /* 0x0000000807037211 */ /* 0x008fe400010f0eff */
[----:B------:R-:W-:Y:S01]  /*13660*/  ISETP.GE.AND P2, PT, R56, RZ, PT ;  /* 0x000000ff3800720c */ /* 0x000fe20003f46270 */
[----:B------:R-:W-:Y:S02]  /*13670*/  @P0 IMAD.MOV.U32 R56, RZ, RZ, R0 ;  /* 0x000000ffff380224 */ /* 0x000fe400078e0000 */
[----:B------:R-:W-:-:S05]  /*13680*/  @P0 IMAD.MOV.U32 R57, RZ, RZ, R3 ;  /* 0x000000ffff390224 */ /* 0x000fca00078e0003 */
[----:B------:R0:W3:Y:S01]  /*13690*/  @P0 LDG.E.U8 R68, desc[UR24][R56.64] ;  /* 0x0000001838440981 */ /* 0x0000e2000c1e1100 */
[----:B------:R-:W-:Y:S01]  /*136a0*/  ISETP.GT.U32.AND P4, PT, R5, R12, PT ;  /* 0x0000000c0500720c */ /* 0x000fe20003f84070 */
[----:B------:R-:W-:Y:S02]  /*136b0*/  IMAD.MOV.U32 R60, RZ, RZ, R63 ;  /* 0x000000ffff3c7224 */ /* 0x000fe400078e003f */
[----:B------:R-:W-:Y:S02]  /*136c0*/  IMAD.MOV.U32 R4, RZ, RZ, R65 ;  /* 0x000000ffff047224 */ /* 0x000fe400078e0041 */
[----:B------:R-:W-:Y:S02]  /*136d0*/  IMAD.MOV.U32 R63, RZ, RZ, R88 ;  /* 0x000000ffff3f7224 */ /* 0x000fe400078e0058 */
[----:B------:R-:W-:Y:S02]  /*136e0*/  IMAD.MOV.U32 R70, RZ, RZ, R83 ;  /* 0x000000ffff467224 */ /* 0x000fe400078e0053 */
[----:B------:R-:W-:-:S02]  /*136f0*/  IMAD.MOV.U32 R65, RZ, RZ, R66 ;  /* 0x000000ffff417224 */ /* 0x000fc400078e0042 */
[----:B------:R-:W-:Y:S02]  /*13700*/  IMAD.MOV.U32 R83, RZ, RZ, R93 ;  /* 0x000000ffff537224 */ /* 0x000fe400078e005d */
[----:B------:R-:W-:Y:S01]  /*13710*/  @!P4 IMAD.IADD R12, R12, 0x1, -R5 ;  /* 0x000000010c0cc824 */ /* 0x000fe200078e0a05 */
[C---:B------:R-:W-:Y:S02]  /*13720*/  SEL R5, R16.reuse, R60, !P1 ;  /* 0x0000003c10057207 */ /* 0x040fe40004800000 */
[C---:B------:R-:W-:Y:S01]  /*13730*/  SEL R60, R16.reuse, R63, !P1 ;  /* 0x0000003f103c7207 */ /* 0x040fe20004800000 */
[----:B------:R-:W-:Y:S01]  /*13740*/  IMAD.MOV.U32 R61, RZ, RZ, R64 ;  /* 0x000000ffff3d7224 */ /* 0x000fe200078e0040 */
[C---:B------:R-:W-:Y:S01]  /*13750*/  SEL R63, R16.reuse, R65, !P1 ;  /* 0x00000041103f7207 */ /* 0x040fe20004800000 */
[----:B------:R-:W-:Y:S01]  /*13760*/  IMAD.MOV.U32 R64, RZ, RZ, R90 ;  /* 0x000000ffff407224 */ /* 0x000fe200078e005a */
[C---:B------:R-:W-:Y:S02]  /*13770*/  SEL R65, R16.reuse, R83, !P1 ;  /* 0x0000005310417207 */ /* 0x040fe40004800000 */
[----:B------:R-:W-:Y:S01]  /*13780*/  SEL R83, R16, R84, !P1 ;  /* 0x0000005410537207 */ /* 0x000fe20004800000 */
[----:B--2---:R-:W-:Y:S04]  /*13790*/  STL [R1+0xd3c], R2 ;  /* 0x000d3c0201007387 */ /* 0x004fe80000100800 */
[----:B------:R2:W-:Y:S04]  /*137a0*/  STL [R1+0x240], R0 ;  /* 0x0002400001007387 */ /* 0x0005e80000100800 */
[----:B------:R4:W-:Y:S01]  /*137b0*/  STL [R1+0x23c], R3 ;  /* 0x00023c0301007387 */ /* 0x0009e20000100800 */
[----:B--2---:R-:W-:-:S02]  /*137c0*/  IMAD.MOV.U32 R0, RZ, RZ, R82 ;  /* 0x000000ffff007224 */ /* 0x004fc400078e0052 */
[----:B----4-:R-:W-:Y:S02]  /*137d0*/  IMAD.MOV.U32 R3, RZ, RZ, R87 ;  /* 0x000000ffff037224 */ /* 0x010fe400078e0057 */
[----:B------:R-:W2:Y:S01]  /*137e0*/  LDL.LU R87, [R1+0x2c] ;  /* 0x00002c0001577983 */ /* 0x000ea20000300800 */
[----:B------:R-:W-:Y:S02]  /*137f0*/  IMAD.MOV.U32 R82, RZ, RZ, R89 ;  /* 0x000000ffff527224 */ /* 0x000fe400078e0059 */
[C---:B------:R-:W-:Y:S01]  /*13800*/  SEL R59, R16.reuse, R3, !P1 ;  /* 0x00000003103b7207 */ /* 0x040fe20004800000 */
[----:B------:R-:W4:Y:S01]  /*13810*/  LDL.LU R88, [R1+0x28] ;  /* 0x0000280001587983 */ /* 0x000f220000300800 */
[----:B------:R-:W-:-:S03]  /*13820*/  SEL R3, R16, R53, !P1 ;  /* 0x0000003510037207 */ /* 0x000fc60004800000 */
[----:B------:R-:W2:Y:S01]  /*13830*/  LDL.LU R89, [R1+0x24] ;  /* 0x0000240001597983 */ /* 0x000ea20000300800 */
[----:B0-----:R-:W-:-:S03]  /*13840*/  SEL R57, R16, R0, !P1 ;  /* 0x0000000010397207 */ /* 0x001fc60004800000 */
[----:B------:R-:W2:Y:S01]  /*13850*/  LDL.LU R90, [R1+0x20] ;  /* 0x00002000015a7983 */ /* 0x000ea20000300800 */
[----:B------:R-:W-:-:S03]  /*13860*/  SEL R0, R16, R52, !P1 ;  /* 0x0000003410007207 */ /* 0x000fc60004800000 */
[----:B------:R-:W2:Y:S01]  /*13870*/  LDL.LU R66, [R1+0x1c] ;  /* 0x00001c0001427983 */ /* 0x000ea20000300800 */
[----:B------:R-:W-:-:S03]  /*13880*/  SEL R2, R16, R51, !P1 ;  /* 0x0000003310027207 */ /* 0x000fc60004800000 */
[----:B------:R-:W2:Y:S04]  /*13890*/  LDL.LU R93, [R1+0x18] ;  /* 0x00001800015d7983 */ /* 0x000ea80000300800 */
[----:B---3--:R-:W-:Y:S04]  /*138a0*/  STL [R1+0xd40], R68 ;  /* 0x000d404401007387 */ /* 0x008fe80000100800 */
[----:B------:R-:W-:Y:S04]  /*138b0*/  STL [R1+0xd44], R83 ;  /* 0x000d445301007387 */ /* 0x000fe80000100800 */
[----:B------:R0:W-:Y:S04]  /*138c0*/  STL [R1+0x8], R3 ;  /* 0x0000080301007387 */ /* 0x0001e80000100800 */
[----:B------:R3:W-:Y:S01]  /*138d0*/  STL [R1+0xc], R0 ;  /* 0x00000c0001007387 */ /* 0x0007e20000100800 */
[----:B0-----:R-:W-:-:S03]  /*138e0*/  SEL R3, R16, R50, !P1 ;  /* 0x0000003210037207 */ /* 0x001fc60004800000 */
[----:B------:R0:W-:Y:S01]  /*138f0*/  STL [R1+0x14], R2 ;  /* 0x0000140201007387 */ /* 0x0001e20000100800 */
[----:B---3--:R-:W-:-:S03]  /*13900*/  SEL R0, R16, R49, !P1 ;  /* 0x0000003110007207 */ /* 0x008fc60004800000 */
[----:B------:R3:W-:Y:S01]  /*13910*/  STL [R1+0x18], R3 ;  /* 0x0000180301007387 */ /* 0x0007e20000100800 */
[----:B0-----:R-:W-:-:S03]  /*13920*/  SEL R2, R16, R48, !P1 ;  /* 0x0000003010027207 */ /* 0x001fc60004800000 */
[----:B------:R0:W-:Y:S01]  /*13930*/  STL [R1+0x1c], R0 ;  /* 0x00001c0001007387 */ /* 0x0001e20000100800 */
[----:B---3--:R-:W-:-:S03]  /*13940*/  SEL R3, R16, R47, !P1 ;  /* 0x0000002f10037207 */ /* 0x008fc60004800000 */
[----:B------:R3:W-:Y:S04]  /*13950*/  STL [R1+0x20], R2 ;  /* 0x0000200201007387 */ /* 0x0007e80000100800 */
[----:B------:R1:W-:Y:S01]  /*13960*/  STL [R1+0x24], R3 ;  /* 0x0000240301007387 */ /* 0x0003e20000100800 */
[C---:B0-----:R-:W-:Y:S02]  /*13970*/  SEL R0, R16.reuse, R46, !P1 ;  /* 0x0000002e10007207 */ /* 0x041fe40004800000 */
[----:B---3--:R-:W-:-:S03]  /*13980*/  SEL R2, R16, R45, !P1 ;  /* 0x0000002d10027207 */ /* 0x008fc60004800000 */
[----:B------:R0:W-:Y:S01]  /*13990*/  STL [R1+0x28], R0 ;  /* 0x0000280001007387 */ /* 0x0001e20000100800 */
[----:B-1----:R-:W-:-:S03]  /*139a0*/  SEL R3, R16, R44, !P1 ;  /* 0x0000002c10037207 */ /* 0x002fc60004800000 */
[----:B------:R1:W-:Y:S04]  /*139b0*/  STL [R1+0x2c], R2 ;  /* 0x00002c0201007387 */ /* 0x0003e80000100800 */
[----:B------:R3:W-:Y:S01]  /*139c0*/  STL [R1+0x30], R3 ;  /* 0x0000300301007387 */ /* 0x0007e20000100800 */
[C---:B0-----:R-:W-:Y:S02]  /*139d0*/  SEL R0, R16.reuse, R43, !P1 ;  /* 0x0000002b10007207 */ /* 0x041fe40004800000 */
[----:B-1----:R-:W-:-:S03]  /*139e0*/  SEL R2, R16, R42, !P1 ;  /* 0x0000002a10027207 */ /* 0x002fc60004800000 */
[----:B------:R0:W-:Y:S01]  /*139f0*/  STL [R1+0x34], R0 ;  /* 0x0000340001007387 */ /* 0x0001e20000100800 */
[----:B---3--:R-:W-:-:S03]  /*13a00*/  SEL R3, R16, R41, !P1 ;  /* 0x0000002910037207 */ /* 0x008fc60004800000 */
        /* <DEDUP_REMOVED lines=13> */
[----:B------:R3:W-:Y:S04]  /*13ae0*/  STL [R1+0x54], R3 ;  /* 0x0000540301007387 */ /* 0x0007e80000100800 */
[----:B------:R-:W4:Y:S01]  /*13af0*/  LDL.LU R7, [R1+0x244] ;  /* 0x0002440001077983 */ /* 0x000f220000300800 */
[C---:B0-----:R-:W-:Y:S02]  /*13b00*/  SEL R0, R16.reuse, R34, !P1 ;  /* 0x0000002210007207 */ /* 0x041fe40004800000 */
[----:B-1----:R-:W-:-:S03]  /*13b10*/  SEL R2, R16, R33, !P1 ;  /* 0x0000002110027207 */ /* 0x002fc60004800000 */
[----:B------:R0:W-:Y:S01]  /*13b20*/  STL [R1+0x58], R0 ;  /* 0x0000580001007387 */ /* 0x0001e20000100800 */
[----:B---3--:R-:W-:-:S03]  /*13b30*/  SEL R3, R16, R30, !P1 ;  /* 0x0000001e10037207 */ /* 0x008fc60004800000 */
[----:B------:R1:W-:Y:S01]  /*13b40*/  STL [R1+0x5c], R2 ;  /* 0x00005c0201007387 */ /* 0x0003e20000100800 */
[C---:B0-----:R-:W-:Y:S01]  /*13b50*/  SEL R0, R16.reuse, R32, !P1 ;  /* 0x0000002010007207 */ /* 0x041fe20004800000 */
[----:B------:R-:W0:Y:S01]  /*13b60*/  S2R R83, SR_TID.X ;  /* 0x0000000000537919 */ /* 0x000e220000002100 */
[----:B-1----:R-:W-:-:S03]  /*13b70*/  SEL R2, R16, R31, !P1 ;  /* 0x0000001f10027207 */ /* 0x002fc60004800000 */
[----:B------:R1:W-:Y:S01]  /*13b80*/  STL [R1+0x60], R0 ;  /* 0x0000600001007387 */ /* 0x0003e20000100800 */
[----:B------:R-:W-:-:S03]  /*13b90*/  ISETP.GE.AND P4, PT, R55, RZ, PT ;  /* 0x000000ff3700720c */ /* 0x000fc60003f86270 */
[----:B------:R3:W-:Y:S01]  /*13ba0*/  STL [R1+0x64], R2 ;  /* 0x0000640201007387 */ /* 0x0007e20000100800 */
[C---:B------:R-:W-:Y:S02]  /*13bb0*/  SEL R55, R16.reuse, R61, !P1 ;  /* 0x0000003d10377207 */ /* 0x040fe40004800000 */
[C---:B-1----:R-:W-:Y:S01]  /*13bc0*/  SEL R0, R16.reuse, R29, !P1 ;  /* 0x0000001d10007207 */ /* 0x042fe20004800000 */
[----:B------:R1:W-:Y:S01]  /*13bd0*/  STL [R1+0x68], R3 ;  /* 0x0000680301007387 */ /* 0x0003e20000100800 */
[----:B---3--:R-:W-:-:S03]  /*13be0*/  SEL R2, R16, R28, !P1 ;  /* 0x0000001c10027207 */ /* 0x008fc60004800000 */
[----:B------:R3:W-:Y:S01]  /*13bf0*/  STL [R1+0x6c], R0 ;  /* 0x00006c0001007387 */ /* 0x0007e20000100800 */
[C---:B------:R-:W-:Y:S02]  /*13c00*/  SEL R61, R16.reuse, R64, !P1 ;  /* 0x00000040103d7207 */ /* 0x040fe40004800000 */
[C---:B------:R-:W-:Y:S02]  /*13c10*/  SEL R64, R16.reuse, R82, !P1 ;  /* 0x0000005210407207 */ /* 0x040fe40004800000 */
[C---:B-1----:R-:W-:Y:S01]  /*13c20*/  SEL R3, R16.reuse, R27, !P1 ;  /* 0x0000001b10037207 */ /* 0x042fe20004800000 */
[----:B------:R1:W-:Y:S01]  /*13c30*/  STL [R1+0x70], R2 ;  /* 0x0000700201007387 */ /* 0x0003e20000100800 */
[C---:B------:R-:W-:Y:S02]  /*13c40*/  SEL R82, R16.reuse, R91, !P1 ;  /* 0x0000005b10527207 */ /* 0x040fe40004800000 */
[C---:B---3--:R-:W-:Y:S01]  /*13c50*/  SEL R0, R16.reuse, R26, !P1 ;  /* 0x0000001a10007207 */ /* 0x048fe20004800000 */
[----:B------:R3:W-:Y:S01]  /*13c60*/  STL [R1+0x74], R3 ;  /* 0x0000740301007387 */ /* 0x0007e20000100800 */
[----:B--2---:R-:W-:-:S03]  /*13c70*/  SEL R91, R16, R66, !P1 ;  /* 0x00000042105b7207 */ /* 0x004fc60004800000 */
[----:B------:R-:W2:Y:S01]  /*13c80*/  LDL.LU R66, [R1+0x24c] ;  /* 0x00024c0001427983 */ /* 0x000ea20000300800 */
[----:B-1----:R-:W-:-:S03]  /*13c90*/  SEL R2, R16, R25, !P1 ;  /* 0x0000001910027207 */ /* 0x002fc60004800000 */
[----:B------:R1:W-:Y:S01]  /*13ca0*/  STL [R1+0x78], R0 ;  /* 0x0000780001007387 */ /* 0x0003e20000100800 */
[----:B---3--:R-:W-:-:S03]  /*13cb0*/  SEL R3, R16, R23, !P1 ;  /* 0x0000001710037207 */ /* 0x008fc60004800000 */
[----:B------:R3:W-:Y:S01]  /*13cc0*/  STL [R1+0x7c], R2 ;  /* 0x00007c0201007387 */ /* 0x0007e20000100800 */
[C---:B-1----:R-:W-:Y:S02]  /*13cd0*/  SEL R0, R16.reuse, R24, !P1 ;  /* 0x0000001810007207 */ /* 0x042fe40004800000 */
[----:B---3--:R-:W-:-:S03]  /*13ce0*/  SEL R2, R16, R22, !P1 ;  /* 0x0000001610027207 */ /* 0x008fc60004800000 */
[----:B------:R1:W-:Y:S01]  /*13cf0*/  STL [R1+0x80], R0 ;  /* 0x0000800001007387 */ /* 0x0003e20000100800 */
[----:B------:R-:W-:-:S04]  /*13d00*/  @!UP1 UIADD3 UR4, UPT, UPT, -UR4, 0x100000, URZ ;  /* 0x0010000004049890 */ /* 0x000fc8000fffe1ff */
[----:B------:R-:W-:Y:S02]  /*13d10*/  @!UP1 USHF.L.U32 UR5, UR4, 0xb, URZ ;  /* 0x0000000b04059899 */ /* 0x000fe400080006ff */
[----:B------:R-:W-:Y:S01]  /*13d20*/  @!UP1 USHF.L.U32 UR4, UR4, 0x1, URZ ;  /* 0x0000000104049899 */ /* 0x000fe200080006ff */
[----:B------:R3:W-:Y:S01]  /*13d30*/  STL [R1+0x88], R3 ;  /* 0x0000880301007387 */ /* 0x0007e20000100800 */
[----:B-1----:R-:W-:-:S03]  /*13d40*/  SEL R0, R16, R21, !P1 ;  /* 0x0000001510007207 */ /* 0x002fc60004800000 */
[----:B------:R1:W-:Y:S01]  /*13d50*/  STL [R1+0x8c], R2 ;  /* 0x00008c0201007387 */ /* 0x0003e20000100800 */
[----:B------:R-:W-:Y:S02]  /*13d60*/  @!P3 IMAD.MOV R15, RZ, RZ, -R15 ;  /* 0x000000ffff0fb224 */ /* 0x000fe400078e0a0f */
[----:B------:R-:W-:Y:S01]  /*13d70*/  @!P6 IMAD.MOV R13, RZ, RZ, -R13 ;  /* 0x000000ffff0de224 */ /* 0x000fe200078e0a0d */
[C---:B---3--:R-:W-:Y:S01]  /*13d80*/  SEL R3, R16.reuse, R20, !P1 ;  /* 0x0000001410037207 */ /* 0x048fe20004800000 */
[----:B------:R3:W-:Y:S01]  /*13d90*/  STL [R1+0x94], R0 ;  /* 0x0000940001007387 */ /* 0x0007e20000100800 */
[----:B------:R-:W-:Y:S02]  /*13da0*/  @!P4 IMAD.MOV R12, RZ, RZ, -R12 ;  /* 0x000000ffff0cc224 */ /* 0x000fe400078e0a0c */
[----:B------:R-:W-:Y:S02]  /*13db0*/  @!P2 IMAD.MOV R6, RZ, RZ, -R6 ;  /* 0x000000ffff06a224 */ /* 0x000fe400078e0a06 */
[----:B------:R-:W-:Y:S01]  /*13dc0*/  IMAD R5, R5, UR6, RZ ;  /* 0x0000000605057c24 */ /* 0x000fe2000f8e02ff */
[C---:B-1----:R-:W-:Y:S01]  /*13dd0*/  SEL R2, R16.reuse, R19, !P1 ;  /* 0x0000001310027207 */ /* 0x042fe20004800000 */
[----:B------:R-:W-:Y:S01]  /*13de0*/  STL [R1+0xa0], R3 ;  /* 0x0000a00301007387 */ /* 0x000fe20000100800 */
[C---:B------:R-:W-:Y:S01]  /*13df0*/  SEL R84, R16.reuse, R92, !P1 ;  /* 0x0000005c10547207 */ /* 0x040fe20004800000 */
[----:B------:R1:W2:Y:S01]  /*13e00*/  @!UP2 SYNCS.EXCH.64 URZ, [UR10+0x10008], UR4 ;  /* 0x010008040affa5b2 */ /* 0x0002a20008000100 */
[C---:B---3--:R-:W-:Y:S01]  /*13e10*/  SEL R0, R16.reuse, R18, !P1 ;  /* 0x0000001210007207 */ /* 0x048fe20004800000 */
[----:B------:R3:W-:Y:S01]  /*13e20*/  STL [R1+0xac], R2 ;  /* 0x0000ac0201007387 */ /* 0x0007e20000100800 */
[----:B------:R-:W-:-:S02]  /*13e30*/  SEL R69, R16, R10, !P1 ;  /* 0x0000000a10457207 */ /* 0x000fc40004800000 */
[C---:B------:R-:W-:Y:S01]  /*13e40*/  SEL R56, R16.reuse, R4, !P1 ;  /* 0x0000000410387207 */ /* 0x040fe20004800000 */
[----:B------:R3:W-:Y:S01]  /*13e50*/  STL [R1+0xb4], R0 ;  /* 0x0000b40001007387 */ /* 0x0007e20000100800 */
[C---:B------:R-:W-:Y:S02]  /*13e60*/  SEL R58, R16.reuse, R70, !P1 ;  /* 0x00000046103a7207 */ /* 0x040fe40004800000 */
[C---:B------:R-:W-:Y:S02]  /*13e70*/  SEL R92, R16.reuse, R93, !P1 ;  /* 0x0000005d105c7207 */ /* 0x040fe40004800000 */
[----:B0-----:R-:W-:Y:S01]  /*13e80*/  LOP3.LUT R10, R83, 0x7f, RZ, 0xc0, !PT ;  /* 0x0000007f530a7812 */ /* 0x001fe200078ec0ff */
[----:B-1----:R-:W0:Y:S01]  /*13e90*/  LDCU UR4, c[0x0][0x3b0] ;  /* 0x00007600ff0477ac */ /* 0x002e220008000800 */
[C---:B------:R-:W-:Y:S02]  /*13ea0*/  SEL R62, R16.reuse, R62, !P1 ;  /* 0x0000003e103e7207 */ /* 0x040fe40004800000 */
[C---:B------:R-:W-:Y:S01]  /*13eb0*/  SEL R81, R16.reuse, R81, !P1 ;  /* 0x0000005110517207 */ /* 0x040fe20004800000 */
[----:B------:R-:W1:Y:S01]  /*13ec0*/  LDCU UR5, c[0x0][0x3b0] ;  /* 0x00007600ff0577ac */ /* 0x000e620008000800 */
[----:B------:R-:W-:-:S02]  /*13ed0*/  SEL R85, R16, R85, !P1 ;  /* 0x0000005510557207 */ /* 0x000fc40004800000 */
[C---:B------:R-:W-:Y:S02]  /*13ee0*/  SEL R86, R16.reuse, R86, !P1 ;  /* 0x0000005610567207 */ /* 0x040fe40004800000 */
[C---:B------:R-:W-:Y:S02]  /*13ef0*/  SEL R87, R16.reuse, R87, !P1 ;  /* 0x0000005710577207 */ /* 0x040fe40004800000 */
[C---:B----4-:R-:W-:Y:S02]  /*13f00*/  SEL R88, R16.reuse, R88, !P1 ;  /* 0x0000005810587207 */ /* 0x050fe40004800000 */
[C---:B------:R-:W-:Y:S02]  /*13f10*/  SEL R89, R16.reuse, R89, !P1 ;  /* 0x0000005910597207 */ /* 0x040fe40004800000 */
[C---:B------:R-:W-:Y:S02]  /*13f20*/  SEL R90, R16.reuse, R90, !P1 ;  /* 0x0000005a105a7207 */ /* 0x040fe40004800000 */
[----:B------:R-:W-:-:S02]  /*13f30*/  SEL R93, R16, R54, !P1 ;  /* 0x00000036105d7207 */ /* 0x000fc40004800000 */
[C---:B------:R-:W-:Y:S02]  /*13f40*/  SEL R68, R16.reuse, R17, !P1 ;  /* 0x0000001110447207 */ /* 0x040fe40004800000 */
[C---:B------:R-:W-:Y:S02]  /*13f50*/  SEL R14, R16.reuse, R14, !P1 ;  /* 0x0000000e100e7207 */ /* 0x040fe40004800000 */
[C---:B---3--:R-:W-:Y:S02]  /*13f60*/  SEL R2, R16.reuse, R11, !P1 ;  /* 0x0000000b10027207 */ /* 0x048fe40004800000 */
[C---:B------:R-:W-:Y:S01]  /*13f70*/  SEL R4, R16.reuse, R15, !P1 ;  /* 0x0000000f10047207 */ /* 0x040fe20004800000 */
[----:B------:R-:W3:Y:S01]  /*13f80*/  LDL.LU R11, [R1+0x254] ;  /* 0x00025400010b7983 */ /* 0x000ee20000300800 */
[C---:B------:R-:W-:Y:S02]  /*13f90*/  SEL R0, R16.reuse, R13, !P1 ;  /* 0x0000000d10007207 */ /* 0x040fe40004800000 */
[C---:B------:R-:W-:Y:S01]  /*13fa0*/  SEL R70, R16.reuse, R12, !P1 ;  /* 0x0000000c10467207 */ /* 0x040fe20004800000 */
[----:B------:R-:W4:Y:S01]  /*13fb0*/  LDL.LU R83, [R1+0x25c] ;  /* 0x00025c0001537983 */ /* 0x000f220000300800 */
[----:B------:R-:W-:-:S02]  /*13fc0*/  SEL R3, R16, R6, !P1 ;  /* 0x0000000610037207 */ /* 0x000fc40004800000 */
[----:B------:R-:W-:-:S05]  /*13fd0*/  IADD3 R6, P1, PT, R5, R9, RZ ;  /* 0x0000000905067210 */ /* 0x000fca0007f3e0ff */
[----:B------:R-:W-:Y:S04]  /*13fe0*/  STL [R1+0x248], R6 ;  /* 0x0002480601007387 */ /* 0x000fe80000100800 */
[----:B------:R0:W-:Y:S02]  /*13ff0*/  STS.U8 [R10+UR10], R7 ;  /* 0x000000070a007988 */ /* 0x0001e4000800000a */
[----:B0-----:R-:W-:-:S05]  /*14000*/  LEA.HI.X.SX32 R7, R5, R8, 0x1, P1 ;  /* 0x0000000805077211 */ /* 0x001fca00008f0eff */
[----:B------:R0:W-:Y:S04]  /*14010*/  STL [R1+0x244], R7 ;  /* 0x0002440701007387 */ /* 0x0001e80000100800 */
[----:B------:R0:W2:Y:S04]  /*14020*/  @P0 LDG.E.U8 R80, desc[UR24][R6.64] ;  /* 0x0000001806500981 */ /* 0x0000a8000c1e1100 */
[----:B0-----:R-:W2:Y:S01]  /*14030*/  LDL.LU R7, [R1+0x250] ;  /* 0x0002500001077983 */ /* 0x001ea20000300800 */
[----:B------:R-:W-:Y:S01]  /*14040*/  IMAD R5, R55, UR14, RZ ;  /* 0x0000000e37057c24 */ /* 0x000fe2000f8e02ff */
[----:B------:R-:W-:-:S04]  /*14050*/  PRMT R79, RZ, 0x7610, R79 ;  /* 0x00007610ff4f7816 */ /* 0x000fc8000000004f */
[----:B------:R-:W-:-:S05]  /*14060*/  IADD3 R6, P1, PT, R5, R9, RZ ;  /* 0x0000000905067210 */ /* 0x000fca0007f3e0ff */
[----:B------:R-:W-:Y:S04]  /*14070*/  STL [R1+0x250], R6 ;  /* 0x0002500601007387 */ /* 0x000fe80000100800 */
[----:B--2---:R0:W-:Y:S04]  /*14080*/  STS.U8 [R10+UR10+0x2000], R7 ;  /* 0x002000070a007988 */ /* 0x0041e8000800000a */
[----:B------:R2:W-:Y:S01]  /*14090*/  STS.U8 [R10+UR10+0x400], R66 ;  /* 0x000400420a007988 */ /* 0x0005e2000800000a */
[----:B0-----:R-:W-:-:S05]  /*140a0*/  LEA.HI.X.SX32 R7, R5, R8, 0x1, P1 ;  /* 0x0000000805077211 */ /* 0x001fca00008f0eff */
[----:B------:R0:W-:Y:S04]  /*140b0*/  STL [R1+0x24c], R7 ;  /* 0x00024c0701007387 */ /* 0x0001e80000100800 */
[----:B--2---:R-:W2:Y:S04]  /*140c0*/  LDL.LU R66, [R1+0x26c] ;  /* 0x00026c0001427983 */ /* 0x004ea80000300800 */
[----:B------:R0:W2:Y:S04]  /*140d0*/  @P0 LDG.E.U8 R79, desc[UR24][R6.64] ;  /* 0x00000018064f0981 */ /* 0x0000a8000c1e1100 */
[----:B0-----:R-:W2:Y:S01]  /*140e0*/  LDL.LU R7, [R1+0x258] ;  /* 0x0002580001077983 */ /* 0x001ea20000300800 */
[----:B------:R-:W-:Y:S01]  /*140f0*/  IMAD R5, R56, UR4, RZ ;  /* 0x0000000438057c24 */ /* 0x000fe2000f8e02ff */
[----:B------:R-:W-:Y:S01]  /*14100*/  PRMT R78, RZ, 0x7610, R78 ;  /* 0x00007610ff4e7816 */ /* 0x000fe2000000004e */
[----:B------:R-:W0:Y:S03]  /*14110*/  LDCU UR4, c[0x0][0x3b0] ;  /* 0x00007600ff0477ac */ /* 0x000e260008000800 */
[----:B------:R-:W-:-:S05]  /*14120*/  IADD3 R6, P1, PT, R5, R9, RZ ;  /* 0x0000000905067210 */ /* 0x000fca0007f3e0ff */
[----:B------:R-:W-:Y:S04]  /*14130*/  STL [R1+0x258], R6 ;  /* 0x0002580601007387 */ /* 0x000fe80000100800 */
[----:B--2---:R2:W-:Y:S04]  /*14140*/  STS.U8 [R10+UR10+0x2400], R7 ;  /* 0x002400070a007988 */ /* 0x0045e8000800000a */
[----:B---3--:R3:W-:Y:S01]  /*14150*/  STS.U8 [R10+UR10+0x800], R11 ;  /* 0x0008000b0a007988 */ /* 0x0087e2000800000a */
[----:B--2---:R-:W-:-:S05]  /*14160*/  LEA.HI.X.SX32 R7, R5, R8, 0x1, P1 ;  /* 0x0000000805077211 */ /* 0x004fca00008f0eff */
[----:B------:R2:W-:Y:S04]  /*14170*/  STL [R1+0x254], R7 ;  /* 0x0002540701007387 */ /* 0x0005e80000100800 */
[----:B---3--:R-:W3:Y:S04]  /*14180*/  LDL.LU R11, [R1+0x274] ;  /* 0x00027400010b7983 */ /* 0x008ee80000300800 */
[----:B------:R0:W3:Y:S04]  /*14190*/  @P0 LDG.E.U8 R78, desc[UR24][R6.64] ;  /* 0x00000018064e0981 */ /* 0x0000e8000c1e1100 */
[----:B--2---:R-:W2:Y:S01]  /*141a0*/  LDL.LU R7, [R1+0x260] ;  /* 0x0002600001077983 */ /* 0x004ea20000300800 */
[----:B-1----:R-:W-:Y:S01]  /*141b0*/  IMAD R5, R57, UR5, RZ ;  /* 0x0000000539057c24 */ /* 0x002fe2000f8e02ff */
[----:B------:R-:W-:Y:S01]  /*141c0*/  PRMT R77, RZ, 0x7610, R77 ;  /* 0x00007610ff4d7816 */ /* 0x000fe2000000004d */
[----:B------:R-:W1:Y:S03]  /*141d0*/  LDCU UR5, c[0x0][0x3b0] ;  /* 0x00007600ff0577ac */ /* 0x000e660008000800 */
[----:B0-----:R-:W-:-:S05]  /*141e0*/  IADD3 R6, P1, PT, R5, R9, RZ ;  /* 0x0000000905067210 */ /* 0x001fca0007f3e0ff */
[----:B------:R-:W-:Y:S04]  /*141f0*/  STL [R1+0x260], R6 ;  /* 0x0002600601007387 */ /* 0x000fe80000100800 */
[----:B--2---:R0:W-:Y:S04]  /*14200*/  STS.U8 [R10+UR10+0x2800], R7 ;  /* 0x002800070a007988 */ /* 0x0041e8000800000a */
[----:B----4-:R2:W-:Y:S01]  /*14210*/  STS.U8 [R10+UR10+0xc00], R83 ;  /* 0x000c00530a007988 */ /* 0x0105e2000800000a */
[----:B0-----:R-:W-:-:S05]  /*14220*/  LEA.HI.X.SX32 R7, R5, R8, 0x1, P1 ;  /* 0x0000000805077211 */ /* 0x001fca00008f0eff */
[----:B------:R0:W-:Y:S04]  /*14230*/  STL [R1+0x25c], R7 ;  /* 0x00025c0701007387 */ /* 0x0001e80000100800 */
[----:B--2---:R-:W2:Y:S04]  /*14240*/  LDL.LU R83, [R1+0x27c] ;  /* 0x00027c0001537983 */ /* 0x004ea80000300800 */
[----:B------:R4:W2:Y:S04]  /*14250*/  @P0 LDG.E.U8 R77, desc[UR24][R6.64] ;  /* 0x00000018064d0981 */ /* 0x0008a8000c1e1100 */
[----:B------:R-:W2:Y:S04]  /*14260*/  LDL.LU R6, [R1+0x268] ;  /* 0x0002680001067983 */ /* 0x000ea80000300800 */
[----:B0-----:R-:W3:Y:S01]  /*14270*/  LDL.LU R7, [R1+0x264] ;  /* 0x0002640001077983 */ /* 0x001ee20000300800 */
[----:B------:R-:W-:Y:S01]  /*14280*/  IMAD R5, R58, UR4, RZ ;  /* 0x000000043a057c24 */ /* 0x000fe2000f8e02ff */
[----:B------:R-:W-:Y:S01]  /*14290*/  PRMT R76, RZ, 0x7610, R76 ;  /* 0x00007610ff4c7816 */ /* 0x000fe2000000004c */
[----:B------:R-:W0:Y:S01]  /*142a0*/  LDCU UR4, c[0x0][0x3b0] ;  /* 0x00007600ff0477ac */ /* 0x000e220008000800 */
[----:B--2---:R4:W-:Y:S04]  /*142b0*/  STS.U8 [R10+UR10+0x2c00], R6 ;  /* 0x002c00060a007988 */ /* 0x0049e8000800000a */
[----:B---3--:R2:W-:Y:S01]  /*142c0*/  STS.U8 [R10+UR10+0x1000], R7 ;  /* 0x001000070a007988 */ /* 0x0085e2000800000a */
[----:B----4-:R-:W-:-:S04]  /*142d0*/  IADD3 R6, P1, PT, R5, R9, RZ ;  /* 0x0000000905067210 */ /* 0x010fc80007f3e0ff */
[-C--:B--2---:R-:W-:Y:S01]  /*142e0*/  LEA.HI.X.SX32 R7, R5, R8.reuse, 0x1, P1 ;  /* 0x0000000805077211 */ /* 0x084fe200008f0eff */
[----:B------:R-:W-:Y:S04]  /*142f0*/  STL [R1+0x268], R6 ;  /* 0x0002680601007387 */ /* 0x000fe80000100800 */
[----:B------:R2:W-:Y:S04]  /*14300*/  STL [R1+0x264], R7 ;  /* 0x0002640701007387 */ /* 0x0005e80000100800 */
[----:B------:R3:W4:Y:S04]  /*14310*/  @P0 LDG.E.U8 R76, desc[UR24][R6.64] ;  /* 0x00000018064c0981 */ /* 0x000728000c1e1100 */
[----:B--2---:R-:W2:Y:S01]  /*14320*/  LDL.LU R7, [R1+0x270] ;  /* 0x0002700001077983 */ /* 0x004ea20000300800 */
[----:B-1----:R-:W-:Y:S01]  /*14330*/  IMAD R5, R59, UR5, RZ ;  /* 0x000000053b057c24 */ /* 0x002fe2000f8e02ff */
[----:B------:R-:W-:Y:S01]  /*14340*/  PRMT R75, RZ, 0x7610, R75 ;  /* 0x00007610ff4b7816 */ /* 0x000fe2000000004b */
[----:B------:R-:W1:Y:S03]  /*14350*/  LDCU UR5, c[0x0][0x3b0] ;  /* 0x00007600ff0577ac */ /* 0x000e660008000800 */
[C---:B---3--:R-:W-:Y:S01]  /*14360*/  IADD3 R6, P1, PT, R5.reuse, R9, RZ ;  /* 0x0000000905067210 */ /* 0x048fe20007f3e0ff */
[----:B--2---:R2:W-:Y:S04]  /*14370*/  STS.U8 [R10+UR10+0x3000], R7 ;  /* 0x003000070a007988 */ /* 0x0045e8000800000a */
[----:B------:R3:W-:Y:S01]  /*14380*/  STS.U8 [R10+UR10+0x1400], R66 ;  /* 0x001400420a007988 */ /* 0x0007e2000800000a */
[----:B--2---:R-:W-:-:S03]  /*14390*/  LEA.HI.X.SX32 R7, R5, R8, 0x1, P1 ;  /* 0x0000000805077211 */ /* 0x004fc600008f0eff */
[----:B---3--:R-:W2:Y:S04]  /*143a0*/  LDL.LU R66, [R1+0x288] ;  /* 0x0002880001427983 */ /* 0x008ea80000300800 */
[----:B------:R-:W-:Y:S04]  /*143b0*/  STL [R1+0x270], R6 ;  /* 0x0002700601007387 */ /* 0x000fe80000100800 */
[----:B------:R3:W-:Y:S04]  /*143c0*/  STL [R1+0x26c], R7 ;  /* 0x00026c0701007387 */ /* 0x0007e80000100800 */
[----:B------:R0:W2:Y:S04]  /*143d0*/  @P0 LDG.E.U8 R75, desc[UR24][R6.64] ;  /* 0x00000018064b0981 */ /* 0x0000a8000c1e1100 */
[----:B---3--:R-:W3:Y:S01]  /*143e0*/  LDL.LU R7, [R1+0x278] ;  /* 0x0002780001077983 */ /* 0x008ee20000300800 */
[----:B0-----:R-:W-:Y:S01]  /*143f0*/  IMAD R5, R60, UR4, RZ ;  /* 0x000000043c057c24 */ /* 0x001fe2000f8e02ff */
[----:B------:R-:W-:Y:S01]  /*14400*/  PRMT R74, RZ, 0x7610, R74 ;  /* 0x00007610ff4a7816 */ /* 0x000fe2000000004a */
[----:B------:R-:W0:Y:S03]  /*14410*/  LDCU UR4, c[0x0][0x3b0] ;  /* 0x00007600ff0477ac */ /* 0x000e260008000800 */
[C---:B------:R-:W-:Y:S01]  /*14420*/  IADD3 R6, P1, PT, R5.reuse, R9, RZ ;  /* 0x0000000905067210 */ /* 0x040fe20007f3e0ff */
[----:B---3--:R3:W-:Y:S04]  /*14430*/  STS.U8 [R10+UR10+0x3400], R7 ;  /* 0x003400070a007988 */ /* 0x0087e8000800000a */
[----:B------:R0:W-:Y:S01]  /*14440*/  STS.U8 [R10+UR10+0x1800], R11 ;  /* 0x0018000b0a007988 */ /* 0x0001e2000800000a */
[----:B---3--:R-:W-:-:S03]  /*14450*/  LEA.HI.X.SX32 R7, R5, R8, 0x1, P1 ;  /* 0x0000000805077211 */ /* 0x008fc600008f0eff */
[----:B0-----:R-:W3:Y:S04]  /*14460*/  LDL.LU R11, [R1+0x290] ;  /* 0x00029000010b7983 */ /* 0x001ee80000300800 */
[----:B------:R-:W2:Y:S04]  /*14470*/  LDL.LU R5, [R1+0x280] ;  /* 0x0002800001057983 */ /* 0x000ea80000300800 */
[----:B------:R-:W-:Y:S04]  /*14480*/  STL [R1+0x278], R6 ;  /* 0x0002780601007387 */ /* 0x000fe80000100800 */
[----:B------:R0:W3:Y:S01]  /*14490*/  @P0 LDG.E.U8 R74, desc[UR24][R6.64] ;  /* 0x00000018064a0981 */ /* 0x0000e2000c1e1100 */
[----:B------:R-:W-:-:S03]  /*144a0*/  PRMT R73, RZ, 0x7610, R73 ;  /* 0x00007610ff497816 */ /* 0x000fc60000000049 */
[----:B------:R-:W-:Y:S04]  /*144b0*/  STL [R1+0x274], R7 ;  /* 0x0002740701007387 */ /* 0x000fe80000100800 */
[----:B--2---:R1:W-:Y:S02]  /*144c0*/  STS.U8 [R10+UR10+0x3800], R5 ;  /* 0x003800050a007988 */ /* 0x0043e4000800000a */
[----:B-1----:R-:W-:Y:S02]  /*144d0*/  IMAD R5, R61, UR5, RZ ;  /* 0x000000053d057c24 */ /* 0x002fe4000f8e02ff */
[----:B------:R1:W-:Y:S01]  /*144e0*/  STS.U8 [R10+UR10+0x1c00], R83 ;  /* 0x001c00530a007988 */ /* 0x0003e2000800000a */
[----:B------:R-:W-:Y:S01]  /*144f0*/  PRMT R72, RZ, 0x7610, R72 ;  /* 0x00007610ff487816 */ /* 0x000fe20000000048 */
[----:B------:R-:W2:Y:S01]  /*14500*/  LDCU UR5, c[0x0][0x3b0] ;  /* 0x00007600ff0577ac */ /* 0x000ea20008000800 */
[----:B0-----:R-:W-:-:S04]  /*14510*/  IADD3 R6, P1, PT, R5, R9, RZ ;  /* 0x0000000905067210 */ /* 0x001fc80007f3e0ff */
[----:B------:R-:W-:Y:S01]  /*14520*/  LEA.HI.X.SX32 R7, R5, R8, 0x1, P1 ;  /* 0x0000000805077211 */ /* 0x000fe200008f0eff */
[----:B-1----:R-:W2:Y:S04]  /*14530*/  LDL.LU R83, [R1+0x294] ;  /* 0x0002940001537983 */ /* 0x002ea80000300800 */
[----:B------:R-:W2:Y:S04]  /*14540*/  LDL.LU R5, [R1+0x298] ;  /* 0x0002980001057983 */ /* 0x000ea80000300800 */
[----:B------:R-:W-:Y:S04]  /*14550*/  STL [R1+0x280], R6 ;  /* 0x0002800601007387 */ /* 0x000fe80000100800 */
[----:B------:R0:W-:Y:S04]  /*14560*/  STL [R1+0x27c], R7 ;  /* 0x00027c0701007387 */ /* 0x0001e80000100800 */
[----:B------:R1:W3:Y:S04]  /*14570*/  @P0 LDG.E.U8 R73, desc[UR24][R6.64] ;  /* 0x0000001806490981 */ /* 0x0002e8000c1e1100 */
[----:B0-----:R-:W3:Y:S01]  /*14580*/  LDL.LU R7, [R1+0x284] ;  /* 0x0002840001077983 */ /* 0x001ee20000300800 */
[----:B-1----:R-:W-:Y:S01]  /*14590*/  IMAD R6, R62, UR4, RZ ;  /* 0x000000043e067c24 */ /* 0x002fe2000f8e02ff */
[----:B------:R-:W-:Y:S01]  /*145a0*/  PRMT R71, RZ, 0x7610, R71 ;  /* 0x00007610ff477816 */ /* 0x000fe20000000047 */
[----:B------:R-:W0:Y:S01]  /*145b0*/  LDCU UR4, c[0x0][0x3b0] ;  /* 0x00007600ff0477ac */ /* 0x000e220008000800 */
[----:B--2---:R1:W-:Y:S02]  /*145c0*/  STS.U8 [R10+UR10+0x3c00], R5 ;  /* 0x003c00050a007988 */ /* 0x0043e4000800000a */
[----:B-1----:R-:W-:-:S02]  /*145d0*/  LOP3.LUT R5, R10, 0x10, RZ, 0x3c, !PT ;  /* 0x000000100a057812 */ /* 0x002fc400078e3cff */
[----:B------:R-:W2:Y:S04]  /*145e0*/  LDL.LU R10, [R1+0x29c] ;  /* 0x00029c00010a7983 */ /* 0x000ea80000300800 */
[----:B------:R1:W-:Y:S04]  /*145f0*/  STS.U8 [R5+UR10+0x80], R66 ;  /* 0x0000804205007988 */ /* 0x0003e8000800000a */
[----:B---3--:R3:W-:Y:S04]  /*14600*/  STS.U8 [R5+UR10+0x2080], R7 ;  /* 0x0020800705007988 */ /* 0x0087e8000800000a */
[----:B-1----:R-:W2:Y:S01]  /*14610*/  LDL.LU R66, [R1+0xd48] ;  /* 0x000d480001427983 */ /* 0x002ea20000300800 */
[----:B---3--:R-:W-:-:S04]  /*14620*/  IADD3 R7, P1, PT, R6, R9, RZ ;  /* 0x0000000906077210 */ /* 0x008fc80007f3e0ff */
[----:B------:R-:W-:Y:S01]  /*14630*/  LEA.HI.X.SX32 R6, R6, R8, 0x1, P1 ;  /* 0x0000000806067211 */ /* 0x000fe200008f0eff */
[----:B------:R1:W-:Y:S04]  /*14640*/  STL [R1+0x288], R7 ;  /* 0x0002880701007387 */ /* 0x0003e80000100800 */
[----:B------:R3:W-:Y:S01]  /*14650*/  STL [R1+0x284], R6 ;  /* 0x0002840601007387 */ /* 0x0007e20000100800 */
[----:B-1----:R-:W-:-:S04]  /*14660*/  @P0 LOP3.LUT R7, R7, R6, RZ, 0x3c, !PT ;  /* 0x0000000607070212 */ /* 0x002fc800078e3cff */
[----:B---3--:R-:W-:-:S04]  /*14670*/  @P0 LOP3.LUT R6, R7, R6, RZ, 0x3c, !PT ;  /* 0x0000000607060212 */ /* 0x008fc800078e3cff */
[----:B------:R-:W-:-:S05]  /*14680*/  @P0 LOP3.LUT R7, R7, R6, RZ, 0x3c, !PT ;  /* 0x0000000607070212 */ /* 0x000fca00078e3cff */
[----:B------:R1:W3:Y:S04]  /*14690*/  @P0 LDG.E.U8 R72, desc[UR24][R6.64] ;  /* 0x0000001806480981 */ /* 0x0002e8000c1e1100 */
[----:B------:R-:W2:Y:S01]  /*146a0*/  LDL.LU R7, [R1+0x28c] ;  /* 0x00028c0001077983 */ /* 0x000ea20000300800 */
[----:B-1----:R-:W-:Y:S01]  /*146b0*/  IMAD R6, R63, UR5, RZ ;  /* 0x000000053f067c24 */ /* 0x002fe2000f8e02ff */
[----:B------:R-:W-:Y:S01]  /*146c0*/  PRMT R67, RZ, 0x7610, R67 ;  /* 0x00007610ff437816 */ /* 0x000fe20000000043 */
[----:B------:R-:W1:Y:S01]  /*146d0*/  LDCU UR5, c[0x0][0x3b0] ;  /* 0x00007600ff0577ac */ /* 0x000e620008000800 */
[----:B------:R0:W-:Y:S04]  /*146e0*/  STS.U8 [R5+UR10+0x480], R11 ;  /* 0x0004800b05007988 */ /* 0x0001e8000800000a */
[----:B0-----:R-:W3:Y:S04]  /*146f0*/  LDL.LU R11, [R1+0x2a4] ;  /* 0x0002a400010b7983 */ /* 0x001ee80000300800 */
[----:B--2---:R0:W-:Y:S02]  /*14700*/  STS.U8 [R5+UR10+0x2480], R7 ;  /* 0x0024800705007988 */ /* 0x0041e4000800000a */
[----:B0-----:R-:W-:-:S04]  /*14710*/  IADD3 R7, P1, PT, R6, R9, RZ ;  /* 0x0000000906077210 */ /* 0x001fc80007f3e0ff */
[----:B------:R-:W-:Y:S01]  /*14720*/  LEA.HI.X.SX32 R6, R6, R8, 0x1, P1 ;  /* 0x0000000806067211 */ /* 0x000fe200008f0eff */
[----:B------:R0:W-:Y:S04]  /*14730*/  STL [R1+0x290], R7 ;  /* 0x0002900701007387 */ /* 0x0001e80000100800 */
[----:B------:R2:W-:Y:S01]  /*14740*/  STL [R1+0x28c], R6 ;  /* 0x00028c0601007387 */ /* 0x0005e20000100800 */
[----:B0-----:R-:W-:-:S04]  /*14750*/  @P0 LOP3.LUT R7, R7, R6, RZ, 0x3c, !PT ;  /* 0x0000000607070212 */ /* 0x001fc800078e3cff */
[----:B--2---:R-:W-:-:S04]  /*14760*/  @P0 LOP3.LUT R6, R7, R6, RZ, 0x3c, !PT ;  /* 0x0000000607060212 */ /* 0x004fc800078e3cff */
[----:B------:R-:W-:-:S05]  /*14770*/  @P0 LOP3.LUT R7, R7, R6, RZ, 0x3c, !PT ;  /* 0x0000000607070212 */ /* 0x000fca00078e3cff */
[----:B------:R0:W2:Y:S04]  /*14780*/  @P0 LDG.E.U8 R71, desc[UR24][R6.64] ;  /* 0x0000001806470981 */ /* 0x0000a8000c1e1100 */
[----:B------:R-:W2:Y:S01]  /*14790*/  LDL.LU R7, [R1+0x2a8] ;  /* 0x0002a80001077983 */ /* 0x000ea20000300800 */
[----:B0-----:R-:W-:-:S03]  /*147a0*/  IMAD R6, R64, UR4, RZ ;  /* 0x0000000440067c24 */ /* 0x001fc6000f8e02ff */
[----:B------:R0:W-:Y:S04]  /*147b0*/  STS.U8 [R5+UR10+0x2880], R83 ;  /* 0x0028805305007988 */ /* 0x0001e8000800000a */
[----:B------:R-:W-:Y:S01]  /*147c0*/  STS.U8 [R5+UR10+0x2c80], R10 ;  /* 0x002c800a05007988 */ /* 0x000fe2000800000a */
[----:B------:R-:W-:Y:S01]  /*147d0*/  PRMT R66, RZ, 0x7610, R66 ;  /* 0x00007610ff427816 */ /* 0x000fe20000000042 */
[----:B------:R-:W1:Y:S02]  /*147e0*/  LDCU UR4, c[0x0][0x3b0] ;  /* 0x00007600ff0477ac */ /* 0x000e640008000800 */
        /* <DEDUP_REMOVED lines=11> */
[----:B-1----:R-:W-:-:S03]  /*148a0*/  IMAD R6, R65, UR5, RZ ;  /* 0x0000000541067c24 */ /* 0x002fc6000f8e02ff */
[----:B--2---:R0:W-:Y:S04]  /*148b0*/  STS.U8 [R5+UR10+0xc80], R7 ;  /* 0x000c800705007988 */ /* 0x0041e8000800000a */
[----:B---3--:R-:W-:Y:S01]  /*148c0*/  STS.U8 [R5+UR10+0x3080], R11 ;  /* 0x0030800b05007988 */ /* 0x008fe2000800000a */
[----:B------:R-:W-:Y:S01]  /*148d0*/  PRMT R65, RZ, 0x7610, R65 ;  /* 0x00007610ff417816 */ /* 0x000fe20000000041 */
[----:B------:R-:W1:Y:S01]  /*148e0*/  LDCU UR5, c[0x0][0x3b0] ;  /* 0x00007600ff0577ac */ /* 0x000e620008000800 */
[----:B0-----:R-:W-:-:S04]  /*148f0*/  IADD3 R7, P1, PT, R6, R9, RZ ;  /* 0x0000000906077210 */ /* 0x001fc80007f3e0ff */
[----:B------:R-:W-:Y:S01]  /*14900*/  LEA.HI.X.SX32 R10, R6, R8, 0x1, P1 ;  /* 0x00000008060a7211 */ /* 0x000fe200008f0eff */
[----:B------:R0:W-:Y:S01]  /*14910*/  STL [R1+0x2a0], R7 ;  /* 0x0002a00701007387 */ /* 0x0001e20000100800 */
[----:B------:R-:W-:-:S03]  /*14920*/  @P0 IMAD.MOV.U32 R6, RZ, RZ, R7 ;  /* 0x000000ffff060224 */ /* 0x000fc600078e0007 */
[----:B------:R2:W-:Y:S01]  /*14930*/  STL [R1+0x29c], R10 ;  /* 0x00029c0a01007387 */ /* 0x0005e20000100800 */
[----:B0-----:R-:W-:-:S03]  /*14940*/  @P0 IMAD.MOV.U32 R7, RZ, RZ, R10 ;  /* 0x000000ffff070224 */ /* 0x001fc600078e000a */
[----:B--2---:R-:W2:Y:S04]  /*14950*/  LDL.LU R10, [R1+0x2c8] ;  /* 0x0002c800010a7983 */ /* 0x004ea80000300800 */
[----:B------:R0:W3:Y:S04]  /*14960*/  @P0 LDG.E.U8 R66, desc[UR24][R6.64] ;  /* 0x0000001806420981 */ /* 0x0000e8000c1e1100 */
[----:B------:R-:W2:Y:S01]  /*14970*/  LDL.LU R7, [R1+0x2b8] ;  /* 0x0002b80001077983 */ /* 0x000ea20000300800 */
[----:B0-----:R-:W-:Y:S01]  /*14980*/  IMAD R6, R81, UR4, RZ ;  /* 0x0000000451067c24 */ /* 0x001fe2000f8e02ff */
[----:B------:R-:W-:Y:S01]  /*14990*/  PRMT R64, RZ, 0x7610, R64 ;  /* 0x00007610ff407816 */ /* 0x000fe20000000040 */
[----:B------:R-:W0:Y:S01]  /*149a0*/  LDCU UR4, c[0x0][0x3b0] ;  /* 0x00007600ff0477ac */ /* 0x000e220008000800 */
[----:B------:R-:W3:Y:S04]  /*149b0*/  LDL.LU R81, [R1+0x2cc] ;  /* 0x0002cc0001517983 */ /* 0x000ee80000300800 */
[----:B------:R-:W3:Y:S04]  /*149c0*/  LDL.LU R11, [R1+0x2bc] ;  /* 0x0002bc00010b7983 */ /* 0x000ee80000300800 */
[----:B--2---:R2:W-:Y:S02]  /*149d0*/  STS.U8 [R5+UR10+0x1080], R7 ;  /* 0x0010800705007988 */ /* 0x0045e4000800000a */
[----:B--2---:R-:W-:-:S04]  /*149e0*/  IADD3 R7, P1, PT, R6, R9, RZ ;  /* 0x0000000906077210 */ /* 0x004fc80007f3e0ff */
[----:B------:R-:W-:Y:S01]  /*149f0*/  LEA.HI.X.SX32 R6, R6, R8, 0x1, P1 ;  /* 0x0000000806067211 */ /* 0x000fe200008f0eff */
[----:B------:R2:W-:Y:S04]  /*14a00*/  STL [R1+0x2a8], R7 ;  /* 0x0002a80701007387 */ /* 0x0005e80000100800 */
[----:B------:R0:W-:Y:S01]  /*14a10*/  STL [R1+0x2a4], R6 ;  /* 0x0002a40601007387 */ /* 0x0001e20000100800 */
[----:B--2---:R-:W-:-:S04]  /*14a20*/  @P0 LOP3.LUT R7, R7, R6, RZ, 0x3c, !PT ;  /* 0x0000000607070212 */ /* 0x004fc800078e3cff */
[----:B0-----:R-:W-:-:S04]  /*14a30*/  @P0 LOP3.LUT R6, R7, R6, RZ, 0x3c, !PT ;  /* 0x0000000607060212 */ /* 0x001fc800078e3cff */
[----:B------:R-:W-:-:S05]  /*14a40*/  @P0 LOP3.LUT R7, R7, R6, RZ, 0x3c, !PT ;  /* 0x0000000607070212 */ /* 0x000fca00078e3cff */
[----:B------:R1:W2:Y:S04]  /*14a50*/  @P0 LDG.E.U8 R65, desc[UR24][R6.64] ;  /* 0x0000001806410981 */ /* 0x0002a8000c1e1100 */
[----:B------:R-:W2:Y:S01]  /*14a60*/  LDL.LU R7, [R1+0x2ac] ;  /* 0x0002ac0001077983 */ /* 0x000ea20000300800 */
[----:B-1----:R-:W-:Y:S01]  /*14a70*/  IMAD R6, R82, UR5, RZ ;  /* 0x0000000552067c24 */ /* 0x002fe2000f8e02ff */
[----:B------:R-:W-:Y:S01]  /*14a80*/  PRMT R63, RZ, 0x7610, R63 ;  /* 0x00007610ff3f7816 */ /* 0x000fe2000000003f */
[----:B------:R-:W0:Y:S01]  /*14a90*/  LDCU UR5, c[0x0][0x3b0] ;  /* 0x00007600ff0577ac */ /* 0x000e220008000800 */
[----:B------:R-:W3:Y:S04]  /*14aa0*/  LDL.LU R82, [R1+0x2b4] ;  /* 0x0002b40001527983 */ /* 0x000ee80000300800 */
[----:B------:R1:W-:Y:S04]  /*14ab0*/  STS.U8 [R5+UR10+0x1480], R83 ;  /* 0x0014805305007988 */ /* 0x0003e8000800000a */
[----:B-1----:R-:W3:Y:S04]  /*14ac0*/  LDL.LU R83, [R1+0xd44] ;  /* 0x000d440001537983 */ /* 0x002ee80000300800 */
[----:B--2---:R1:W-:Y:S02]  /*14ad0*/  STS.U8 [R5+UR10+0x3480], R7 ;  /* 0x0034800705007988 */ /* 0x0043e4000800000a */
[----:B-1----:R-:W-:-:S04]  /*14ae0*/  IADD3 R7, P1, PT, R6, R9, RZ ;  /* 0x0000000906077210 */ /* 0x002fc80007f3e0ff */
[----:B------:R-:W-:Y:S01]  /*14af0*/  LEA.HI.X.SX32 R6, R6, R8, 0x1, P1 ;  /* 0x0000000806067211 */ /* 0x000fe200008f0eff */
[----:B------:R1:W-:Y:S04]  /*14b00*/  STL [R1+0x2b0], R7 ;  /* 0x0002b00701007387 */ /* 0x0003e80000100800 */
[----:B------:R2:W-:Y:S01]  /*14b10*/  STL [R1+0x2ac], R6 ;  /* 0x0002ac0601007387 */ /* 0x0005e20000100800 */
[----:B-1----:R-:W-:-:S04]  /*14b20*/  @P0 LOP3.LUT R7, R7, R6, RZ, 0x3c, !PT ;  /* 0x0000000607070212 */ /* 0x002fc800078e3cff */
[----:B--2---:R-:W-:-:S04]  /*14b30*/  @P0 LOP3.LUT R6, R7, R6, RZ, 0x3c, !PT ;  /* 0x0000000607060212 */ /* 0x004fc800078e3cff */
[----:B------:R-:W-:-:S05]  /*14b40*/  @P0 LOP3.LUT R7, R7, R6, RZ, 0x3c, !PT ;  /* 0x0000000607070212 */ /* 0x000fca00078e3cff */
[----:B------:R3:W2:Y:S04]  /*14b50*/  @P0 LDG.E.U8 R64, desc[UR24][R6.64] ;  /* 0x0000001806400981 */ /* 0x0006a8000c1e1100 */
[----:B------:R-:W2:Y:S04]  /*14b60*/  LDL.LU R7, [R1+0x2c0] ;  /* 0x0002c00001077983 */ /* 0x000ea80000300800 */
[----:B------:R1:W-:Y:S01]  /*14b70*/  STS.U8 [R5+UR10+0x3c80], R10 ;  /* 0x003c800a05007988 */ /* 0x0003e2000800000a */
[----:B---3--:R-:W-:Y:S01]  /*14b80*/  IMAD R6, R83, UR4, RZ ;  /* 0x0000000453067c24 */ /* 0x008fe2000f8e02ff */
[----:B------:R-:W3:Y:S02]  /*14b90*/  LDCU UR4, c[0x0][0x3b0] ;  /* 0x00007600ff0477ac */ /* 0x000ee40008000800 */
[----:B------:R0:W-:Y:S04]  /*14ba0*/  STS.U8 [R5+UR10+0x3880], R82 ;  /* 0x0038805205007988 */ /* 0x0001e8000800000a */
[----:B------:R-:W3:Y:S01]  /*14bb0*/  LDL.LU R83, [R1+0x2e8] ;  /* 0x0002e80001537983 */ /* 0x000ee20000300800 */
[----:B-1----:R-:W1:Y:S03]  /*14bc0*/  S2R R10, SR_TID.X ;  /* 0x00000000000a7919 */ /* 0x002e660000002100 */
[----:B0-----:R-:W3:Y:S01]  /*14bd0*/  LDL.LU R82, [R1+0x2d0] ;  /* 0x0002d00001527983 */ /* 0x001ee20000300800 */
[----:B------:R-:W-:-:S03]  /*14be0*/  PRMT R62, RZ, 0x7610, R62 ;  /* 0x00007610ff3e7816 */ /* 0x000fc6000000003e */
[----:B------:R-:W-:Y:S04]  /*14bf0*/  STS.U8 [R5+UR10+0x1c80], R81 ;  /* 0x001c805105007988 */ /* 0x000fe8000800000a */
[----:B--2---:R0:W-:Y:S02]  /*14c00*/  STS.U8 [R5+UR10+0x1880], R7 ;  /* 0x0018800705007988 */ /* 0x0041e4000800000a */
[----:B0-----:R-:W-:-:S04]  /*14c10*/  IADD3 R7, P1, PT, R6, R9, RZ ;  /* 0x0000000906077210 */ /* 0x001fc80007f3e0ff */
[----:B------:R-:W-:Y:S01]  /*14c20*/  LEA.HI.X.SX32 R6, R6, R8, 0x1, P1 ;  /* 0x0000000806067211 */ /* 0x000fe200008f0eff */
[----:B------:R0:W-:Y:S04]  /*14c30*/  STL [R1+0x2b8], R7 ;  /* 0x0002b80701007387 */ /* 0x0001e80000100800 */
[----:B------:R2:W-:Y:S04]  /*14c40*/  STL [R1+0x2b4], R6 ;  /* 0x0002b40601007387 */ /* 0x0005e80000100800 */
[----:B------:R-:W4:Y:S01]  /*14c50*/  LDL.LU R5, [R1+0x2c4] ;  /* 0x0002c40001057983 */ /* 0x000f220000300800 */
[----:B0-----:R-:W-:-:S03]  /*14c60*/  @P0 LOP3.LUT R7, R7, R6, RZ, 0x3c, !PT ;  /* 0x0000000607070212 */ /* 0x001fc600078e3cff */
[----:B------:R-:W4:Y:S01]  /*14c70*/  LDL.LU R81, [R1+0x2d4] ;  /* 0x0002d40001517983 */ /* 0x000f220000300800 */
[----:B--2---:R-:W-:-:S04]  /*14c80*/  @P0 LOP3.LUT R6, R7, R6, RZ, 0x3c, !PT ;  /* 0x0000000607060212 */ /* 0x004fc800078e3cff */
[----:B------:R-:W-:-:S05]  /*14c90*/  @P0 LOP3.LUT R7, R7, R6, RZ, 0x3c, !PT ;  /* 0x0000000607070212 */ /* 0x000fca00078e3cff */
[----:B------:R3:W2:Y:S02]  /*14ca0*/  @P0 LDG.E.U8 R63, desc[UR24][R6.64] ;  /* 0x00000018063f0981 */ /* 0x0006a4000c1e1100 */
[----:B---3--:R-:W-:Y:S01]  /*14cb0*/  IMAD R7, R84, UR4, RZ ;  /* 0x0000000454077c24 */ /* 0x008fe2000f8e02ff */
[----:B-1----:R-:W-:Y:S01]  /*14cc0*/  LOP3.LUT R84, R10, 0x7f, RZ, 0xc0, !PT ;  /* 0x0000007f0a547812 */ /* 0x002fe200078ec0ff */
[----:B------:R-:W0:Y:S03]  /*14cd0*/  LDCU UR4, c[0x0][0x3b0] ;  /* 0x00007600ff0477ac */ /* 0x000e260008000800 */
[----:B------:R-:W-:Y:S02]  /*14ce0*/  LOP3.LUT R6, R84, 0x20, RZ, 0x3c, !PT ;  /* 0x0000002054067812 */ /* 0x000fe400078e3cff */
[----:B------:R-:W-:-:S03]  /*14cf0*/  IADD3 R10, P1, PT, R7, R9, RZ ;  /* 0x00000009070a7210 */ /* 0x000fc60007f3e0ff */
[----:B------:R1:W-:Y:S04]  /*14d00*/  STS.U8 [R6+UR10+0x100], R11 ;  /* 0x0001000b06007988 */ /* 0x0003e8000800000a */
[----:B------:R-:W-:Y:S01]  /*14d10*/  STL [R1+0x2c0], R10 ;  /* 0x0002c00a01007387 */ /* 0x000fe20000100800 */
[----:B-1----:R-:W-:-:S05]  /*14d20*/  LEA.HI.X.SX32 R11, R7, R8, 0x1, P1 ;  /* 0x00000008070b7211 */ /* 0x002fca00008f0eff */
[----:B------:R1:W-:Y:S04]  /*14d30*/  STL [R1+0x2bc], R11 ;  /* 0x0002bc0b01007387 */ /* 0x0003e80000100800 */
[----:B------:R3:W2:Y:S04]  /*14d40*/  @P0 LDG.E.U8 R62, desc[UR24][R10.64] ;  /* 0x000000180a3e0981 */ /* 0x0006a8000c1e1100 */
[----:B-1----:R-:W2:Y:S01]  /*14d50*/  LDL.LU R11, [R1+0x2d8] ;  /* 0x0002d800010b7983 */ /* 0x002ea20000300800 */
[----:B------:R-:W-:Y:S01]  /*14d60*/  IMAD R7, R85, UR5, RZ ;  /* 0x0000000555077c24 */ /* 0x000fe2000f8e02ff */
[----:B------:R-:W1:Y:S04]  /*14d70*/  LDCU UR5, c[0x0][0x3b0] ;  /* 0x00007600ff0577ac */ /* 0x000e680008000800 */
[----:B---3--:R-:W-:Y:S01]  /*14d80*/  IADD3 R10, P1, PT, R7, R9, RZ ;  /* 0x00000009070a7210 */ /* 0x008fe20007f3e0ff */
[----:B------:R-:W-:Y:S04]  /*14d90*/  STS.U8 [R6+UR10+0x2500], R83 ;  /* 0x0025005306007988 */ /* 0x000fe8000800000a */
[----:B------:R-:W-:Y:S01]  /*14da0*/  STS.U8 [R6+UR10+0x900], R82 ;  /* 0x0009005206007988 */ /* 0x000fe2000800000a */
[----:B------:R-:W-:-:S03]  /*14db0*/  PRMT R61, RZ, 0x7610, R61 ;  /* 0x00007610ff3d7816 */ /* 0x000fc6000000003d */
[----:B----4-:R3:W-:Y:S04]  /*14dc0*/  STS.U8 [R6+UR10+0x500], R5 ;  /* 0x0005000506007988 */ /* 0x0107e8000800000a */
[----:B---3--:R-:W3:Y:S04]  /*14dd0*/  LDL.LU R5, [R1+0x2fc] ;  /* 0x0002fc0001057983 */ /* 0x008ee80000300800 */
[----:B------:R-:W4:Y:S04]  /*14de0*/  LDL.LU R85, [R1+0x2dc] ;  /* 0x0002dc0001557983 */ /* 0x000f280000300800 */
[----:B------:R-:W-:Y:S04]  /*14df0*/  STL [R1+0x2c8], R10 ;  /* 0x0002c80a01007387 */ /* 0x000fe80000100800 */
[----:B--2---:R2:W-:Y:S02]  /*14e00*/  STS.U8 [R6+UR10+0x2100], R11 ;  /* 0x0021000b06007988 */ /* 0x0045e4000800000a */
[----:B--2---:R-:W-:Y:S01]  /*14e10*/  LEA.HI.X.SX32 R11, R7, R8, 0x1, P1 ;  /* 0x00000008070b7211 */ /* 0x004fe200008f0eff */
[----:B0-----:R-:W-:Y:S01]  /*14e20*/  IMAD R7, R86, UR4, RZ ;  /* 0x0000000456077c24 */ /* 0x001fe2000f8e02ff */
[----:B------:R-:W-:Y:S01]  /*14e30*/  STS.U8 [R6+UR10+0xd00], R81 ;  /* 0x000d005106007988 */ /* 0x000fe2000800000a */
[----:B------:R-:W-:Y:S01]  /*14e40*/  PRMT R60, RZ, 0x7610, R60 ;  /* 0x00007610ff3c7816 */ /* 0x000fe2000000003c */
[----:B------:R-:W0:Y:S02]  /*14e50*/  LDCU UR4, c[0x0][0x3b0] ;  /* 0x00007600ff0477ac */ /* 0x000e240008000800 */
[----:B------:R2:W-:Y:S04]  /*14e60*/  STL [R1+0x2c4], R11 ;  /* 0x0002c40b01007387 */ /* 0x0005e80000100800 */
[----:B------:R-:W4:Y:S04]  /*14e70*/  LDL.LU R86, [R1+0x2e0] ;  /* 0x0002e00001567983 */ /* 0x000f280000300800 */
[----:B------:R-:W4:Y:S04]  /*14e80*/  LDL.LU R83, [R1+0x2f0] ;  /* 0x0002f00001537983 */ /* 0x000f280000300800 */
[----:B------:R-:W4:Y:S04]  /*14e90*/  LDL.LU R82, [R1+0x2e4] ;  /* 0x0002e40001527983 */ /* 0x000f280000300800 */
[----:B------:R0:W4:Y:S02]  /*14ea0*/  @P0 LDG.E.U8 R61, desc[UR24][R10.64] ;  /* 0x000000180a3d0981 */ /* 0x000124000c1e1100 */
[----:B0-----:R-:W-:-:S04]  /*14eb0*/  IADD3 R10, P1, PT, R7, R9, RZ ;  /* 0x00000009070a7210 */ /* 0x001fc80007f3e0ff */
[----:B--2---:R-:W-:Y:S01]  /*14ec0*/  LEA.HI.X.SX32 R11, R7, R8, 0x1, P1 ;  /* 0x00000008070b7211 */ /* 0x004fe200008f0eff */
[----:B------:R0:W-:Y:S01]  /*14ed0*/  STL [R1+0x2d0], R10 ;  /* 0x0002d00a01007387 */ /* 0x0001e20000100800 */
[----:B-1----:R-:W-:Y:S01]  /*14ee0*/  IMAD R7, R87, UR5, RZ ;  /* 0x0000000557077c24 */ /* 0x002fe2000f8e02ff */
[----:B------:R-:W-:Y:S01]  /*14ef0*/  PRMT R59, RZ, 0x7610, R59 ;  /* 0x00007610ff3b7816 */ /* 0x000fe2000000003b */
[----:B------:R-:W1:Y:S01]  /*14f00*/  LDCU UR5, c[0x0][0x3b0] ;  /* 0x00007600ff0577ac */ /* 0x000e620008000800 */
[----:B------:R2:W-:Y:S04]  /*14f10*/  STL [R1+0x2cc], R11 ;  /* 0x0002cc0b01007387 */ /* 0x0005e80000100800 */
[----:B------:R-:W4:Y:S04]  /*14f20*/  LDL.LU R87, [R1+0x304] ;  /* 0x0003040001577983 */ /* 0x000f280000300800 */
[----:B------:R-:W4:Y:S04]  /*14f30*/  LDL.LU R81, [R1+0x2ec] ;  /* 0x0002ec0001517983 */ /* 0x000f280000300800 */
[----:B------:R0:W4:Y:S02]  /*14f40*/  @P0 LDG.E.U8 R60, desc[UR24][R10.64] ;  /* 0x000000180a3c0981 */ /* 0x000124000c1e1100 */
[----:B0-----:R-:W-:-:S04]  /*14f50*/  IADD3 R10, P1, PT, R7, R9, RZ ;  /* 0x00000009070a7210 */ /* 0x001fc80007f3e0ff */
[----:B--2---:R-:W-:Y:S01]  /*14f60*/  LEA.HI.X.SX32 R11, R7, R8, 0x1, P1 ;  /* 0x00000008070b7211 */ /* 0x004fe200008f0eff */
[----:B------:R0:W-:Y:S04]  /*14f70*/  STL [R1+0x2d8], R10 ;  /* 0x0002d80a01007387 */ /* 0x0001e80000100800 */
[----:B------:R2:W-:Y:S01]  /*14f80*/  STL [R1+0x2d4], R11 ;  /* 0x0002d40b01007387 */ /* 0x0005e20000100800 */
[----:B------:R-:W-:Y:S01]  /*14f90*/  IMAD R7, R88, UR4, RZ ;  /* 0x0000000458077c24 */ /* 0x000fe2000f8e02ff */
[----:B------:R-:W1:Y:S02]  /*14fa0*/  LDCU UR4, c[0x0][0x3b0] ;  /* 0x00007600ff0477ac */ /* 0x000e640008000800 */
[----:B------:R0:W4:Y:S02]  /*14fb0*/  @P0 LDG.E.U8 R59, desc[UR24][R10.64] ;  /* 0x000000180a3b0981 */ /* 0x000124000c1e1100 */
[----:B0-----:R-:W-:-:S04]  /*14fc0*/  IADD3 R10, P1, PT, R7, R9, RZ ;  /* 0x00000009070a7210 */ /* 0x001fc80007f3e0ff */
[----:B--2---:R-:W-:Y:S02]  /*14fd0*/  LEA.HI.X.SX32 R11, R7, R8, 0x1, P1 ;  /* 0x00000008070b7211 */ /* 0x004fe400008f0eff */
[----:B------:R-:W-:Y:S01]  /*14fe0*/  PRMT R58, RZ, 0x7610, R58 ;  /* 0x00007610ff3a7816 */ /* 0x000fe2000000003a */
[----:B-1----:R-:W-:Y:S01]  /*14ff0*/  IMAD R7, R89, UR5, RZ ;  /* 0x0000000559077c24 */ /* 0x002fe2000f8e02ff */
[----:B------:R-:W-:Y:S01]  /*15000*/  PRMT R57, RZ, 0x7610, R57 ;  /* 0x00007610ff397816 */ /* 0x000fe20000000039 */
[----:B------:R-:W0:Y:S03]  /*15010*/  LDCU UR5, c[0x0][0x3b0] ;  /* 0x00007600ff0577ac */ /* 0x000e260008000800 */
[----:B------:R1:W2:Y:S04]  /*15020*/  @P0 LDG.E.U8 R58, desc[UR24][R10.64] ;  /* 0x000000180a3a0981 */ /* 0x0002a8000c1e1100 */
[----:B---3--:R-:W-:Y:S04]  /*15030*/  STS.U8 [R6+UR10+0x2d00], R5 ;  /* 0x002d000506007988 */ /* 0x008fe8000800000a */
[----:B----4-:R-:W-:Y:S04]  /*15040*/  STS.U8 [R6+UR10+0x1100], R85 ;  /* 0x0011005506007988 */ /* 0x010fe8000800000a */
[----:B------:R3:W-:Y:S04]  /*15050*/  STS.U8 [R6+UR10+0x2900], R86 ;  /* 0x0029005606007988 */ /* 0x0007e8000800000a */
[----:B---3--:R-:W3:Y:S04]  /*15060*/  LDL.LU R86, [R1+0x2f8] ;  /* 0x0002f80001567983 */ /* 0x008ee80000300800 */
[----:B------:R-:W4:Y:S04]  /*15070*/  LDL.LU R5, [R1+0x2f4] ;  /* 0x0002f40001057983 */ /* 0x000f280000300800 */
[----:B------:R-:W-:Y:S04]  /*15080*/  STL [R1+0x2e0], R10 ;  /* 0x0002e00a01007387 */ /* 0x000fe80000100800 */
[----:B------:R-:W-:Y:S04]  /*15090*/  STL [R1+0x2dc], R11 ;  /* 0x0002dc0b01007387 */ /* 0x000fe80000100800 */
[----:B------:R0:W-:Y:S04]  /*150a0*/  STS.U8 [R6+UR10+0x3100], R83 ;  /* 0x0031005306007988 */ /* 0x0001e8000800000a */
[----:B------:R-:W2:Y:S04]  /*150b0*/  LDL.LU R85, [R1+0x318] ;  /* 0x0003180001557983 */ /* 0x000ea80000300800 */
[----:B0-----:R-:W2:Y:S04]  /*150c0*/  LDL.LU R83, [R1+0x308] ;  /* 0x0003080001537983 */ /* 0x001ea80000300800 */
[----:B------:R0:W-:Y:S04]  /*150d0*/  STS.U8 [R6+UR10+0x1500], R82 ;  /* 0x0015005206007988 */ /* 0x0001e8000800000a */
[----:B0-----:R-:W2:Y:S01]  /*150e0*/  LDL.LU R82, [R1+0x300] ;  /* 0x0003000001527983 */ /* 0x001ea20000300800 */
[----:B-1----:R-:W-:-:S04]  /*150f0*/  IADD3 R10, P1, PT, R7, R9, RZ ;  /* 0x00000009070a7210 */ /* 0x002fc80007f3e0ff */
[----:B------:R-:W-:Y:S01]  /*15100*/  LEA.HI.X.SX32 R11, R7, R8, 0x1, P1 ;  /* 0x00000008070b7211 */ /* 0x000fe200008f0eff */
[----:B------:R-:W-:Y:S01]  /*15110*/  IMAD R7, R90, UR4, RZ ;  /* 0x000000045a077c24 */ /* 0x000fe2000f8e02ff */
[----:B------:R0:W-:Y:S01]  /*15120*/  STL [R1+0x2e8], R10 ;  /* 0x0002e80a01007387 */ /* 0x0001e20000100800 */
[----:B------:R-:W-:Y:S01]  /*15130*/  PRMT R56, RZ, 0x7610, R56 ;  /* 0x00007610ff387816 */ /* 0x000fe20000000038 */
[----:B------:R-:W1:Y:S02]  /*15140*/  LDCU UR4, c[0x0][0x3b0] ;  /* 0x00007600ff0477ac */ /* 0x000e640008000800 */
[----:B------:R0:W2:Y:S04]  /*15150*/  @P0 LDG.E.U8 R57, desc[UR24][R10.64] ;  /* 0x000000180a390981 */ /* 0x0000a8000c1e1100 */
[----:B------:R1:W-:Y:S01]  /*15160*/  STL [R1+0x2e4], R11 ;  /* 0x0002e40b01007387 */ /* 0x0003e20000100800 */
[----:B0-----:R-:W-:-:S04]  /*15170*/  IADD3 R10, P1, PT, R7, R9, RZ ;  /* 0x00000009070a7210 */ /* 0x001fc80007f3e0ff */
[----:B-1----:R-:W-:Y:S01]  /*15180*/  LEA.HI.X.SX32 R11, R7, R8, 0x1, P1 ;  /* 0x00000008070b7211 */ /* 0x002fe200008f0eff */
[----:B------:R-:W-:Y:S04]  /*15190*/  STL [R1+0x2f0], R10 ;  /* 0x0002f00a01007387 */ /* 0x000fe80000100800 */
[----:B------:R0:W-:Y:S04]  /*151a0*/  STS.U8 [R6+UR10+0x3500], R87 ;  /* 0x0035005706007988 */ /* 0x0001e8000800000a */
[----:B------:R-:W-:Y:S04]  /*151b0*/  STL [R1+0x2ec], R11 ;  /* 0x0002ec0b01007387 */ /* 0x000fe80000100800 */
[----:B------:R1:W-:Y:S04]  /*151c0*/  STS.U8 [R6+UR10+0x1900], R81 ;  /* 0x0019005106007988 */ /* 0x0003e8000800000a */
[----:B0-----:R-:W2:Y:S01]  /*151d0*/  LDL.LU R87, [R1+0x314] ;  /* 0x0003140001577983 */ /* 0x001ea20000300800 */
[----:B------:R-:W-:Y:S01]  /*151e0*/  IMAD R7, R91, UR5, RZ ;  /* 0x000000055b077c24 */ /* 0x000fe2000f8e02ff */
[----:B------:R-:W-:Y:S01]  /*151f0*/  PRMT R55, RZ, 0x7610, R55 ;  /* 0x00007610ff377816 */ /* 0x000fe20000000037 */
[----:B------:R-:W0:Y:S01]  /*15200*/  LDCU UR5, c[0x0][0x3b0] ;  /* 0x00007600ff0577ac */ /* 0x000e220008000800 */
[----:B------:R0:W2:Y:S04]  /*15210*/  @P0 LDG.E.U8 R56, desc[UR24][R10.64] ;  /* 0x000000180a380981 */ /* 0x0000a8000c1e1100 */
[----:B-1----:R-:W2:Y:S04]  /*15220*/  LDL.LU R81, [R1+0x310] ;  /* 0x0003100001517983 */ /* 0x002ea80000300800 */
[----:B----4-:R1:W-:Y:S02]  /*15230*/  STS.U8 [R6+UR10+0x1d00], R5 ;  /* 0x001d000506007988 */ /* 0x0103e4000800000a */
[----:B-1----:R-:W-:-:S04]  /*15240*/  IADD3 R5, P1, PT, R7, R9, RZ ;  /* 0x0000000907057210 */ /* 0x002fc80007f3e0ff */
[----:B0-----:R-:W-:Y:S01]  /*15250*/  LEA.HI.X.SX32 R10, R7, R8, 0x1, P1 ;  /* 0x00000008070a7211 */ /* 0x001fe200008f0eff */
[----:B------:R-:W-:Y:S04]  /*15260*/  STL [R1+0x2f8], R5 ;  /* 0x0002f80501007387 */ /* 0x000fe80000100800 */
[----:B------:R0:W-:Y:S01]  /*15270*/  STL [R1+0x2f4], R10 ;  /* 0x0002f40a01007387 */ /* 0x0001e20000100800 */
[----:B------:R-:W-:-:S03]  /*15280*/  @P0 IMAD.MOV.U32 R11, RZ, RZ, R10 ;  /* 0x000000ffff0b0224 */ /* 0x000fc600078e000a */
[----:B------:R-:W4:Y:S04]  /*15290*/  LDL.LU R89, [R1+0x8] ;  /* 0x0000080001597983 */ /* 0x000f280000300800 */
[----:B---3--:R1:W-:Y:S01]  /*152a0*/  STS.U8 [R6+UR10+0x3900], R86 ;  /* 0x0039005606007988 */ /* 0x0083e2000800000a */
[----:B0-----:R-:W-:Y:S01]  /*152b0*/  @P0 IMAD.MOV.U32 R10, RZ, RZ, R5 ;  /* 0x000000ffff0a0224 */ /* 0x001fe200078e0005 */
[----:B------:R-:W-:Y:S02]  /*152c0*/  LOP3.LUT R7, R84, 0x30, RZ, 0x3c, !PT ;  /* 0x0000003054077812 */ /* 0x000fe400078e3cff */
[----:B--2---:R0:W-:Y:S04]  /*152d0*/  STS.U8 [R6+UR10+0x3d00], R85 ;  /* 0x003d005506007988 */ /* 0x0041e8000800000a */
[----:B-1----:R-:W2:Y:S04]  /*152e0*/  LDL.LU R86, [R1+0x328] ;  /* 0x0003280001567983 */ /* 0x002ea80000300800 */
[----:B------:R-:W3:Y:S04]  /*152f0*/  LDL.LU R5, [R1+0x30c] ;  /* 0x00030c0001057983 */ /* 0x000ee80000300800 */
[----:B------:R1:W-:Y:S04]  /*15300*/  STS.U8 [R7+UR10+0x180], R83 ;  /* 0x0001805307007988 */ /* 0x0003e8000800000a */
[----:B0-----:R-:W3:Y:S04]  /*15310*/  LDL.LU R85, [R1+0xc] ;  /* 0x00000c0001557983 */ /* 0x001ee80000300800 */
[----:B------:R0:W3:Y:S04]  /*15320*/  @P0 LDG.E.U8 R55, desc[UR24][R10.64] ;  /* 0x000000180a370981 */ /* 0x0000e8000c1e1100 */
[----:B-1----:R-:W3:Y:S04]  /*15330*/  LDL.LU R83, [R1+0x324] ;  /* 0x0003240001537983 */ /* 0x002ee80000300800 */
[----:B------:R1:W-:Y:S04]  /*15340*/  STS.U8 [R7+UR10+0x2180], R82 ;  /* 0x0021805207007988 */ /* 0x0003e8000800000a */
[----:B-1----:R-:W3:Y:S01]  /*15350*/  LDL.LU R82, [R1+0x320] ;  /* 0x0003200001527983 */ /* 0x002ee20000300800 */
[----:B0-----:R-:W-:Y:S01]  /*15360*/  IMAD R10, R92, UR4, RZ ;  /* 0x000000045c0a7c24 */ /* 0x001fe2000f8e02ff */
[----:B------:R-:W-:Y:S01]  /*15370*/  PRMT R54, RZ, 0x7610, R54 ;  /* 0x00007610ff367816 */ /* 0x000fe20000000036 */
[----:B------:R-:W4:Y:S03]  /*15380*/  LDCU UR4, c[0x0][0x3b0] ;  /* 0x00007600ff0477ac */ /* 0x000f260008000800 */
[----:B------:R-:W-:-:S04]  /*15390*/  IADD3 R11, P1, PT, R10, R9, RZ ;  /* 0x000000090a0b7210 */ /* 0x000fc80007f3e0ff */
[----:B------:R-:W-:Y:S01]  /*153a0*/  LEA.HI.X.SX32 R88, R10, R8, 0x1, P1 ;  /* 0x000000080a587211 */ /* 0x000fe200008f0eff */
[----:B------:R0:W-:Y:S01]  /*153b0*/  STL [R1+0x300], R11 ;  /* 0x0003000b01007387 */ /* 0x0001e20000100800 */
[----:B------:R-:W-:-:S03]  /*153c0*/  @P0 IMAD.MOV.U32 R10, RZ, RZ, R11 ;  /* 0x000000ffff0a0224 */ /* 0x000fc600078e000b */
[----:B------:R1:W-:Y:S01]  /*153d0*/  STL [R1+0x2fc], R88 ;  /* 0x0002fc5801007387 */ /* 0x0003e20000100800 */
[----:B0-----:R-:W-:-:S03]  /*153e0*/  @P0 IMAD.MOV.U32 R11, RZ, RZ, R88 ;  /* 0x000000ffff0b0224 */ /* 0x001fc600078e0058 */
[----:B-1----:R-:W3:Y:S04]  /*153f0*/  LDL.LU R88, [R1+0x14] ;  /* 0x0000140001587983 */ /* 0x002ee80000300800 */
[----:B------:R0:W-:Y:S04]  /*15400*/  STS.U8 [R7+UR10+0x580], R87 ;  /* 0x0005805707007988 */ /* 0x0001e8000800000a */
[----:B------:R1:W-:Y:S04]  /*15410*/  STS.U8 [R7+UR10+0x2580], R81 ;  /* 0x0025805107007988 */ /* 0x0003e8000800000a */
[----:B------:R1:W3:Y:S04]  /*15420*/  @P0 LDG.E.U8 R54, desc[UR24][R10.64] ;  /* 0x000000180a360981 */ /* 0x0002e8000c1e1100 */
[----:B0-----:R-:W3:Y:S04]  /*15430*/  LDL.LU R87, [R1+0x338] ;  /* 0x0003380001577983 */ /* 0x001ee80000300800 */
[----:B-1----:R-:W3:Y:S01]  /*15440*/  LDL.LU R81, [R1+0x31c] ;  /* 0x00031c0001517983 */ /* 0x002ee20000300800 */
[----:B------:R-:W-:Y:S01]  /*15450*/  IMAD R10, R93, UR5, RZ ;  /* 0x000000055d0a7c24 */ /* 0x000fe2000f8e02ff */
[----:B------:R-:W-:Y:S01]  /*15460*/  PRMT R53, RZ, 0x7610, R53 ;  /* 0x00007610ff357816 */ /* 0x000fe20000000035 */
[----:B------:R-:W0:Y:S03]  /*15470*/  LDCU UR5, c[0x0][0x3b0] ;  /* 0x00007600ff0577ac */ /* 0x000e260008000800 */
[----:B------:R-:W-:-:S04]  /*15480*/  IADD3 R11, P1, PT, R10, R9, RZ ;  /* 0x000000090a0b7210 */ /* 0x000fc80007f3e0ff */
[----:B------:R-:W-:Y:S01]  /*15490*/  LEA.HI.X.SX32 R90, R10, R8, 0x1, P1 ;  /* 0x000000080a5a7211 */ /* 0x000fe200008f0eff */
[----:B------:R1:W-:Y:S01]  /*154a0*/  STL [R1+0x308], R11 ;  /* 0x0003080b01007387 */ /* 0x0003e20000100800 */
[----:B------:R-:W-:-:S03]  /*154b0*/  @P0 IMAD.MOV.U32 R10, RZ, RZ, R11 ;  /* 0x000000ffff0a0224 */ /* 0x000fc600078e000b */
[----:B------:R-:W-:Y:S01]  /*154c0*/  STL [R1+0x304], R90 ;  /* 0x0003045a01007387 */ /* 0x000fe20000100800 */
[----:B-1----:R-:W-:-:S05]  /*154d0*/  @P0 IMAD.MOV.U32 R11, RZ, RZ, R90 ;  /* 0x000000ffff0b0224 */ /* 0x002fca00078e005a */
[----:B------:R4:W3:Y:S01]  /*154e0*/  @P0 LDG.E.U8 R53, desc[UR24][R10.64] ;  /* 0x000000180a350981 */ /* 0x0008e2000c1e1100 */
[----:B------:R-:W-:Y:S02]  /*154f0*/  PRMT R52, RZ, 0x7610, R52 ;  /* 0x00007610ff347816 */ /* 0x000fe40000000034 */
[----:B------:R-:W-:Y:S01]  /*15500*/  PRMT R51, RZ, 0x7610, R51 ;  /* 0x00007610ff337816 */ /* 0x000fe20000000033 */
[----:B----4-:R-:W-:Y:S01]  /*15510*/  IMAD R10, R89, UR4, RZ ;  /* 0x00000004590a7c24 */ /* 0x010fe2000f8e02ff */
[----:B------:R-:W1:Y:S01]  /*15520*/  LDCU UR4, c[0x0][0x3b0] ;  /* 0x00007600ff0477ac */ /* 0x000e620008000800 */
[----:B------:R-:W4:Y:S03]  /*15530*/  LDL.LU R89, [R1+0x18] ;  /* 0x0000180001597983 */ /* 0x000f260000300800 */
[C---:B------:R-:W-:Y:S01]  /*15540*/  IADD3 R11, P1, PT, R10.reuse, R9, RZ ;  /* 0x000000090a0b7210 */ /* 0x040fe20007f3e0ff */
[----:B--2---:R2:W-:Y:S04]  /*15550*/  STS.U8 [R7+UR10+0x980], R86 ;  /* 0x0009805607007988 */ /* 0x0045e8000800000a */
[----:B---3--:R3:W-:Y:S04]  /*15560*/  STS.U8 [R7+UR10+0x2980], R5 ;  /* 0x0029800507007988 */ /* 0x0087e8000800000a */
[----:B--2---:R-:W2:Y:S04]  /*15570*/  LDL.LU R86, [R1+0x334] ;  /* 0x0003340001567983 */ /* 0x004ea80000300800 */
[----:B---3--:R-:W3:Y:S01]  /*15580*/  LDL.LU R5, [R1+0x330] ;  /* 0x0003300001057983 */ /* 0x008ee20000300800 */
[----:B------:R-:W-:Y:S01]  /*15590*/  LEA.HI.X.SX32 R90, R10, R8, 0x1, P1 ;  /* 0x000000080a5a7211 */ /* 0x000fe200008f0eff */
[----:B------:R-:W-:-:S02]  /*155a0*/  @P0 IMAD.MOV.U32 R10, RZ, RZ, R11 ;  /* 0x000000ffff0a0224 */ /* 0x000fc400078e000b */
[----:B------:R0:W-:Y:S04]  /*155b0*/  STL [R1+0x310], R11 ;  /* 0x0003100b01007387 */ /* 0x0001e80000100800 */
[----:B------:R-:W-:Y:S01]  /*155c0*/  STL [R1+0x30c], R90 ;  /* 0x00030c5a01007387 */ /* 0x000fe20000100800 */
[----:B0-----:R-:W-:-:S03]  /*155d0*/  @P0 IMAD.MOV.U32 R11, RZ, RZ, R90 ;  /* 0x000000ffff0b0224 */ /* 0x001fc600078e005a */
[----:B------:R0:W-:Y:S04]  /*155e0*/  STS.U8 [R7+UR10+0xd80], R83 ;  /* 0x000d805307007988 */ /* 0x0001e8000800000a */
[----:B------:R0:W2:Y:S02]  /*155f0*/  @P0 LDG.E.U8 R52, desc[UR24][R10.64] ;  /* 0x000000180a340981 */ /* 0x0000a4000c1e1100 */
[----:B0-----:R-:W-:Y:S02]  /*15600*/  IMAD R10, R85, UR5, RZ ;  /* 0x00000005550a7c24 */ /* 0x001fe4000f8e02ff */
[----:B------:R0:W-:Y:S01]  /*15610*/  STS.U8 [R7+UR10+0x2d80], R82 ;  /* 0x002d805207007988 */ /* 0x0001e2000800000a */
[----:B------:R-:W4:Y:S03]  /*15620*/  LDCU UR5, c[0x0][0x3b0] ;  /* 0x00007600ff0577ac */ /* 0x000f260008000800 */
[----:B------:R-:W2:Y:S04]  /*15630*/  LDL.LU R85, [R1+0x340] ;  /* 0x0003400001557983 */ /* 0x000ea80000300800 */
[----:B------:R-:W2:Y:S04]  /*15640*/  LDL.LU R83, [R1+0x1c] ;  /* 0x00001c0001537983 */ /* 0x000ea80000300800 */
[----:B0-----:R-:W2:Y:S01]  /*15650*/  LDL.LU R82, [R1+0x32c] ;  /* 0x00032c0001527983 */ /* 0x001ea20000300800 */
[----:B------:R-:W-:-:S04]  /*15660*/  IADD3 R11, P1, PT, R10, R9, RZ ;  /* 0x000000090a0b7210 */ /* 0x000fc80007f3e0ff */
[----:B------:R-:W-:Y:S01]  /*15670*/  LEA.HI.X.SX32 R90, R10, R8, 0x1, P1 ;  /* 0x000000080a5a7211 */ /* 0x000fe200008f0eff */
[----:B------:R0:W-:Y:S01]  /*15680*/  STL [R1+0x318], R11 ;  /* 0x0003180b01007387 */ /* 0x0001e20000100800 */
[----:B------:R-:W-:-:S03]  /*15690*/  @P0 IMAD.MOV.U32 R10, RZ, RZ, R11 ;  /* 0x000000ffff0a0224 */ /* 0x000fc600078e000b */
[----:B0-----:R-:W-:-:S05]  /*156a0*/  @P0 IMAD.MOV.U32 R11, RZ, RZ, R90 ;  /* 0x000000ffff0b0224 */ /* 0x001fca00078e005a */
[----:B------:R1:W2:Y:S04]  /*156b0*/  @P0 LDG.E.U8 R51, desc[UR24][R10.64] ;  /* 0x000000180a330981 */ /* 0x0002a8000c1e1100 */
[----:B------:R0:W-:Y:S01]  /*156c0*/  STL [R1+0x314], R90 ;  /* 0x0003145a01007387 */ /* 0x0001e20000100800 */
[----:B-1----:R-:W-:-:S03]  /*156d0*/  IMAD R10, R88, UR4, RZ ;  /* 0x00000004580a7c24 */ /* 0x002fc6000f8e02ff */
[----:B------:R1:W-:Y:S01]  /*156e0*/  STS.U8 [R7+UR10+0x3180], R81 ;  /* 0x0031805107007988 */ /* 0x0003e2000800000a */
[----:B------:R-:W-:Y:S01]  /*156f0*/  PRMT R50, RZ, 0x7610, R50 ;  /* 0x00007610ff327816 */ /* 0x000fe20000000032 */
[----:B------:R-:W2:Y:S01]  /*15700*/  LDCU UR4, c[0x0][0x3b0] ;  /* 0x00007600ff0477ac */ /* 0x000ea20008000800 */
[C---:B------:R-:W-:Y:S01]  /*15710*/  IADD3 R11, P1, PT, R10.reuse, R9, RZ ;  /* 0x000000090a0b7210 */ /* 0x040fe20007f3e0ff */
[----:B0-----:R-:W2:Y:S04]  /*15720*/  LDL.LU R90, [R1+0x34c] ;  /* 0x00034c00015a7983 */ /* 0x001ea80000300800 */
[----:B------:R-:W2:Y:S01]  /*15730*/  LDL.LU R88, [R1+0x348] ;  /* 0x0003480001587983 */ /* 0x000ea20000300800 */
[----:B-1----:R-:W-:Y:S01]  /*15740*/  LEA.HI.X.SX32 R81, R10, R8, 0x1, P1 ;  /* 0x000000080a517211 */ /* 0x002fe200008f0eff */
[----:B------:R-:W-:-:S02]  /*15750*/  @P0 IMAD.MOV.U32 R10, RZ, RZ, R11 ;  /* 0x000000ffff0a0224 */ /* 0x000fc400078e000b */
[----:B------:R0:W-:Y:S04]  /*15760*/  STS.U8 [R7+UR10+0x1180], R87 ;  /* 0x0011805707007988 */ /* 0x0001e8000800000a */
[----:B0-----:R-:W2:Y:S04]  /*15770*/  LDL.LU R87, [R1+0x20] ;  /* 0x0000200001577983 */ /* 0x001ea80000300800 */
[----:B------:R0:W-:Y:S04]  /*15780*/  STL [R1+0x320], R11 ;  /* 0x0003200b01007387 */ /* 0x0001e80000100800 */
[----:B------:R1:W-:Y:S01]  /*15790*/  STL [R1+0x31c], R81 ;  /* 0x00031c5101007387 */ /* 0x0003e20000100800 */
[----:B0-----:R-:W-:-:S03]  /*157a0*/  @P0 IMAD.MOV.U32 R11, RZ, RZ, R81 ;  /* 0x000000ffff0b0224 */ /* 0x001fc600078e0051 */
[----:B-1----:R-:W2:Y:S04]  /*157b0*/  LDL.LU R81, [R1+0x33c] ;  /* 0x00033c0001517983 */ /* 0x002ea80000300800 */
[----:B------:R4:W2:Y:S01]  /*157c0*/  @P0 LDG.E.U8 R50, desc[UR24][R10.64] ;  /* 0x000000180a320981 */ /* 0x0008a2000c1e1100 */
[----:B------:R-:W-:Y:S02]  /*157d0*/  PRMT R49, RZ, 0x7610, R49 ;  /* 0x00007610ff317816 */ /* 0x000fe40000000031 */
[----:B------:R-:W-:Y:S02]  /*157e0*/  PRMT R48, RZ, 0x7610, R48 ;  /* 0x00007610ff307816 */ /* 0x000fe40000000030 */
[----:B------:R-:W-:Y:S01]  /*157f0*/  LOP3.LUT R91, R84, 0x40, RZ, 0x3c, !PT ;  /* 0x00000040545b7812 */ /* 0x000fe200078e3cff */
[----:B----4-:R-:W-:Y:S01]  /*15800*/  IMAD R10, R89, UR5, RZ ;  /* 0x00000005590a7c24 */ /* 0x010fe2000f8e02ff */
[----:B------:R-:W0:Y:S01]  /*15810*/  LDCU UR5, c[0x0][0x3b0] ;  /* 0x00007600ff0577ac */ /* 0x000e220008000800 */
[----:B---3--:R1:W-:Y:S03]  /*15820*/  STS.U8 [R7+UR10+0x3580], R5 ;  /* 0x0035800507007988 */ /* 0x0083e6000800000a */
[----:B-1----:R-:W-:-:S04]  /*15830*/  IADD3 R5, P1, PT, R10, R9, RZ ;  /* 0x000000090a057210 */ /* 0x002fc80007f3e0ff */
[----:B------:R-:W-:Y:S01]  /*15840*/  LEA.HI.X.SX32 R11, R10, R8, 0x1, P1 ;  /* 0x000000080a0b7211 */ /* 0x000fe200008f0eff */
[----:B------:R-:W-:Y:S01]  /*15850*/  STL [R1+0x328], R5 ;  /* 0x0003280501007387 */ /* 0x000fe20000100800 */
[----:B------:R-:W-:-:S03]  /*15860*/  @P0 IMAD.MOV.U32 R10, RZ, RZ, R5 ;  /* 0x000000ffff0a0224 */ /* 0x000fc600078e0005 */
[----:B------:R-:W-:Y:S04]  /*15870*/  STL [R1+0x324], R11 ;  /* 0x0003240b01007387 */ /* 0x000fe80000100800 */
[----:B--2---:R1:W-:Y:S04]  /*15880*/  STS.U8 [R7+UR10+0x1580], R86 ;  /* 0x0015805607007988 */ /* 0x0043e8000800000a */
[----:B------:R-:W0:Y:S04]  /*15890*/  LDL.LU R89, [R1+0x24] ;  /* 0x0000240001597983 */ /* 0x000e280000300800 */
[----:B------:R2:W3:Y:S04]  /*158a0*/  @P0 LDG.E.U8 R49, desc[UR24][R10.64] ;  /* 0x000000180a310981 */ /* 0x0004e8000c1e1100 */
[----:B-1----:R-:W4:Y:S04]  /*158b0*/  LDL.LU R86, [R1+0x358] ;  /* 0x0003580001567983 */ /* 0x002f280000300800 */
[----:B------:R-:W3:Y:S01]  /*158c0*/  LDL.LU R5, [R1+0x344] ;  /* 0x0003440001057983 */ /* 0x000ee20000300800 */
[----:B--2---:R-:W-:Y:S01]  /*158d0*/  IMAD R10, R83, UR4, RZ ;  /* 0x00000004530a7c24 */ /* 0x004fe2000f8e02ff */
[----:B------:R-:W1:Y:S02]  /*158e0*/  LDCU UR4, c[0x0][0x3b0] ;  /* 0x00007600ff0477ac */ /* 0x000e640008000800 */
[----:B------:R2:W-:Y:S02]  /*158f0*/  STS.U8 [R7+UR10+0x3980], R82 ;  /* 0x0039805207007988 */ /* 0x0005e4000800000a */
[----:B------:R-:W-:-:S02]  /*15900*/  IADD3 R11, P1, PT, R10, R9, RZ ;  /* 0x000000090a0b7210 */ /* 0x000fc40007f3e0ff */
[----:B------:R1:W-:Y:S02]  /*15910*/  STS.U8 [R7+UR10+0x1980], R85 ;  /* 0x0019805507007988 */ /* 0x0003e4000800000a */
[----:B--2---:R-:W-:Y:S02]  /*15920*/  LEA.HI.X.SX32 R82, R10, R8, 0x1, P1 ;  /* 0x000000080a527211 */ /* 0x004fe400008f0eff */
[----:B------:R2:W-:Y:S04]  /*15930*/  STL [R1+0x330], R11 ;  /* 0x0003300b01007387 */ /* 0x0005e80000100800 */
[----:B------:R2:W-:Y:S04]  /*15940*/  STL [R1+0x32c], R82 ;  /* 0x00032c5201007387 */ /* 0x0005e80000100800 */
[----:B-1----:R-:W3:Y:S01]  /*15950*/  LDL.LU R85, [R1+0x28] ;  /* 0x0000280001557983 */ /* 0x002ee20000300800 */
[----:B------:R-:W-:-:S02]  /*15960*/  @P0 IMAD.MOV.U32 R10, RZ, RZ, R11 ;  /* 0x000000ffff0a0224 */ /* 0x000fc400078e000b */
[----:B--2---:R-:W-:Y:S01]  /*15970*/  @P0 IMAD.MOV.U32 R11, RZ, RZ, R82 ;  /* 0x000000ffff0b0224 */ /* 0x004fe200078e0052 */
[----:B------:R-:W2:Y:S04]  /*15980*/  LDL.LU R83, [R1+0x370] ;  /* 0x0003700001537983 */ /* 0x000ea80000300800 */
[----:B------:R-:W2:Y:S04]  /*15990*/  LDL.LU R82, [R1+0x354] ;  /* 0x0003540001527983 */ /* 0x000ea80000300800 */
[----:B------:R1:W2:Y:S04]  /*159a0*/  @P0 LDG.E.U8 R48, desc[UR24][R10.64] ;  /* 0x000000180a300981 */ /* 0x0002a8000c1e1100 */
[----:B------:R1:W-:Y:S04]  /*159b0*/  STS.U8 [R7+UR10+0x3d80], R88 ;  /* 0x003d805807007988 */ /* 0x0003e8000800000a */
[----:B------:R-:W-:Y:S04]  /*159c0*/  STS.U8 [R7+UR10+0x1d80], R90 ;  /* 0x001d805a07007988 */ /* 0x000fe8000800000a */
[----:B-1----:R-:W2:Y:S01]  /*159d0*/  LDL.LU R88, [R1+0x2c] ;  /* 0x00002c0001587983 */ /* 0x002ea20000300800 */
[----:B------:R-:W-:Y:S01]  /*159e0*/  IMAD R10, R87, UR4, RZ ;  /* 0x00000004570a7c24 */ /* 0x000fe2000f8e02ff */
[----:B------:R-:W-:-:S02]  /*159f0*/  PRMT R47, RZ, 0x7610, R47 ;  /* 0x00007610ff2f7816 */ /* 0x000fc4000000002f */
[----:B------:R-:W2:Y:S01]  /*15a00*/  LDL.LU R87, [R1+0x364] ;  /* 0x0003640001577983 */ /* 0x000ea20000300800 */
[----:B------:R-:W1:Y:S03]  /*15a10*/  LDCU UR4, c[0x0][0x3b0] ;  /* 0x00007600ff0477ac */ /* 0x000e660008000800 */
[----:B------:R1:W-:Y:S04]  /*15a20*/  STS.U8 [R91+UR10+0x200], R81 ;  /* 0x000200515b007988 */ /* 0x0003e8000800000a */
[----:B-1----:R-:W2:Y:S01]  /*15a30*/  LDL.LU R81, [R1+0x350] ;  /* 0x0003500001517983 */ /* 0x002ea20000300800 */
[----:B------:R-:W-:-:S04]  /*15a40*/  IADD3 R11, P1, PT, R10, R9, RZ ;  /* 0x000000090a0b7210 */ /* 0x000fc80007f3e0ff */
[----:B------:R-:W-:Y:S01]  /*15a50*/  LEA.HI.X.SX32 R90, R10, R8, 0x1, P1 ;  /* 0x000000080a5a7211 */ /* 0x000fe200008f0eff */
[----:B------:R1:W-:Y:S01]  /*15a60*/  STL [R1+0x338], R11 ;  /* 0x0003380b01007387 */ /* 0x0003e20000100800 */
[----:B------:R-:W-:-:S03]  /*15a70*/  @P0 IMAD.MOV.U32 R10, RZ, RZ, R11 ;  /* 0x000000ffff0a0224 */ /* 0x000fc600078e000b */
[----:B------:R-:W-:Y:S01]  /*15a80*/  STL [R1+0x334], R90 ;  /* 0x0003345a01007387 */ /* 0x000fe20000100800 */
[----:B-1----:R-:W-:-:S05]  /*15a90*/  @P0 IMAD.MOV.U32 R11, RZ, RZ, R90 ;  /* 0x000000ffff0b0224 */ /* 0x002fca00078e005a */
[----:B------:R0:W2:Y:S01]  /*15aa0*/  @P0 LDG.E.U8 R47, desc[UR24][R10.64] ;  /* 0x000000180a2f0981 */ /* 0x0000a2000c1e1100 */
[----:B------:R-:W-:Y:S02]  /*15ab0*/  PRMT R46, RZ, 0x7610, R46 ;  /* 0x00007610ff2e7816 */ /* 0x000fe4000000002e */
[----:B------:R-:W-:Y:S01]  /*15ac0*/  PRMT R45, RZ, 0x7610, R45 ;  /* 0x00007610ff2d7816 */ /* 0x000fe2000000002d */
[----:B0-----:R-:W-:Y:S01]  /*15ad0*/  IMAD R10, R89, UR5, RZ ;  /* 0x00000005590a7c24 */ /* 0x001fe2000f8e02ff */
[----:B------:R-:W0:Y:S01]  /*15ae0*/  LDCU UR5, c[0x0][0x3b0] ;  /* 0x00007600ff0577ac */ /* 0x000e220008000800 */
[----:B------:R-:W2:Y:S04]  /*15af0*/  LDL.LU R89, [R1+0x30] ;  /* 0x0000300001597983 */ /* 0x000ea80000300800 */
[----:B----4-:R1:W-:Y:S04]  /*15b00*/  STS.U8 [R91+UR10+0x2200], R86 ;  /* 0x002200565b007988 */ /* 0x0103e8000800000a */
[----:B---3--:R3:W-:Y:S04]  /*15b10*/  STS.U8 [R91+UR10+0x600], R5 ;  /* 0x000600055b007988 */ /* 0x0087e8000800000a */
[----:B-1----:R-:W4:Y:S04]  /*15b20*/  LDL.LU R86, [R1+0x37c] ;  /* 0x00037c0001567983 */ /* 0x002f280000300800 */
[----:B---3--:R-:W3:Y:S01]  /*15b30*/  LDL.LU R5, [R1+0x360] ;  /* 0x0003600001057983 */ /* 0x008ee20000300800 */
[----:B------:R-:W-:-:S04]  /*15b40*/  IADD3 R11, P1, PT, R10, R9, RZ ;  /* 0x000000090a0b7210 */ /* 0x000fc80007f3e0ff */
[----:B------:R-:W-:Y:S01]  /*15b50*/  LEA.HI.X.SX32 R90, R10, R8, 0x1, P1 ;  /* 0x000000080a5a7211 */ /* 0x000fe200008f0eff */
[----:B------:R1:W-:Y:S01]  /*15b60*/  STL [R1+0x340], R11 ;  /* 0x0003400b01007387 */ /* 0x0003e20000100800 */
[----:B------:R-:W-:-:S03]  /*15b70*/  @P0 IMAD.MOV.U32 R10, RZ, RZ, R11 ;  /* 0x000000ffff0a0224 */ /* 0x000fc600078e000b */
[----:B------:R-:W-:Y:S01]  /*15b80*/  STL [R1+0x33c], R90 ;  /* 0x00033c5a01007387 */ /* 0x000fe20000100800 */
[----:B-1----:R-:W-:-:S05]  /*15b90*/  @P0 IMAD.MOV.U32 R11, RZ, RZ, R90 ;  /* 0x000000ffff0b0224 */ /* 0x002fca00078e005a */
[----:B------:R1:W3:Y:S02]  /*15ba0*/  @P0 LDG.E.U8 R46, desc[UR24][R10.64] ;  /* 0x000000180a2e0981 */ /* 0x0002e4000c1e1100 */
[----:B-1----:R-:W-:Y:S02]  /*15bb0*/  IMAD R10, R85, UR4, RZ ;  /* 0x00000004550a7c24 */ /* 0x002fe4000f8e02ff */
[----:B--2---:R1:W-:Y:S01]  /*15bc0*/  STS.U8 [R91+UR10+0x2600], R83 ;  /* 0x002600535b007988 */ /* 0x0043e2000800000a */
[----:B------:R-:W2:Y:S03]  /*15bd0*/  LDCU UR4, c[0x0][0x3b0] ;  /* 0x00007600ff0477ac */ /* 0x000ea60008000800 */
[----:B------:R-:W3:Y:S04]  /*15be0*/  LDL.LU R85, [R1+0x34] ;  /* 0x0000340001557983 */ /* 0x000ee80000300800 */
[----:B------:R0:W-:Y:S04]  /*15bf0*/  STS.U8 [R91+UR10+0xa00], R82 ;  /* 0x000a00525b007988 */ /* 0x0001e8000800000a */
[----:B-1----:R-:W3:Y:S01]  /*15c00*/  LDL.LU R83, [R1+0x374] ;  /* 0x0003740001537983 */ /* 0x002ee20000300800 */
[----:B------:R-:W-:-:S03]  /*15c10*/  IADD3 R11, P1, PT, R10, R9, RZ ;  /* 0x000000090a0b7210 */ /* 0x000fc60007f3e0ff */
[----:B0-----:R-:W3:Y:S01]  /*15c20*/  LDL.LU R82, [R1+0x35c] ;  /* 0x00035c0001527983 */ /* 0x001ee20000300800 */
[----:B------:R-:W-:Y:S01]  /*15c30*/  LEA.HI.X.SX32 R90, R10, R8, 0x1, P1 ;  /* 0x000000080a5a7211 */ /* 0x000fe200008f0eff */
[----:B------:R-:W-:Y:S02]  /*15c40*/  @P0 IMAD.MOV.U32 R10, RZ, RZ, R11 ;  /* 0x000000ffff0a0224 */ /* 0x000fe400078e000b */
[----:B------:R0:W-:Y:S04]  /*15c50*/  STL [R1+0x348], R11 ;  /* 0x0003480b01007387 */ /* 0x0001e80000100800 */
[----:B------:R-:W-:Y:S01]  /*15c60*/  STL [R1+0x344], R90 ;  /* 0x0003445a01007387 */ /* 0x000fe20000100800 */
[----:B0-----:R-:W-:-:S05]  /*15c70*/  @P0 IMAD.MOV.U32 R11, RZ, RZ, R90 ;  /* 0x000000ffff0b0224 */ /* 0x001fca00078e005a */
[----:B------:R0:W3:Y:S02]  /*15c80*/  @P0 LDG.E.U8 R45, desc[UR24][R10.64] ;  /* 0x000000180a2d0981 */ /* 0x0000e4000c1e1100 */
[----:B0-----:R-:W-:Y:S02]  /*15c90*/  IMAD R10, R88, UR5, RZ ;  /* 0x00000005580a7c24 */ /* 0x001fe4000f8e02ff */
[----:B------:R0:W-:Y:S01]  /*15ca0*/  STS.U8 [R91+UR10+0x2a00], R87 ;  /* 0x002a00575b007988 */ /* 0x0001e2000800000a */
[----:B------:R-:W-:Y:S01]  /*15cb0*/  PRMT R44, RZ, 0x7610, R44 ;  /* 0x00007610ff2c7816 */ /* 0x000fe2000000002c */
[----:B------:R-:W1:Y:S02]  /*15cc0*/  LDCU UR5, c[0x0][0x3b0] ;  /* 0x00007600ff0577ac */ /* 0x000e640008000800 */
[----:B------:R-:W3:Y:S04]  /*15cd0*/  LDL.LU R88, [R1+0x38] ;  /* 0x0000380001587983 */ /* 0x000ee80000300800 */
[----:B------:R1:W-:Y:S04]  /*15ce0*/  STS.U8 [R91+UR10+0xe00], R81 ;  /* 0x000e00515b007988 */ /* 0x0003e8000800000a */
[----:B0-----:R-:W3:Y:S04]  /*15cf0*/  LDL.LU R87, [R1+0x384] ;  /* 0x0003840001577983 */ /* 0x001ee80000300800 */
[----:B-1----:R-:W3:Y:S01]  /*15d00*/  LDL.LU R81, [R1+0x368] ;  /* 0x0003680001517983 */ /* 0x002ee20000300800 */
[----:B------:R-:W-:-:S04]  /*15d10*/  IADD3 R11, P1, PT, R10, R9, RZ ;  /* 0x000000090a0b7210 */ /* 0x000fc80007f3e0ff */
[----:B------:R-:W-:Y:S01]  /*15d20*/  LEA.HI.X.SX32 R90, R10, R8, 0x1, P1 ;  /* 0x000000080a5a7211 */ /* 0x000fe200008f0eff */
[----:B------:R0:W-:Y:S01]  /*15d30*/  STL [R1+0x350], R11 ;  /* 0x0003500b01007387 */ /* 0x0001e20000100800 */
[----:B------:R-:W-:-:S03]  /*15d40*/  @P0 IMAD.MOV.U32 R10, RZ, RZ, R11 ;  /* 0x000000ffff0a0224 */ /* 0x000fc600078e000b */
[----:B------:R-:W-:Y:S01]  /*15d50*/  STL [R1+0x34c], R90 ;  /* 0x00034c5a01007387 */ /* 0x000fe20000100800 */
[----:B0-----:R-:W-:-:S05]  /*15d60*/  @P0 IMAD.MOV.U32 R11, RZ, RZ, R90 ;  /* 0x000000ffff0b0224 */ /* 0x001fca00078e005a */
[----:B------:R2:W3:Y:S01]  /*15d70*/  @P0 LDG.E.U8 R44, desc[UR24][R10.64] ;  /* 0x000000180a2c0981 */ /* 0x0004e2000c1e1100 */
[----:B------:R-:W-:Y:S02]  /*15d80*/  PRMT R43, RZ, 0x7610, R43 ;  /* 0x00007610ff2b7816 */ /* 0x000fe4000000002b */
[----:B------:R-:W-:Y:S01]  /*15d90*/  PRMT R42, RZ, 0x7610, R42 ;  /* 0x00007610ff2a7816 */ /* 0x000fe2000000002a */
[----:B--2---:R-:W-:Y:S01]  /*15da0*/  IMAD R10, R89, UR4, RZ ;  /* 0x00000004590a7c24 */ /* 0x004fe2000f8e02ff */
[----:B------:R-:W0:Y:S01]  /*15db0*/  LDCU UR4, c[0x0][0x3b0] ;  /* 0x00007600ff0477ac */ /* 0x000e220008000800 */
[----:B------:R-:W2:Y:S03]  /*15dc0*/  LDL.LU R89, [R1+0x378] ;  /* 0x0003780001597983 */ /* 0x000ea60000300800 */
[C---:B------:R-:W-:Y:S01]  /*15dd0*/  IADD3 R11, P1, PT, R10.reuse, R9, RZ ;  /* 0x000000090a0b7210 */ /* 0x040fe20007f3e0ff */
[----:B----4-:R1:W-:Y:S04]  /*15de0*/  STS.U8 [R91+UR10+0x2e00], R86 ;  /* 0x002e00565b007988 */ /* 0x0103e8000800000a */
[----:B---3--:R3:W-:Y:S04]  /*15df0*/  STS.U8 [R91+UR10+0x1200], R5 ;  /* 0x001200055b007988 */ /* 0x0087e8000800000a */
[----:B-1----:R-:W4:Y:S04]  /*15e00*/  LDL.LU R86, [R1+0x36c] ;  /* 0x00036c0001567983 */ /* 0x002f280000300800 */
[----:B---3--:R-:W3:Y:S01]  /*15e10*/  LDL.LU R5, [R1+0x3c] ;  /* 0x00003c0001057983 */ /* 0x008ee20000300800 */
[----:B------:R-:W-:Y:S01]  /*15e20*/  LEA.HI.X.SX32 R90, R10, R8, 0x1, P1 ;  /* 0x000000080a5a7211 */ /* 0x000fe200008f0eff */
[----:B------:R-:W-:-:S02]  /*15e30*/  @P0 IMAD.MOV.U32 R10, RZ, RZ, R11 ;  /* 0x000000ffff0a0224 */ /* 0x000fc400078e000b */
[----:B------:R1:W-:Y:S02]  /*15e40*/  STL [R1+0x358], R11 ;  /* 0x0003580b01007387 */ /* 0x0003e40000100800 */
[----:B-1----:R-:W-:-:S05]  /*15e50*/  @P0 IMAD.MOV.U32 R11, RZ, RZ, R90 ;  /* 0x000000ffff0b0224 */ /* 0x002fca00078e005a */
[----:B------:R1:W4:Y:S02]  /*15e60*/  @P0 LDG.E.U8 R43, desc[UR24][R10.64] ;  /* 0x000000180a2b0981 */ /* 0x000324000c1e1100 */
[----:B-1----:R-:W-:Y:S02]  /*15e70*/  IMAD R10, R85, UR5, RZ ;  /* 0x00000005550a7c24 */ /* 0x002fe4000f8e02ff */
[----:B------:R1:W-:Y:S01]  /*15e80*/  STL [R1+0x354], R90 ;  /* 0x0003545a01007387 */ /* 0x0003e20000100800 */
[----:B------:R-:W3:Y:S02]  /*15e90*/  LDCU UR5, c[0x0][0x3b0] ;  /* 0x00007600ff0577ac */ /* 0x000ee40008000800 */
[C---:B------:R-:W-:Y:S01]  /*15ea0*/  IADD3 R11, P1, PT, R10.reuse, R9, RZ ;  /* 0x000000090a0b7210 */ /* 0x040fe20007f3e0ff */
[----:B------:R-:W-:Y:S04]  /*15eb0*/  STS.U8 [R91+UR10+0x3200], R83 ;  /* 0x003200535b007988 */ /* 0x000fe8000800000a */
[----:B------:R0:W-:Y:S04]  /*15ec0*/  STS.U8 [R91+UR10+0x1600], R82 ;  /* 0x001600525b007988 */ /* 0x0001e8000800000a */
[----:B-1----:R-:W4:Y:S01]  /*15ed0*/  LDL.LU R90, [R1+0x398] ;  /* 0x00039800015a7983 */ /* 0x002f220000300800 */
[----:B0-----:R-:W-:-:S03]  /*15ee0*/  LEA.HI.X.SX32 R82, R10, R8, 0x1, P1 ;  /* 0x000000080a527211 */ /* 0x001fc600008f0eff */
[----:B------:R0:W-:Y:S04]  /*15ef0*/  STL [R1+0x360], R11 ;  /* 0x0003600b01007387 */ /* 0x0001e80000100800 */
[----:B------:R1:W-:Y:S04]  /*15f00*/  STL [R1+0x35c], R82 ;  /* 0x00035c5201007387 */ /* 0x0003e80000100800 */
[----:B------:R-:W4:Y:S04]  /*15f10*/  LDL.LU R85, [R1+0x40] ;  /* 0x0000400001557983 */ /* 0x000f280000300800 */
[----:B------:R-:W4:Y:S01]  /*15f20*/  LDL.LU R83, [R1+0x38c] ;  /* 0x00038c0001537983 */ /* 0x000f220000300800 */
[----:B------:R-:W-:-:S02]  /*15f30*/  @P0 IMAD.MOV.U32 R10, RZ, RZ, R11 ;  /* 0x000000ffff0a0224 */ /* 0x000fc400078e000b */
[----:B0-----:R-:W-:Y:S02]  /*15f40*/  @P0 IMAD.MOV.U32 R11, RZ, RZ, R82 ;  /* 0x000000ffff0b0224 */ /* 0x001fe400078e0052 */
[----:B-1----:R-:W4:Y:S04]  /*15f50*/  LDL.LU R82, [R1+0x380] ;  /* 0x0003800001527983 */ /* 0x002f280000300800 */
[----:B------:R0:W4:Y:S02]  /*15f60*/  @P0 LDG.E.U8 R42, desc[UR24][R10.64] ;  /* 0x000000180a2a0981 */ /* 0x000124000c1e1100 */
[----:B0-----:R-:W-:Y:S02]  /*15f70*/  IMAD R10, R88, UR4, RZ ;  /* 0x00000004580a7c24 */ /* 0x001fe4000f8e02ff */
[----:B------:R-:W-:Y:S01]  /*15f80*/  STS.U8 [R91+UR10+0x3600], R87 ;  /* 0x003600575b007988 */ /* 0x000fe2000800000a */
[----:B------:R-:W-:Y:S01]  /*15f90*/  PRMT R41, RZ, 0x7610, R41 ;  /* 0x00007610ff297816 */ /* 0x000fe20000000029 */
[----:B------:R-:W0:Y:S01]  /*15fa0*/  LDCU UR4, c[0x0][0x3b0] ;  /* 0x00007600ff0477ac */ /* 0x000e220008000800 */
[C---:B------:R-:W-:Y:S01]  /*15fb0*/  IADD3 R11, P1, PT, R10.reuse, R9, RZ ;  /* 0x000000090a0b7210 */ /* 0x040fe20007f3e0ff */
[----:B------:R1:W-:Y:S04]  /*15fc0*/  STS.U8 [R91+UR10+0x1a00], R81 ;  /* 0x001a00515b007988 */ /* 0x0003e8000800000a */
[----:B------:R0:W-:Y:S01]  /*15fd0*/  STL [R1+0x368], R11 ;  /* 0x0003680b01007387 */ /* 0x0001e20000100800 */
[----:B-1----:R-:W-:-:S05]  /*15fe0*/  LEA.HI.X.SX32 R81, R10, R8, 0x1, P1 ;  /* 0x000000080a517211 */ /* 0x002fca00008f0eff */
[----:B------:R1:W-:Y:S04]  /*15ff0*/  STL [R1+0x364], R81 ;  /* 0x0003645101007387 */ /* 0x0003e80000100800 */
[----:B------:R-:W4:Y:S01]  /*16000*/  LDL.LU R88, [R1+0x44] ;  /* 0x0000440001587983 */ /* 0x000f220000300800 */
[----:B------:R-:W-:Y:S02]  /*16010*/  @P0 IMAD.MOV.U32 R10, RZ, RZ, R11 ;  /* 0x000000ffff0a0224 */ /* 0x000fe400078e000b */
[----:B0-----:R-:W-:Y:S01]  /*16020*/  @P0 IMAD.MOV.U32 R11, RZ, RZ, R81 ;  /* 0x000000ffff0b0224 */ /* 0x001fe200078e0051 */
[----:B------:R-:W4:Y:S04]  /*16030*/  LDL.LU R87, [R1+0x394] ;  /* 0x0003940001577983 */ /* 0x000f280000300800 */
[----:B-1----:R-:W4:Y:S04]  /*16040*/  LDL.LU R81, [R1+0x390] ;  /* 0x0003900001517983 */ /* 0x002f280000300800 */
[----:B------:R3:W4:Y:S01]  /*16050*/  @P0 LDG.E.U8 R41, desc[UR24][R10.64] ;  /* 0x000000180a290981 */ /* 0x000722000c1e1100 */
[----:B------:R-:W-:-:S02]  /*16060*/  PRMT R40, RZ, 0x7610, R40 ;  /* 0x00007610ff287816 */ /* 0x000fc40000000028 */
[----:B------:R-:W-:Y:S01]  /*16070*/  PRMT R39, RZ, 0x7610, R39 ;  /* 0x00007610ff277816 */ /* 0x000fe20000000027 */
[----:B--2---:R0:W-:Y:S01]  /*16080*/  STS.U8 [R91+UR10+0x3a00], R89 ;  /* 0x003a00595b007988 */ /* 0x0041e2000800000a */
[----:B---3--:R-:W-:-:S03]  /*16090*/  IMAD R10, R5, UR5, RZ ;  /* 0x00000005050a7c24 */ /* 0x008fc6000f8e02ff */
[----:B----4-:R1:W-:Y:S01]  /*160a0*/  STS.U8 [R91+UR10+0x1e00], R86 ;  /* 0x001e00565b007988 */ /* 0x0103e2000800000a */
[----:B------:R-:W2:Y:S01]  /*160b0*/  LDCU UR5, c[0x0][0x3b0] ;  /* 0x00007600ff0577ac */ /* 0x000ea20008000800 */
[----:B------:R-:W-:-:S04]  /*160c0*/  IADD3 R5, P1, PT, R10, R9, RZ ;  /* 0x000000090a057210 */ /* 0x000fc80007f3e0ff */
[----:B------:R-:W-:Y:S01]  /*160d0*/  LEA.HI.X.SX32 R11, R10, R8, 0x1, P1 ;  /* 0x000000080a0b7211 */ /* 0x000fe200008f0eff */
[----:B------:R3:W-:Y:S04]  /*160e0*/  STL [R1+0x370], R5 ;  /* 0x0003700501007387 */ /* 0x0007e80000100800 */
[----:B------:R-:W-:Y:S01]  /*160f0*/  STL [R1+0x36c], R11 ;  /* 0x00036c0b01007387 */ /* 0x000fe20000100800 */
[----:B------:R-:W-:-:S03]  /*16100*/  @P0 IMAD.MOV.U32 R10, RZ, RZ, R5 ;  /* 0x000000ffff0a0224 */ /* 0x000fc600078e0005 */
[----:B0-----:R-:W4:Y:S04]  /*16110*/  LDL.LU R89, [R1+0x48] ;  /* 0x0000480001597983 */ /* 0x001f280000300800 */
[----:B-1----:R-:W4:Y:S04]  /*16120*/  LDL.LU R86, [R1+0x3a8] ;  /* 0x0003a80001567983 */ /* 0x002f280000300800 */
[----:B---3--:R-:W3:Y:S04]  /*16130*/  LDL.LU R5, [R1+0x388] ;  /* 0x0003880001057983 */ /* 0x008ee80000300800 */
[----:B------:R0:W3:Y:S04]  /*16140*/  @P0 LDG.E.U8 R40, desc[UR24][R10.64] ;  /* 0x000000180a280981 */ /* 0x0000e8000c1e1100 */
[----:B------:R1:W-:Y:S02]  /*16150*/  STS.U8 [R91+UR10+0x3e00], R90 ;  /* 0x003e005a5b007988 */ /* 0x0003e4000800000a */
[----:B-1----:R-:W-:Y:S01]  /*16160*/  LOP3.LUT R90, R84, 0x50, RZ, 0x3c, !PT ;  /* 0x00000050545a7812 */ /* 0x002fe200078e3cff */
[----:B0-----:R-:W-:Y:S01]  /*16170*/  IMAD R10, R85, UR4, RZ ;  /* 0x00000004550a7c24 */ /* 0x001fe2000f8e02ff */
[----:B------:R-:W4:Y:S01]  /*16180*/  LDCU UR4, c[0x0][0x3b0] ;  /* 0x00007600ff0477ac */ /* 0x000f220008000800 */
[----:B------:R-:W3:Y:S04]  /*16190*/  LDL.LU R85, [R1+0x4c] ;  /* 0x00004c0001557983 */ /* 0x000ee80000300800 */
[----:B------:R0:W-:Y:S04]  /*161a0*/  STS.U8 [R90+UR10+0x280], R83 ;  /* 0x000280535a007988 */ /* 0x0001e8000800000a */
[----:B0-----:R-:W3:Y:S04]  /*161b0*/  LDL.LU R83, [R1+0x3a4] ;  /* 0x0003a40001537983 */ /* 0x001ee80000300800 */
[----:B------:R0:W-:Y:S01]  /*161c0*/  STS.U8 [R90+UR10+0x2280], R82 ;  /* 0x002280525a007988 */ /* 0x0001e2000800000a */
        /* <DEDUP_REMOVED lines=8> */
[----:B--2---:R-:W-:Y:S02]  /*16250*/  IMAD R10, R88, UR5, RZ ;  /* 0x00000005580a7c24 */ /* 0x004fe4000f8e02ff */
[----:B------:R0:W-:Y:S01]  /*16260*/  STS.U8 [R90+UR10+0x680], R87 ;  /* 0x000680575a007988 */ /* 0x0001e2000800000a */
[----:B------:R-:W-:Y:S01]  /*16270*/  PRMT R38, RZ, 0x7610, R38 ;  /* 0x00007610ff267816 */ /* 0x000fe20000000026 */
[----:B------:R-:W1:Y:S02]  /*16280*/  LDCU UR5, c[0x0][0x3b0] ;  /* 0x00007600ff0577ac */ /* 0x000e640008000800 */
[----:B------:R-:W2:Y:S04]  /*16290*/  LDL.LU R88, [R1+0x50] ;  /* 0x0000500001587983 */ /* 0x000ea80000300800 */
[----:B------:R1:W-:Y:S04]  /*162a0*/  STS.U8 [R90+UR10+0x2680], R81 ;  /* 0x002680515a007988 */ /* 0x0003e8000800000a */
[----:B0-----:R-:W2:Y:S04]  /*162b0*/  LDL.LU R87, [R1+0x3b8] ;  /* 0x0003b80001577983 */ /* 0x001ea80000300800 */
[----:B-1----:R-:W2:Y:S01]  /*162c0*/  LDL.LU R81, [R1+0x39c] ;  /* 0x00039c0001517983 */ /* 0x002ea20000300800 */
[----:B------:R-:W-:-:S04]  /*162d0*/  IADD3 R11, P1, PT, R10, R9, RZ ;  /* 0x000000090a0b7210 */ /* 0x000fc80007f3e0ff */
[----:B------:R-:W-:Y:S01]  /*162e0*/  LEA.HI.X.SX32 R91, R10, R8, 0x1, P1 ;  /* 0x000000080a5b7211 */ /* 0x000fe200008f0eff */
[----:B------:R0:W-:Y:S01]  /*162f0*/  STL [R1+0x380], R11 ;  /* 0x0003800b01007387 */ /* 0x0001e20000100800 */
[----:B------:R-:W-:-:S03]  /*16300*/  @P0 IMAD.MOV.U32 R10, RZ, RZ, R11 ;  /* 0x000000ffff0a0224 */ /* 0x000fc600078e000b */
[----:B------:R-:W-:Y:S01]  /*16310*/  STL [R1+0x37c], R91 ;  /* 0x00037c5b01007387 */ /* 0x000fe20000100800 */
[----:B0-----:R-:W-:-:S05]  /*16320*/  @P0 IMAD.MOV.U32 R11, RZ, RZ, R91 ;  /* 0x000000ffff0b0224 */ /* 0x001fca00078e005b */
[----:B------:R4:W2:Y:S01]  /*16330*/  @P0 LDG.E.U8 R38, desc[UR24][R10.64] ;  /* 0x000000180a260981 */ /* 0x0008a2000c1e1100 */
[----:B------:R-:W-:Y:S02]  /*16340*/  PRMT R37, RZ, 0x7610, R37 ;  /* 0x00007610ff257816 */ /* 0x000fe40000000025 */
[----:B------:R-:W-:Y:S01]  /*16350*/  PRMT R36, RZ, 0x7610, R36 ;  /* 0x00007610ff247816 */ /* 0x000fe20000000024 */
[----:B----4-:R-:W-:Y:S01]  /*16360*/  IMAD R10, R89, UR4, RZ ;  /* 0x00000004590a7c24 */ /* 0x010fe2000f8e02ff */
[----:B------:R-:W2:Y:S01]  /*16370*/  LDCU UR4, c[0x0][0x3b0] ;  /* 0x00007600ff0477ac */ /* 0x000ea20008000800 */
[----:B------:R-:W4:Y:S04]  /*16380*/  LDL.LU R89, [R1+0x54] ;  /* 0x0000540001597983 */ /* 0x000f280000300800 */
[----:B------:R0:W-:Y:S01]  /*16390*/  STS.U8 [R90+UR10+0xa80], R86 ;  /* 0x000a80565a007988 */ /* 0x0001e2000800000a */
[----:B------:R-:W-:-:S03]  /*163a0*/  IADD3 R11, P1, PT, R10, R9, RZ ;  /* 0x000000090a0b7210 */ /* 0x000fc60007f3e0ff */
[----:B---3--:R1:W-:Y:S04]  /*163b0*/  STS.U8 [R90+UR10+0x2a80], R5 ;  /* 0x002a80055a007988 */ /* 0x0083e8000800000a */
[----:B0-----:R-:W3:Y:S04]  /*163c0*/  LDL.LU R86, [R1+0x3b4] ;  /* 0x0003b40001567983 */ /* 0x001ee80000300800 */
[----:B-1----:R-:W3:Y:S01]  /*163d0*/  LDL.LU R5, [R1+0x3b0] ;  /* 0x0003b00001057983 */ /* 0x002ee20000300800 */
[----:B------:R-:W-:Y:S01]  /*163e0*/  LEA.HI.X.SX32 R91, R10, R8, 0x1, P1 ;  /* 0x000000080a5b7211 */ /* 0x000fe200008f0eff */
[----:B------:R-:W-:-:S02]  /*163f0*/  @P0 IMAD.MOV.U32 R10, RZ, RZ, R11 ;  /* 0x000000ffff0a0224 */ /* 0x000fc400078e000b */
[----:B------:R0:W-:Y:S04]  /*16400*/  STL [R1+0x388], R11 ;  /* 0x0003880b01007387 */ /* 0x0001e80000100800 */
[----:B------:R-:W-:Y:S01]  /*16410*/  STL [R1+0x384], R91 ;  /* 0x0003845b01007387 */ /* 0x000fe20000100800 */
[----:B0-----:R-:W-:-:S05]  /*16420*/  @P0 IMAD.MOV.U32 R11, RZ, RZ, R91 ;  /* 0x000000ffff0b0224 */ /* 0x001fca00078e005b */
[----:B------:R0:W3:Y:S02]  /*16430*/  @P0 LDG.E.U8 R37, desc[UR24][R10.64] ;  /* 0x000000180a250981 */ /* 0x0000e4000c1e1100 */
        /* <DEDUP_REMOVED lines=10> */
[----:B------:R0:W-:Y:S02]  /*164e0*/  STL [R1+0x390], R11 ;  /* 0x0003900b01007387 */ /* 0x0001e40000100800 */
[----:B0-----:R-:W-:-:S05]  /*164f0*/  @P0 IMAD.MOV.U32 R11, RZ, RZ, R91 ;  /* 0x000000ffff0b0224 */ /* 0x001fca00078e005b */
[----:B------:R2:W3:Y:S04]  /*16500*/  @P0 LDG.E.U8 R36, desc[UR24][R10.64] ;  /* 0x000000180a240981 */ /* 0x0004e8000c1e1100 */
[----:B------:R0:W-:Y:S01]  /*16510*/  STL [R1+0x38c], R91 ;  /* 0x00038c5b01007387 */ /* 0x0001e20000100800 */
[----:B--2---:R-:W-:Y:S01]  /*16520*/  IMAD R10, R88, UR4, RZ ;  /* 0x00000004580a7c24 */ /* 0x004fe2000f8e02ff */
[----:B------:R-:W-:Y:S01]  /*16530*/  PRMT R35, RZ, 0x7610, R35 ;  /* 0x00007610ff237816 */ /* 0x000fe20000000023 */
[----:B------:R-:W1:Y:S01]  /*16540*/  LDCU UR4, c[0x0][0x3b0] ;  /* 0x00007600ff0477ac */ /* 0x000e620008000800 */
[----:B------:R2:W-:Y:S02]  /*16550*/  STS.U8 [R90+UR10+0x1280], R87 ;  /* 0x001280575a007988 */ /* 0x0005e4000800000a */
[----:B------:R-:W-:-:S02]  /*16560*/  IADD3 R11, P1, PT, R10, R9, RZ ;  /* 0x000000090a0b7210 */ /* 0x000fc40007f3e0ff */
[----:B0-----:R-:W3:Y:S04]  /*16570*/  LDL.LU R91, [R1+0x3cc] ;  /* 0x0003cc00015b7983 */ /* 0x001ee80000300800 */
[----:B------:R-:W3:Y:S04]  /*16580*/  LDL.LU R88, [R1+0x3c8] ;  /* 0x0003c80001587983 */ /* 0x000ee80000300800 */
[----:B------:R0:W-:Y:S04]  /*16590*/  STS.U8 [R90+UR10+0x3280], R81 ;  /* 0x003280515a007988 */ /* 0x0001e8000800000a */
[----:B--2---:R-:W2:Y:S01]  /*165a0*/  LDL.LU R87, [R1+0x5c] ;  /* 0x00005c0001577983 */ /* 0x004ea20000300800 */
[----:B0-----:R-:W-:-:S03]  /*165b0*/  LEA.HI.X.SX32 R81, R10, R8, 0x1, P1 ;  /* 0x000000080a517211 */ /* 0x001fc600008f0eff */
[----:B------:R0:W-:Y:S01]  /*165c0*/  STL [R1+0x398], R11 ;  /* 0x0003980b01007387 */ /* 0x0001e20000100800 */
[----:B------:R-:W-:-:S03]  /*165d0*/  @P0 IMAD.MOV.U32 R10, RZ, RZ, R11 ;  /* 0x000000ffff0a0224 */ /* 0x000fc600078e000b */
[----:B------:R0:W-:Y:S02]  /*165e0*/  STL [R1+0x394], R81 ;  /* 0x0003945101007387 */ /* 0x0001e40000100800 */
[----:B0-----:R-:W-:Y:S02]  /*165f0*/  @P0 IMAD.MOV.U32 R11, RZ, RZ, R81 ;  /* 0x000000ffff0b0224 */ /* 0x001fe400078e0051 */
[----:B------:R-:W2:Y:S04]  /*16600*/  LDL.LU R81, [R1+0x3bc] ;  /* 0x0003bc0001517983 */ /* 0x000ea80000300800 */
[----:B------:R4:W2:Y:S01]  /*16610*/  @P0 LDG.E.U8 R35, desc[UR24][R10.64] ;  /* 0x000000180a230981 */ /* 0x0008a2000c1e1100 */
[----:B------:R-:W-:Y:S02]  /*16620*/  PRMT R34, RZ, 0x7610, R34 ;  /* 0x00007610ff227816 */ /* 0x000fe40000000022 */
[----:B------:R-:W-:Y:S01]  /*16630*/  PRMT R33, RZ, 0x7610, R33 ;  /* 0x00007610ff217816 */ /* 0x000fe20000000021 */
[----:B----4-:R-:W-:Y:S01]  /*16640*/  IMAD R10, R89, UR5, RZ ;  /* 0x00000005590a7c24 */ /* 0x010fe2000f8e02ff */
[----:B------:R-:W0:Y:S01]  /*16650*/  LDCU UR5, c[0x0][0x3b0] ;  /* 0x00007600ff0577ac */ /* 0x000e220008000800 */
[----:B---3--:R-:W-:Y:S04]  /*16660*/  STS.U8 [R90+UR10+0x1680], R86 ;  /* 0x001680565a007988 */ /* 0x008fe8000800000a */
[----:B------:R3:W-:Y:S02]  /*16670*/  STS.U8 [R90+UR10+0x3680], R5 ;  /* 0x003680055a007988 */ /* 0x0007e4000800000a */
[----:B---3--:R-:W-:-:S04]  /*16680*/  IADD3 R5, P1, PT, R10, R9, RZ ;  /* 0x000000090a057210 */ /* 0x008fc80007f3e0ff */
[----:B------:R-:W-:Y:S01]  /*16690*/  LEA.HI.X.SX32 R11, R10, R8, 0x1, P1 ;  /* 0x000000080a0b7211 */ /* 0x000fe200008f0eff */
[----:B------:R3:W-:Y:S01]  /*166a0*/  STL [R1+0x3a0], R5 ;  /* 0x0003a00501007387 */ /* 0x0007e20000100800 */
[----:B------:R-:W-:-:S03]  /*166b0*/  @P0 IMAD.MOV.U32 R10, RZ, RZ, R5 ;  /* 0x000000ffff0a0224 */ /* 0x000fc600078e0005 */
[----:B------:R4:W-:Y:S04]  /*166c0*/  STL [R1+0x39c], R11 ;  /* 0x00039c0b01007387 */ /* 0x0009e80000100800 */
[----:B------:R-:W0:Y:S04]  /*166d0*/  LDL.LU R89, [R1+0x60] ;  /* 0x0000600001597983 */ /* 0x000e280000300800 */
[----:B------:R-:W2:Y:S04]  /*166e0*/  LDL.LU R86, [R1+0x3d8] ;  /* 0x0003d80001567983 */ /* 0x000ea80000300800 */
[----:B---3--:R-:W3:Y:S04]  /*166f0*/  LDL.LU R5, [R1+0x3c4] ;  /* 0x0003c40001057983 */ /* 0x008ee80000300800 */
[----:B------:R1:W3:Y:S04]  /*16700*/  @P0 LDG.E.U8 R34, desc[UR24][R10.64] ;  /* 0x000000180a220981 */ /* 0x0002e8000c1e1100 */
[----:B------:R-:W-:Y:S01]  /*16710*/  STS.U8 [R90+UR10+0x1a80], R85 ;  /* 0x001a80555a007988 */ /* 0x000fe2000800000a */
[----:B-1----:R-:W-:Y:S01]  /*16720*/  IMAD R10, R83, UR4, RZ ;  /* 0x00000004530a7c24 */ /* 0x002fe2000f8e02ff */
[----:B------:R-:W2:Y:S04]  /*16730*/  LDCU UR4, c[0x0][0x3b0] ;  /* 0x00007600ff0477ac */ /* 0x000ea80008000800 */
[C---:B----4-:R-:W-:Y:S01]  /*16740*/  IADD3 R11, P1, PT, R10.reuse, R9, RZ ;  /* 0x000000090a0b7210 */ /* 0x050fe20007f3e0ff */
[----:B------:R1:W-:Y:S04]  /*16750*/  STS.U8 [R90+UR10+0x3a80], R82 ;  /* 0x003a80525a007988 */ /* 0x0003e8000800000a */
[----:B------:R4:W-:Y:S01]  /*16760*/  STL [R1+0x3a8], R11 ;  /* 0x0003a80b01007387 */ /* 0x0009e20000100800 */
[----:B-1----:R-:W-:-:S05]  /*16770*/  LEA.HI.X.SX32 R82, R10, R8, 0x1, P1 ;  /* 0x000000080a527211 */ /* 0x002fca00008f0eff */
[----:B------:R1:W-:Y:S04]  /*16780*/  STL [R1+0x3a4], R82 ;  /* 0x0003a45201007387 */ /* 0x0003e80000100800 */
[----:B------:R-:W3:Y:S01]  /*16790*/  LDL.LU R85, [R1+0x64] ;  /* 0x0000640001557983 */ /* 0x000ee20000300800 */
[----:B------:R-:W-:Y:S02]  /*167a0*/  @P0 IMAD.MOV.U32 R10, RZ, RZ, R11 ;  /* 0x000000ffff0a0224 */ /* 0x000fe400078e000b */
[----:B----4-:R-:W-:Y:S01]  /*167b0*/  @P0 IMAD.MOV.U32 R11, RZ, RZ, R82 ;  /* 0x000000ffff0b0224 */ /* 0x010fe200078e0052 */
[----:B------:R-:W4:Y:S04]  /*167c0*/  LDL.LU R83, [R1+0x3f0] ;  /* 0x0003f00001537983 */ /* 0x000f280000300800 */
[----:B-1----:R-:W4:Y:S04]  /*167d0*/  LDL.LU R82, [R1+0x3d4] ;  /* 0x0003d40001527983 */ /* 0x002f280000300800 */
[----:B------:R2:W4:Y:S04]  /*167e0*/  @P0 LDG.E.U8 R33, desc[UR24][R10.64] ;  /* 0x000000180a210981 */ /* 0x000528000c1e1100 */
[----:B------:R1:W-:Y:S04]  /*167f0*/  STS.U8 [R90+UR10+0x1e80], R91 ;  /* 0x001e805b5a007988 */ /* 0x0003e8000800000a */
[----:B------:R2:W-:Y:S01]  /*16800*/  STS.U8 [R90+UR10+0x3e80], R88 ;  /* 0x003e80585a007988 */ /* 0x0005e2000800000a */
[----:B-1----:R-:W-:-:S03]  /*16810*/  LOP3.LUT R91, R84, 0x60, RZ, 0x3c, !PT ;  /* 0x00000060545b7812 */ /* 0x002fc600078e3cff */
[----:B--2---:R-:W2:Y:S01]  /*16820*/  LDL.LU R88, [R1+0x68] ;  /* 0x0000680001587983 */ /* 0x004ea20000300800 */
[----:B------:R-:W-:Y:S01]  /*16830*/  IMAD R10, R87, UR4, RZ ;  /* 0x00000004570a7c24 */ /* 0x000fe2000f8e02ff */
[----:B------:R-:W-:Y:S01]  /*16840*/  PRMT R32, RZ, 0x7610, R32 ;  /* 0x00007610ff207816 */ /* 0x000fe20000000020 */
[----:B------:R-:W1:Y:S01]  /*16850*/  LDCU UR4, c[0x0][0x3b0] ;  /* 0x00007600ff0477ac */ /* 0x000e620008000800 */
[----:B------:R-:W2:Y:S04]  /*16860*/  LDL.LU R87, [R1+0x3e4] ;  /* 0x0003e40001577983 */ /* 0x000ea80000300800 */
        /* <DEDUP_REMOVED lines=12> */
[----:B------:R-:W2:Y:S01]  /*16930*/  LDCU UR5, c[0x0][0x3b0] ;  /* 0x00007600ff0577ac */ /* 0x000ea20008000800 */
[----:B------:R-:W2:Y:S04]  /*16940*/  LDL.LU R89, [R1+0x6c] ;  /* 0x00006c0001597983 */ /* 0x000ea80000300800 */
[----:B------:R0:W-:Y:S04]  /*16950*/  STS.U8 [R91+UR10+0x2300], R86 ;  /* 0x002300565b007988 */ /* 0x0001e8000800000a */
[----:B---3--:R1:W-:Y:S01]  /*16960*/  STS.U8 [R91+UR10+0x700], R5 ;  /* 0x000700055b007988 */ /* 0x0083e2000800000a */
[----:B------:R-:W-:-:S03]  /*16970*/  IADD3 R11, P1, PT, R10, R9, RZ ;  /* 0x000000090a0b7210 */ /* 0x000fc60007f3e0ff */
[----:B0-----:R-:W3:Y:S04]  /*16980*/  LDL.LU R86, [R1+0x400] ;  /* 0x0004000001567983 */ /* 0x001ee80000300800 */
[----:B-1----:R-:W3:Y:S01]  /*16990*/  LDL.LU R5, [R1+0x3e0] ;  /* 0x0003e00001057983 */ /* 0x002ee20000300800 */
[----:B------:R-:W-:Y:S01]  /*169a0*/  LEA.HI.X.SX32 R90, R10, R8, 0x1, P1 ;  /* 0x000000080a5a7211 */ /* 0x000fe200008f0eff */
[----:B------:R-:W-:Y:S02]  /*169b0*/  @P0 IMAD.MOV.U32 R10, RZ, RZ, R11 ;  /* 0x000000ffff0a0224 */ /* 0x000fe400078e000b */
[----:B------:R0:W-:Y:S04]  /*169c0*/  STL [R1+0x3b8], R11 ;  /* 0x0003b80b01007387 */ /* 0x0001e80000100800 */
[----:B------:R1:W-:Y:S01]  /*169d0*/  STL [R1+0x3b4], R90 ;  /* 0x0003b45a01007387 */ /* 0x0003e20000100800 */
[----:B0-----:R-:W-:-:S05]  /*169e0*/  @P0 IMAD.MOV.U32 R11, RZ, RZ, R90 ;  /* 0x000000ffff0b0224 */ /* 0x001fca00078e005a */
[----:B------:R0:W3:Y:S02]  /*169f0*/  @P0 LDG.E.U8 R31, desc[UR24][R10.64] ;  /* 0x000000180a1f0981 */ /* 0x0000e4000c1e1100 */
[----:B0-----:R-:W-:Y:S01]  /*16a00*/  IMAD R10, R85, UR4, RZ ;  /* 0x00000004550a7c24 */ /* 0x001fe2000f8e02ff */
[----:B------:R-:W0:Y:S01]  /*16a10*/  LDCU UR4, c[0x0][0x3b0] ;  /* 0x00007600ff0477ac */ /* 0x000e220008000800 */
[----:B------:R-:W3:Y:S03]  /*16a20*/  LDL.LU R85, [R1+0x70] ;  /* 0x0000700001557983 */ /* 0x000ee60000300800 */
[C---:B------:R-:W-:Y:S01]  /*16a30*/  IADD3 R11, P1, PT, R10.reuse, R9, RZ ;  /* 0x000000090a0b7210 */ /* 0x040fe20007f3e0ff */
[----:B----4-:R4:W-:Y:S03]  /*16a40*/  STS.U8 [R91+UR10+0x2700], R83 ;  /* 0x002700535b007988 */ /* 0x0109e6000800000a */
[----:B-1----:R-:W-:Y:S01]  /*16a50*/  LEA.HI.X.SX32 R90, R10, R8, 0x1, P1 ;  /* 0x000000080a5a7211 */ /* 0x002fe200008f0eff */
[----:B------:R1:W-:Y:S01]  /*16a60*/  STS.U8 [R91+UR10+0xb00], R82 ;  /* 0x000b00525b007988 */ /* 0x0003e2000800000a */
[----:B------:R-:W-:-:S03]  /*16a70*/  @P0 IMAD.MOV.U32 R10, RZ, RZ, R11 ;  /* 0x000000ffff0a0224 */ /* 0x000fc600078e000b */
[----:B----4-:R-:W4:Y:S04]  /*16a80*/  LDL.LU R83, [R1+0x3f8] ;  /* 0x0003f80001537983 */ /* 0x010f280000300800 */
[----:B-1----:R-:W4:Y:S04]  /*16a90*/  LDL.LU R82, [R1+0x3dc] ;  /* 0x0003dc0001527983 */ /* 0x002f280000300800 */
[----:B------:R1:W-:Y:S04]  /*16aa0*/  STL [R1+0x3c0], R11 ;  /* 0x0003c00b01007387 */ /* 0x0003e80000100800 */
[----:B------:R-:W-:Y:S01]  /*16ab0*/  STL [R1+0x3bc], R90 ;  /* 0x0003bc5a01007387 */ /* 0x000fe20000100800 */
[----:B-1----:R-:W-:-:S05]  /*16ac0*/  @P0 IMAD.MOV.U32 R11, RZ, RZ, R90 ;  /* 0x000000ffff0b0224 */ /* 0x002fca00078e005a */
[----:B------:R2:W4:Y:S02]  /*16ad0*/  @P0 LDG.E.U8 R30, desc[UR24][R10.64] ;  /* 0x000000180a1e0981 */ /* 0x000524000c1e1100 */
[----:B--2---:R-:W-:Y:S02]  /*16ae0*/  IMAD R10, R88, UR5, RZ ;  /* 0x00000005580a7c24 */ /* 0x004fe4000f8e02ff */
[----:B------:R1:W-:Y:S01]  /*16af0*/  STS.U8 [R91+UR10+0x2b00], R87 ;  /* 0x002b00575b007988 */ /* 0x0003e2000800000a */
[----:B------:R-:W-:Y:S01]  /*16b00*/  PRMT R29, RZ, 0x7610, R29 ;  /* 0x00007610ff1d7816 */ /* 0x000fe2000000001d */
[----:B------:R-:W2:Y:S02]  /*16b10*/  LDCU UR5, c[0x0][0x3b0] ;  /* 0x00007600ff0577ac */ /* 0x000ea40008000800 */
[----:B------:R-:W4:Y:S04]  /*16b20*/  LDL.LU R88, [R1+0x74] ;  /* 0x0000740001587983 */ /* 0x000f280000300800 */
[----:B------:R0:W-:Y:S04]  /*16b30*/  STS.U8 [R91+UR10+0xf00], R81 ;  /* 0x000f00515b007988 */ /* 0x0001e8000800000a */
[----:B-1----:R-:W4:Y:S04]  /*16b40*/  LDL.LU R87, [R1+0x418] ;  /* 0x0004180001577983 */ /* 0x002f280000300800 */
[----:B0-----:R-:W4:Y:S01]  /*16b50*/  LDL.LU R81, [R1+0x3ec] ;  /* 0x0003ec0001517983 */ /* 0x001f220000300800 */
[----:B------:R-:W-:-:S04]  /*16b60*/  IADD3 R11, P1, PT, R10, R9, RZ ;  /* 0x000000090a0b7210 */ /* 0x000fc80007f3e0ff */
[----:B------:R-:W-:Y:S01]  /*16b70*/  LEA.HI.X.SX32 R90, R10, R8, 0x1, P1 ;  /* 0x000000080a5a7211 */ /* 0x000fe200008f0eff */
[----:B------:R0:W-:Y:S01]  /*16b80*/  STL [R1+0x3c8], R11 ;  /* 0x0003c80b01007387 */ /* 0x0001e20000100800 */
[----:B------:R-:W-:-:S03]  /*16b90*/  @P0 IMAD.MOV.U32 R10, RZ, RZ, R11 ;  /* 0x000000ffff0a0224 */ /* 0x000fc600078e000b */
[----:B------:R1:W-:Y:S01]  /*16ba0*/  STL [R1+0x3c4], R90 ;  /* 0x0003c45a01007387 */ /* 0x0003e20000100800 */
[----:B0-----:R-:W-:-:S03]  /*16bb0*/  @P0 IMAD.MOV.U32 R11, RZ, RZ, R90 ;  /* 0x000000ffff0b0224 */ /* 0x001fc600078e005a */
[----:B-1----:R-:W4:Y:S04]  /*16bc0*/  LDL.LU R90, [R1+0x3fc] ;  /* 0x0003fc00015a7983 */ /* 0x002f280000300800 */
[----:B------:R0:W4:Y:S01]  /*16bd0*/  @P0 LDG.E.U8 R29, desc[UR24][R10.64] ;  /* 0x000000180a1d0981 */ /* 0x000122000c1e1100 */
[----:B------:R-:W-:Y:S02]  /*16be0*/  PRMT R28, RZ, 0x7610, R28 ;  /* 0x00007610ff1c7816 */ /* 0x000fe4000000001c */
[----:B------:R-:W-:Y:S01]  /*16bf0*/  PRMT R27, RZ, 0x7610, R27 ;  /* 0x00007610ff1b7816 */ /* 0x000fe2000000001b */
[----:B0-----:R-:W-:Y:S01]  /*16c00*/  IMAD R10, R89, UR4, RZ ;  /* 0x00000004590a7c24 */ /* 0x001fe2000f8e02ff */
[----:B------:R-:W0:Y:S04]  /*16c10*/  LDCU UR4, c[0x0][0x3b0] ;  /* 0x00007600ff0477ac */ /* 0x000e280008000800 */
[C---:B------:R-:W-:Y:S01]  /*16c20*/  IADD3 R11, P1, PT, R10.reuse, R9, RZ ;  /* 0x000000090a0b7210 */ /* 0x040fe20007f3e0ff */
[----:B---3--:R1:W-:Y:S04]  /*16c30*/  STS.U8 [R91+UR10+0x2f00], R86 ;  /* 0x002f00565b007988 */ /* 0x0083e8000800000a */
[----:B------:R3:W-:Y:S04]  /*16c40*/  STS.U8 [R91+UR10+0x1300], R5 ;  /* 0x001300055b007988 */ /* 0x0007e8000800000a */
[----:B-1----:R-:W4:Y:S04]  /*16c50*/  LDL.LU R86, [R1+0x3e8] ;  /* 0x0003e80001567983 */ /* 0x002f280000300800 */
[----:B---3--:R-:W3:Y:S01]  /*16c60*/  LDL.LU R5, [R1+0x78] ;  /* 0x0000780001057983 */ /* 0x008ee20000300800 */
[----:B------:R-:W-:Y:S01]  /*16c70*/  LEA.HI.X.SX32 R89, R10, R8, 0x1, P1 ;  /* 0x000000080a597211 */ /* 0x000fe200008f0eff */
[----:B------:R-:W-:-:S02]  /*16c80*/  @P0 IMAD.MOV.U32 R10, RZ, RZ, R11 ;  /* 0x000000ffff0a0224 */ /* 0x000fc400078e000b */
[----:B------:R1:W-:Y:S02]  /*16c90*/  STL [R1+0x3d0], R11 ;  /* 0x0003d00b01007387 */ /* 0x0003e40000100800 */
[----:B-1----:R-:W-:-:S05]  /*16ca0*/  @P0 IMAD.MOV.U32 R11, RZ, RZ, R89 ;  /* 0x000000ffff0b0224 */ /* 0x002fca00078e0059 */
[----:B------:R2:W3:Y:S02]  /*16cb0*/  @P0 LDG.E.U8 R28, desc[UR24][R10.64] ;  /* 0x000000180a1c0981 */ /* 0x0004e4000c1e1100 */
[----:B--2---:R-:W-:Y:S02]  /*16cc0*/  IMAD R10, R85, UR5, RZ ;  /* 0x00000005550a7c24 */ /* 0x004fe4000f8e02ff */
[----:B------:R-:W-:Y:S01]  /*16cd0*/  STL [R1+0x3cc], R89 ;  /* 0x0003cc5901007387 */ /* 0x000fe20000100800 */
[----:B------:R-:W3:Y:S02]  /*16ce0*/  LDCU UR5, c[0x0][0x3b0] ;  /* 0x00007600ff0577ac */ /* 0x000ee40008000800 */
[C---:B------:R-:W-:Y:S01]  /*16cf0*/  IADD3 R11, P1, PT, R10.reuse, R9, RZ ;  /* 0x000000090a0b7210 */ /* 0x040fe20007f3e0ff */
[----:B------:R-:W2:Y:S04]  /*16d00*/  LDL.LU R85, [R1+0x428] ;  /* 0x0004280001557983 */ /* 0x000ea80000300800 */
[----:B----4-:R-:W-:Y:S04]  /*16d10*/  STS.U8 [R91+UR10+0x3300], R83 ;  /* 0x003300535b007988 */ /* 0x010fe8000800000a */
[----:B------:R1:W-:Y:S04]  /*16d20*/  STS.U8 [R91+UR10+0x1700], R82 ;  /* 0x001700525b007988 */ /* 0x0003e8000800000a */
[----:B------:R4:W-:Y:S01]  /*16d30*/  STL [R1+0x3d8], R11 ;  /* 0x0003d80b01007387 */ /* 0x0009e20000100800 */
[----:B-1----:R-:W-:Y:S01]  /*16d40*/  LEA.HI.X.SX32 R82, R10, R8, 0x1, P1 ;  /* 0x000000080a527211 */ /* 0x002fe200008f0eff */
[----:B------:R-:W-:-:S04]  /*16d50*/  @P0 IMAD.MOV.U32 R10, RZ, RZ, R11 ;  /* 0x000000ffff0a0224 */ /* 0x000fc800078e000b */
[----:B------:R1:W-:Y:S01]  /*16d60*/  STL [R1+0x3d4], R82 ;  /* 0x0003d45201007387 */ /* 0x0003e20000100800 */
[----:B----4-:R-:W-:-:S03]  /*16d70*/  @P0 IMAD.MOV.U32 R11, RZ, RZ, R82 ;  /* 0x000000ffff0b0224 */ /* 0x010fc600078e0052 */
[----:B------:R-:W4:Y:S04]  /*16d80*/  LDL.LU R89, [R1+0x7c] ;  /* 0x00007c0001597983 */ /* 0x000f280000300800 */
[----:B------:R-:W4:Y:S04]  /*16d90*/  LDL.LU R83, [R1+0x414] ;  /* 0x0004140001537983 */ /* 0x000f280000300800 */
[----:B-1----:R-:W4:Y:S04]  /*16da0*/  LDL.LU R82, [R1+0x3f4] ;  /* 0x0003f40001527983 */ /* 0x002f280000300800 */
[----:B------:R0:W4:Y:S02]  /*16db0*/  @P0 LDG.E.U8 R27, desc[UR24][R10.64] ;  /* 0x000000180a1b0981 */ /* 0x000124000c1e1100 */
[----:B0-----:R-:W-:Y:S01]  /*16dc0*/  IMAD R10, R88, UR4, RZ ;  /* 0x00000004580a7c24 */ /* 0x001fe2000f8e02ff */
[----:B------:R-:W-:Y:S01]  /*16dd0*/  PRMT R26, RZ, 0x7610, R26 ;  /* 0x00007610ff1a7816 */ /* 0x000fe2000000001a */
[----:B------:R-:W4:Y:S01]  /*16de0*/  LDCU UR4, c[0x0][0x3b0] ;  /* 0x00007600ff0477ac */ /* 0x000f220008000800 */
[----:B------:R-:W-:Y:S02]  /*16df0*/  STS.U8 [R91+UR10+0x3700], R87 ;  /* 0x003700575b007988 */ /* 0x000fe4000800000a */
[----:B------:R-:W-:-:S02]  /*16e00*/  IADD3 R11, P1, PT, R10, R9, RZ ;  /* 0x000000090a0b7210 */ /* 0x000fc40007f3e0ff */
[----:B------:R0:W-:Y:S04]  /*16e10*/  STS.U8 [R91+UR10+0x1b00], R81 ;  /* 0x001b00515b007988 */ /* 0x0001e8000800000a */
[----:B------:R1:W-:Y:S01]  /*16e20*/  STL [R1+0x3e0], R11 ;  /* 0x0003e00b01007387 */ /* 0x0003e20000100800 */
[----:B0-----:R-:W-:Y:S01]  /*16e30*/  LEA.HI.X.SX32 R81, R10, R8, 0x1, P1 ;  /* 0x000000080a517211 */ /* 0x001fe200008f0eff */
[----:B------:R-:W-:-:S04]  /*16e40*/  @P0 IMAD.MOV.U32 R10, RZ, RZ, R11 ;  /* 0x000000ffff0a0224 */ /* 0x000fc800078e000b */
[----:B------:R0:W-:Y:S01]  /*16e50*/  STL [R1+0x3dc], R81 ;  /* 0x0003dc5101007387 */ /* 0x0001e20000100800 */
[----:B-1----:R-:W-:-:S03]  /*16e60*/  @P0 IMAD.MOV.U32 R11, RZ, RZ, R81 ;  /* 0x000000ffff0b0224 */ /* 0x002fc600078e0051 */
[----:B------:R-:W4:Y:S04]  /*16e70*/  LDL.LU R88, [R1+0x80] ;  /* 0x0000800001587983 */ /* 0x000f280000300800 */
[----:B------:R-:W4:Y:S04]  /*16e80*/  LDL.LU R87, [R1+0x410] ;  /* 0x0004100001577983 */ /* 0x000f280000300800 */
[----:B0-----:R-:W4:Y:S04]  /*16e90*/  LDL.LU R81, [R1+0x408] ;  /* 0x0004080001517983 */ /* 0x001f280000300800 */
[----:B------:R3:W4:Y:S04]  /*16ea0*/  @P0 LDG.E.U8 R26, desc[UR24][R10.64] ;  /* 0x000000180a1a0981 */ /* 0x000728000c1e1100 */
[----:B------:R0:W-:Y:S01]  /*16eb0*/  STS.U8 [R91+UR10+0x3b00], R90 ;  /* 0x003b005a5b007988 */ /* 0x0001e2000800000a */
[----:B------:R-:W-:-:S02]  /*16ec0*/  PRMT R25, RZ, 0x7610, R25 ;  /* 0x00007610ff197816 */ /* 0x000fc40000000019 */
[----:B------:R-:W-:Y:S01]  /*16ed0*/  PRMT R24, RZ, 0x7610, R24 ;  /* 0x00007610ff187816 */ /* 0x000fe20000000018 */
[----:B---3--:R-:W-:Y:S01]  /*16ee0*/  IMAD R10, R5, UR5, RZ ;  /* 0x00000005050a7c24 */ /* 0x008fe2000f8e02ff */
[----:B------:R1:W-:Y:S01]  /*16ef0*/  STS.U8 [R91+UR10+0x1f00], R86 ;  /* 0x001f00565b007988 */ /* 0x0003e2000800000a */
[----:B------:R-:W3:Y:S03]  /*16f00*/  LDCU UR5, c[0x0][0x3b0] ;  /* 0x00007600ff0577ac */ /* 0x000ee60008000800 */
[----:B------:R-:W-:-:S04]  /*16f10*/  IADD3 R5, P1, PT, R10, R9, RZ ;  /* 0x000000090a057210 */ /* 0x000fc80007f3e0ff */
[----:B------:R-:W-:Y:S01]  /*16f20*/  LEA.HI.X.SX32 R11, R10, R8, 0x1, P1 ;  /* 0x000000080a0b7211 */ /* 0x000fe200008f0eff */
[----:B------:R1:W-:Y:S01]  /*16f30*/  STL [R1+0x3e8], R5 ;  /* 0x0003e80501007387 */ /* 0x0003e20000100800 */
[----:B------:R-:W-:-:S03]  /*16f40*/  @P0 IMAD.MOV.U32 R10, RZ, RZ, R5 ;  /* 0x000000ffff0a0224 */ /* 0x000fc600078e0005 */
[----:B------:R-:W-:Y:S04]  /*16f50*/  STL [R1+0x3e4], R11 ;  /* 0x0003e40b01007387 */ /* 0x000fe80000100800 */
[----:B0-----:R-:W4:Y:S04]  /*16f60*/  LDL.LU R90, [R1+0x88] ;  /* 0x00008800015a7983 */ /* 0x001f280000300800 */
[----:B-1----:R-:W4:Y:S04]  /*16f70*/  LDL.LU R86, [R1+0x424] ;  /* 0x0004240001567983 */ /* 0x002f280000300800 */
[----:B------:R-:W4:Y:S04]  /*16f80*/  LDL.LU R5, [R1+0x420] ;  /* 0x0004200001057983 */ /* 0x000f280000300800 */
[----:B------:R4:W4:Y:S04]  /*16f90*/  @P0 LDG.E.U8 R25, desc[UR24][R10.64] ;  /* 0x000000180a190981 */ /* 0x000928000c1e1100 */
[----:B--2---:R0:W-:Y:S02]  /*16fa0*/  STS.U8 [R91+UR10+0x3f00], R85 ;  /* 0x003f00555b007988 */ /* 0x0041e4000800000a */
[----:B0-----:R-:W-:Y:S01]  /*16fb0*/  LOP3.LUT R85, R84, 0x70, RZ, 0x3c, !PT ;  /* 0x0000007054557812 */ /* 0x001fe200078e3cff */
[----:B----4-:R-:W-:Y:S01]  /*16fc0*/  IMAD R10, R89, UR4, RZ ;  /* 0x00000004590a7c24 */ /* 0x010fe2000f8e02ff */
[----:B------:R-:W0:Y:S01]  /*16fd0*/  LDCU UR4, c[0x0][0x3b0] ;  /* 0x00007600ff0477ac */ /* 0x000e220008000800 */
[----:B------:R-:W2:Y:S04]  /*16fe0*/  LDL.LU R89, [R1+0x8c] ;  /* 0x00008c0001597983 */ /* 0x000ea80000300800 */
[----:B------:R1:W-:Y:S01]  /*16ff0*/  STS.U8 [R85+UR10+0x380], R83 ;  /* 0x0003805355007988 */ /* 0x0003e2000800000a */
[----:B------:R-:W-:-:S03]  /*17000*/  IADD3 R11, P1, PT, R10, R9, RZ ;  /* 0x000000090a0b7210 */ /* 0x000fc60007f3e0ff */
[----:B------:R4:W-:Y:S04]  /*17010*/  STS.U8 [R85+UR10+0x2380], R82 ;  /* 0x0023805255007988 */ /* 0x0009e8000800000a */
[----:B-1----:R-:W2:Y:S04]  /*17020*/  LDL.LU R83, [R1+0x41c] ;  /* 0x00041c0001537983 */ /* 0x002ea80000300800 */
[----:B----4-:R-:W4:Y:S01]  /*17030*/  LDL.LU R82, [R1+0x404] ;  /* 0x0004040001527983 */ /* 0x010f220000300800 */
[----:B------:R-:W-:Y:S01]  /*17040*/  LEA.HI.X.SX32 R91, R10, R8, 0x1, P1 ;  /* 0x000000080a5b7211 */ /* 0x000fe200008f0eff */
[----:B------:R-:W-:-:S02]  /*17050*/  @P0 IMAD.MOV.U32 R10, RZ, RZ, R11 ;  /* 0x000000ffff0a0224 */ /* 0x000fc400078e000b */
[----:B------:R1:W-:Y:S04]  /*17060*/  STL [R1+0x3f0], R11 ;  /* 0x0003f00b01007387 */ /* 0x0003e80000100800 */
[----:B------:R-:W-:Y:S01]  /*17070*/  STL [R1+0x3ec], R91 ;  /* 0x0003ec5b01007387 */ /* 0x000fe20000100800 */
[----:B-1----:R-:W-:-:S05]  /*17080*/  @P0 IMAD.MOV.U32 R11, RZ, RZ, R91 ;  /* 0x000000ffff0b0224 */ /* 0x002fca00078e005b */
[----:B------:R3:W4:Y:S02]  /*17090*/  @P0 LDG.E.U8 R24, desc[UR24][R10.64] ;  /* 0x000000180a180981 */ /* 0x000724000c1e1100 */
[----:B---3--:R-:W-:Y:S01]  /*170a0*/  IMAD R10, R88, UR5, RZ ;  /* 0x00000005580a7c24 */ /* 0x008fe2000f8e02ff */
[----:B------:R-:W-:Y:S01]  /*170b0*/  PRMT R23, RZ, 0x7610, R23 ;  /* 0x00007610ff177816 */ /* 0x000fe20000000017 */
[----:B------:R-:W3:Y:S01]  /*170c0*/  LDL.LU R88, [R1+0x94] ;  /* 0x0000940001587983 */ /* 0x000ee20000300800 */
[----:B------:R-:W2:Y:S03]  /*170d0*/  LDCU UR5, c[0x0][0x3b0] ;  /* 0x00007600ff0577ac */ /* 0x000ea60008000800 */
[----:B------:R1:W-:Y:S04]  /*170e0*/  STS.U8 [R85+UR10+0x780], R87 ;  /* 0x0007805755007988 */ /* 0x0003e8000800000a */
[----:B------:R0:W-:Y:S04]  /*170f0*/  STS.U8 [R85+UR10+0x2780], R81 ;  /* 0x0027805155007988 */ /* 0x0001e8000800000a */
[----:B-1----:R-:W3:Y:S04]  /*17100*/  LDL.LU R87, [R1+0x964] ;  /* 0x0009640001577983 */ /* 0x002ee80000300800 */
[----:B0-----:R-:W3:Y:S01]  /*17110*/  LDL.LU R81, [R1+0x40c] ;  /* 0x00040c0001517983 */ /* 0x001ee20000300800 */
[----:B------:R-:W-:-:S04]  /*17120*/  IADD3 R11, P1, PT, R10, R9, RZ ;  /* 0x000000090a0b7210 */ /* 0x000fc80007f3e0ff */
[----:B------:R-:W-:Y:S01]  /*17130*/  LEA.HI.X.SX32 R91, R10, R8, 0x1, P1 ;  /* 0x000000080a5b7211 */ /* 0x000fe200008f0eff */
[----:B------:R0:W-:Y:S01]  /*17140*/  STL [R1+0x3f8], R11 ;  /* 0x0003f80b01007387 */ /* 0x0001e20000100800 */
[----:B------:R-:W-:-:S03]  /*17150*/  @P0 IMAD.MOV.U32 R10, RZ, RZ, R11 ;  /* 0x000000ffff0a0224 */ /* 0x000fc600078e000b */
[----:B0-----:R-:W-:Y:S01]  /*17160*/  @P0 IMAD.MOV.U32 R11, RZ, RZ, R91 ;  /* 0x000000ffff0b0224 */ /* 0x001fe200078e005b */
[----:B------:R-:W-:Y:S04]  /*17170*/  STL [R1+0x3f4], R91 ;  /* 0x0003f45b01007387 */ /* 0x000fe80000100800 */
[----:B------:R0:W3:Y:S01]  /*17180*/  @P0 LDG.E.U8 R23, desc[UR24][R10.64] ;  /* 0x000000180a170981 */ /* 0x0000e2000c1e1100 */
[----:B------:R-:W-:Y:S02]  /*17190*/  PRMT R22, RZ, 0x7610, R22 ;  /* 0x00007610ff167816 */ /* 0x000fe40000000016 */
[----:B------:R-:W-:Y:S01]  /*171a0*/  PRMT R21, RZ, 0x7610, R21 ;  /* 0x00007610ff157816 */ /* 0x000fe20000000015 */
[----:B0-----:R-:W-:Y:S01]  /*171b0*/  IMAD R10, R90, UR4, RZ ;  /* 0x000000045a0a7c24 */ /* 0x001fe2000f8e02ff */
[----:B------:R-:W3:Y:S01]  /*171c0*/  LDCU UR4, c[0x0][0x3b0] ;  /* 0x00007600ff0477ac */ /* 0x000ee20008000800 */
[----:B------:R-:W3:Y:S04]  /*171d0*/  LDL.LU R90, [R1+0xa0] ;  /* 0x0000a000015a7983 */ /* 0x000ee80000300800 */
[----:B------:R0:W-:Y:S01]  /*171e0*/  STS.U8 [R85+UR10+0xb80], R86 ;  /* 0x000b805655007988 */ /* 0x0001e2000800000a */
[----:B------:R-:W-:-:S03]  /*171f0*/  IADD3 R11, P1, PT, R10, R9, RZ ;  /* 0x000000090a0b7210 */ /* 0x000fc60007f3e0ff */
[----:B------:R1:W-:Y:S04]  /*17200*/  STS.U8 [R85+UR10+0x2b80], R5 ;  /* 0x002b800555007988 */ /* 0x0003e8000800000a */
[----:B0-----:R-:W3:Y:S04]  /*17210*/  LDL.LU R86, [R1+0x970] ;  /* 0x0009700001567983 */ /* 0x001ee80000300800 */
[----:B-1----:R-:W3:Y:S01]  /*17220*/  LDL.LU R5, [R1+0x95c] ;  /* 0x00095c0001057983 */ /* 0x002ee20000300800 */
[----:B------:R-:W-:Y:S01]  /*17230*/  LEA.HI.X.SX32 R91, R10, R8, 0x1, P1 ;  /* 0x000000080a5b7211 */ /* 0x000fe200008f0eff */
[----:B------:R-:W-:-:S02]  /*17240*/  @P0 IMAD.MOV.U32 R10, RZ, RZ, R11 ;  /* 0x000000ffff0a0224 */ /* 0x000fc400078e000b */
[----:B------:R0:W-:Y:S02]  /*17250*/  STL [R1+0x400], R11 ;  /* 0x0004000b01007387 */ /* 0x0001e40000100800 */
[----:B0-----:R-:W-:Y:S02]  /*17260*/  @P0 IMAD.MOV.U32 R11, RZ, RZ, R91 ;  /* 0x000000ffff0b0224 */ /* 0x001fe400078e005b */
[----:B------:R-:W-:Y:S04]  /*17270*/  STL [R1+0x3fc], R91 ;  /* 0x0003fc5b01007387 */ /* 0x000fe80000100800 */
[----:B------:R2:W3:Y:S02]  /*17280*/  @P0 LDG.E.U8 R22, desc[UR24][R10.64] ;  /* 0x000000180a160981 */ /* 0x0004e4000c1e1100 */
[----:B--2---:R-:W-:Y:S01]  /*17290*/  IMAD R10, R89, UR5, RZ ;  /* 0x00000005590a7c24 */ /* 0x004fe2000f8e02ff */
[----:B------:R-:W0:Y:S01]  /*172a0*/  LDCU UR5, c[0x0][0x3b0] ;  /* 0x00007600ff0577ac */ /* 0x000e220008000800 */
[----:B------:R-:W2:Y:S03]  /*172b0*/  LDL.LU R89, [R1+0xac] ;  /* 0x0000ac0001597983 */ /* 0x000ea60000300800 */
[C---:B------:R-:W-:Y:S01]  /*172c0*/  IADD3 R11, P1, PT, R10.reuse, R9, RZ ;  /* 0x000000090a0b7210 */ /* 0x040fe20007f3e0ff */
[----:B------:R1:W-:Y:S04]  /*172d0*/  STS.U8 [R85+UR10+0xf80], R83 ;  /* 0x000f805355007988 */ /* 0x0003e8000800000a */
[----:B----4-:R4:W-:Y:S04]  /*172e0*/  STS.U8 [R85+UR10+0x2f80], R82 ;  /* 0x002f805255007988 */ /* 0x0109e8000800000a */
        /* <DEDUP_REMOVED lines=20> */
[----:B------:R-:W-:Y:S01]  /*17430*/  STL [R1+0x40c], R91 ;  /* 0x00040c5b01007387 */ /* 0x000fe20000100800 */
[----:B0-----:R-:W-:-:S05]  /*17440*/  @P0 IMAD.MOV.U32 R11, RZ, RZ, R91 ;  /* 0x000000ffff0b0224 */ /* 0x001fca00078e005b */
[----:B------:R0:W3:Y:S01]  /*17450*/  @P0 LDG.E.U8 R20, desc[UR24][R10.64] ;  /* 0x000000180a140981 */ /* 0x0000e2000c1e1100 */
[----:B------:R-:W-:Y:S01]  /*17460*/  PRMT R19, RZ, 0x7610, R19 ;  /* 0x00007610ff137816 */ /* 0x000fe20000000013 */
[----:B0-----:R-:W-:Y:S01]  /*17470*/  IMAD R10, R90, UR5, RZ ;  /* 0x000000055a0a7c24 */ /* 0x001fe2000f8e02ff */
[----:B------:R-:W0:Y:S01]  /*17480*/  LDCU UR5, c[0x0][0x3b0] ;  /* 0x00007600ff0577ac */ /* 0x000e220008000800 */
        /* <DEDUP_REMOVED lines=10> */
[----:B------:R2:W3:Y:S02]  /*17530*/  @P0 LDG.E.U8 R19, desc[UR24][R10.64] ;  /* 0x000000180a130981 */ /* 0x0004e4000c1e1100 */
[----:B--2---:R-:W-:Y:S01]  /*17540*/  IMAD R10, R89, UR4, RZ ;  /* 0x00000004590a7c24 */ /* 0x004fe2000f8e02ff */
[----:B------:R-:W-:Y:S01]  /*17550*/  PRMT R18, RZ, 0x7610, R18 ;  /* 0x00007610ff127816 */ /* 0x000fe20000000012 */
[----:B------:R-:W0:Y:S01]  /*17560*/  LDCU UR4, c[0x0][0x3b0] ;  /* 0x00007600ff0477ac */ /* 0x000e220008000800 */
[----:B------:R1:W-:Y:S04]  /*17570*/  STS.U8 [R85+UR10+0x1b80], R83 ;  /* 0x001b805355007988 */ /* 0x0003e8000800000a */
[----:B----4-:R2:W-:Y:S04]  /*17580*/  STS.U8 [R85+UR10+0x3b80], R82 ;  /* 0x003b805255007988 */ /* 0x0105e8000800000a */
[----:B-1----:R-:W4:Y:S04]  /*17590*/  LDL.LU R83, [R1+0x438] ;  /* 0x0004380001537983 */ /* 0x002f280000300800 */
[----:B--2---:R-:W2:Y:S01]  /*175a0*/  LDL.LU R82, [R1+0x434] ;  /* 0x0004340001527983 */ /* 0x004ea20000300800 */
[----:B------:R-:W-:-:S04]  /*175b0*/  IADD3 R11, P1, PT, R10, R9, RZ ;  /* 0x000000090a0b7210 */ /* 0x000fc80007f3e0ff */
[----:B------:R-:W-:Y:S01]  /*175c0*/  LEA.HI.X.SX32 R89, R10, R8, 0x1, P1 ;  /* 0x000000080a597211 */ /* 0x000fe200008f0eff */
[----:B------:R-:W-:Y:S04]  /*175d0*/  STL [R1+0x420], R11 ;  /* 0x0004200b01007387 */ /* 0x000fe80000100800 */
[----:B------:R-:W-:Y:S04]  /*175e0*/  STL [R1+0x41c], R89 ;  /* 0x00041c5901007387 */ /* 0x000fe80000100800 */
[----:B---3--:R-:W-:Y:S04]  /*175f0*/  STS.U8 [R85+UR10+0x1f80], R87 ;  /* 0x001f805755007988 */ /* 0x008fe8000800000a */
[----:B------:R1:W-:Y:S04]  /*17600*/  STS.U8 [R85+UR10+0x3f80], R81 ;  /* 0x003f805155007988 */ /* 0x0003e8000800000a */
[----:B-1----:R-:W3:Y:S04]  /*17610*/  LDL.LU R85, [R1+0x440] ;  /* 0x0004400001557983 */ /* 0x002ee80000300800 */
[----:B------:R-:W3:Y:S01]  /*17620*/  LDL.LU R81, [R1+0x43c] ;  /* 0x00043c0001517983 */ /* 0x000ee20000300800 */
[----:B------:R-:W-:-:S02]  /*17630*/  @P0 IMAD.MOV.U32 R10, RZ, RZ, R11 ;  /* 0x000000ffff0a0224 */ /* 0x000fc400078e000b */
[----:B------:R-:W-:-:S05]  /*17640*/  @P0 IMAD.MOV.U32 R11, RZ, RZ, R89 ;  /* 0x000000ffff0b0224 */ /* 0x000fca00078e0059 */
[----:B------:R1:W3:Y:S02]  /*17650*/  @P0 LDG.E.U8 R18, desc[UR24][R10.64] ;  /* 0x000000180a120981 */ /* 0x0002e4000c1e1100 */
[----:B-1----:R-:W-:Y:S01]  /*17660*/  IMAD R10, R88, UR5, RZ ;  /* 0x00000005580a7c24 */ /* 0x002fe2000f8e02ff */
[----:B------:R-:W-:Y:S01]  /*17670*/  PRMT R17, RZ, 0x7610, R17 ;  /* 0x00007610ff117816 */ /* 0x000fe20000000011 */
[----:B------:R-:W1:Y:S03]  /*17680*/  LDCU UR5, c[0x0][0x3b0] ;  /* 0x00007600ff0577ac */ /* 0x000e660008000800 */
[----:B------:R-:W-:-:S04]  /*17690*/  IADD3 R11, P1, PT, R10, R9, RZ ;  /* 0x000000090a0b7210 */ /* 0x000fc80007f3e0ff */
[----:B------:R-:W-:Y:S01]  /*176a0*/  LEA.HI.X.SX32 R87, R10, R8, 0x1, P1 ;  /* 0x000000080a577211 */ /* 0x000fe200008f0eff */
[----:B------:R0:W-:Y:S01]  /*176b0*/  STL [R1+0x428], R11 ;  /* 0x0004280b01007387 */ /* 0x0001e20000100800 */
[----:B------:R-:W-:-:S03]  /*176c0*/  @P0 IMAD.MOV.U32 R10, RZ, RZ, R11 ;  /* 0x000000ffff0a0224 */ /* 0x000fc600078e000b */
[----:B0-----:R-:W-:-:S05]  /*176d0*/  @P0 IMAD.MOV.U32 R11, RZ, RZ, R87 ;  /* 0x000000ffff0b0224 */ /* 0x001fca00078e0057 */
[----:B------:R0:W3:Y:S04]  /*176e0*/  @P0 LDG.E.U8 R17, desc[UR24][R10.64] ;  /* 0x000000180a110981 */ /* 0x0000e8000c1e1100 */
[----:B------:R1:W-:Y:S01]  /*176f0*/  STL [R1+0x424], R87 ;  /* 0x0004245701007387 */ /* 0x0003e20000100800 */
[----:B0-----:R-:W-:Y:S01]  /*17700*/  IMAD R10, R68, UR4, RZ ;  /* 0x00000004440a7c24 */ /* 0x001fe2000f8e02ff */
[----:B------:R-:W-:Y:S02]  /*17710*/  PRMT R16, RZ, 0x7610, R16 ;  /* 0x00007610ff107816 */ /* 0x000fe40000000010 */
[----:B------:R-:W3:Y:S01]  /*17720*/  LDL.LU R68, [R1+0xd40] ;  /* 0x000d400001447983 */ /* 0x000ee20000300800 */
[----:B------:R-:W0:Y:S03]  /*17730*/  LDCU UR4, c[0x0][0x3b0] ;  /* 0x00007600ff0477ac */ /* 0x000e260008000800 */
[----:B------:R-:W3:Y:S04]  /*17740*/  LDL.LU R88, [R1+0x448] ;  /* 0x0004480001587983 */ /* 0x000ee80000300800 */
[----:B-1----:R-:W3:Y:S01]  /*17750*/  LDL.LU R87, [R1+0x444] ;  /* 0x0004440001577983 */ /* 0x002ee20000300800 */
[----:B------:R-:W-:-:S03]  /*17760*/  PRMT R15, RZ, 0x7610, R15 ;  /* 0x00007610ff0f7816 */ /* 0x000fc6000000000f */
[----:B------:R-:W-:Y:S04]  /*17770*/  STS.U8 [R84+UR10+0x4000], R86 ;  /* 0x0040005654007988 */ /* 0x000fe8000800000a */
[----:B------:R1:W-:Y:S02]  /*17780*/  STS.U8 [R84+UR10+0x4200], R5 ;  /* 0x0042000554007988 */ /* 0x0003e4000800000a */
[----:B-1----:R-:W-:-:S04]  /*17790*/  IADD3 R5, P1, PT, R10, R9, RZ ;  /* 0x000000090a057210 */ /* 0x002fc80007f3e0ff */
[----:B------:R-:W-:Y:S01]  /*177a0*/  LEA.HI.X.SX32 R11, R10, R8, 0x1, P1 ;  /* 0x000000080a0b7211 */ /* 0x000fe200008f0eff */
[----:B------:R-:W-:Y:S01]  /*177b0*/  @P0 IMAD.MOV.U32 R10, RZ, RZ, R5 ;  /* 0x000000ffff0a0224 */ /* 0x000fe200078e0005 */
[----:B------:R1:W-:Y:S04]  /*177c0*/  STL [R1+0x430], R5 ;  /* 0x0004300501007387 */ /* 0x0003e80000100800 */
[----:B------:R0:W3:Y:S04]  /*177d0*/  @P0 LDG.E.U8 R16, desc[UR24][R10.64] ;  /* 0x000000180a100981 */ /* 0x0000e8000c1e1100 */
[----:B------:R1:W-:Y:S04]  /*177e0*/  STL [R1+0x42c], R11 ;  /* 0x00042c0b01007387 */ /* 0x0003e80000100800 */
[----:B------:R-:W3:Y:S01]  /*177f0*/  LDL.LU R86, [R1+0x450] ;  /* 0x0004500001567983 */ /* 0x000ee20000300800 */
[----:B0-----:R-:W-:Y:S01]  /*17800*/  IMAD R10, R14, UR5, RZ ;  /* 0x000000050e0a7c24 */ /* 0x001fe2000f8e02ff */
[----:B------:R-:W0:Y:S02]  /*17810*/  LDCU UR5, c[0x0][0x3b0] ;  /* 0x00007600ff0577ac */ /* 0x000e240008000800 */
[----:B-1----:R-:W3:Y:S02]  /*17820*/  LDL.LU R5, [R1+0x44c] ;  /* 0x00044c0001057983 */ /* 0x002ee40000300800 */
[----:B------:R-:W-:-:S05]  /*17830*/  IADD3 R11, P1, PT, R10, R9, RZ ;  /* 0x000000090a0b7210 */ /* 0x000fca0007f3e0ff */
[----:B------:R-:W-:Y:S04]  /*17840*/  STL [R1+0x438], R11 ;  /* 0x0004380b01007387 */ /* 0x000fe80000100800 */
[----:B----4-:R-:W-:Y:S04]  /*17850*/  STS.U8 [R84+UR10+0x4400], R83 ;  /* 0x0044005354007988 */ /* 0x010fe8000800000a */
[----:B--2---:R1:W-:Y:S02]  /*17860*/  STS.U8 [R84+UR10+0x4600], R82 ;  /* 0x0046005254007988 */ /* 0x0043e4000800000a */
[----:B-1----:R-:W-:Y:S01]  /*17870*/  LEA.HI.X.SX32 R82, R10, R8, 0x1, P1 ;  /* 0x000000080a527211 */ /* 0x002fe200008f0eff */
[----:B------:R-:W-:-:S04]  /*17880*/  @P0 IMAD.MOV.U32 R10, RZ, RZ, R11 ;  /* 0x000000ffff0a0224 */ /* 0x000fc800078e000b */
[----:B------:R-:W-:-:S05]  /*17890*/  @P0 IMAD.MOV.U32 R11, RZ, RZ, R82 ;  /* 0x000000ffff0b0224 */ /* 0x000fca00078e0052 */
[----:B------:R1:W2:Y:S04]  /*178a0*/  @P0 LDG.E.U8 R15, desc[UR24][R10.64] ;  /* 0x000000180a0f0981 */ /* 0x0002a8000c1e1100 */
[----:B------:R4:W-:Y:S04]  /*178b0*/  STL [R1+0x434], R82 ;  /* 0x0004345201007387 */ /* 0x0009e80000100800 */
[----:B------:R-:W2:Y:S01]  /*178c0*/  LDL.LU R83, [R1+0x458] ;  /* 0x0004580001537983 */ /* 0x000ea20000300800 */
[----:B-1----:R-:W-:Y:S01]  /*178d0*/  IMAD R10, R2, UR4, RZ ;  /* 0x00000004020a7c24 */ /* 0x002fe2000f8e02ff */
[----:B------:R-:W-:Y:S01]  /*178e0*/  PRMT R14, RZ, 0x7610, R14 ;  /* 0x00007610ff0e7816 */ /* 0x000fe2000000000e */
[----:B------:R-:W1:Y:S01]  /*178f0*/  LDCU UR4, c[0x0][0x3b0] ;  /* 0x00007600ff0477ac */ /* 0x000e620008000800 */
[----:B----4-:R-:W4:Y:S02]  /*17900*/  LDL.LU R82, [R1+0x454] ;  /* 0x0004540001527983 */ /* 0x010f240000300800 */
[----:B------:R-:W-:-:S02]  /*17910*/  IADD3 R11, P1, PT, R10, R9, RZ ;  /* 0x000000090a0b7210 */ /* 0x000fc40007f3e0ff */
[----:B------:R-:W4:Y:S04]  /*17920*/  LDL.LU R2, [R1+0xd3c] ;  /* 0x000d3c0001027983 */ /* 0x000f280000300800 */
[----:B------:R-:W-:Y:S04]  /*17930*/  STL [R1+0x440], R11 ;  /* 0x0004400b01007387 */ /* 0x000fe80000100800 */
[----:B---3--:R-:W-:Y:S04]  /*17940*/  STS.U8 [R84+UR10+0x4800], R85 ;  /* 0x0048005554007988 */ /* 0x008fe8000800000a */
[----:B------:R3:W-:Y:S02]  /*17950*/  STS.U8 [R84+UR10+0x4a00], R81 ;  /* 0x004a005154007988 */ /* 0x0007e4000800000a */
[----:B---3--:R-:W-:Y:S01]  /*17960*/  LEA.HI.X.SX32 R81, R10, R8, 0x1, P1 ;  /* 0x000000080a517211 */ /* 0x008fe200008f0eff */
[----:B------:R-:W-:-:S04]  /*17970*/  @P0 IMAD.MOV.U32 R10, RZ, RZ, R11 ;  /* 0x000000ffff0a0224 */ /* 0x000fc800078e000b */
[----:B------:R3:W-:Y:S01]  /*17980*/  STL [R1+0x43c], R81 ;  /* 0x00043c5101007387 */ /* 0x0007e20000100800 */
[----:B------:R-:W-:-:S03]  /*17990*/  @P0 IMAD.MOV.U32 R11, RZ, RZ, R81 ;  /* 0x000000ffff0b0224 */ /* 0x000fc600078e0051 */
[----:B------:R-:W4:Y:S04]  /*179a0*/  LDL.LU R85, [R1+0x944] ;  /* 0x0009440001557983 */ /* 0x000f280000300800 */
[----:B------:R0:W4:Y:S04]  /*179b0*/  @P0 LDG.E.U8 R14, desc[UR24][R10.64] ;  /* 0x000000180a0e0981 */ /* 0x000128000c1e1100 */
[----:B---3--:R-:W3:Y:S01]  /*179c0*/  LDL.LU R81, [R1+0x460] ;  /* 0x0004600001517983 */ /* 0x008ee20000300800 */
[----:B0-----:R-:W-:Y:S01]  /*179d0*/  IMAD R10, R69, UR5, RZ ;  /* 0x00000005450a7c24 */ /* 0x001fe2000f8e02ff */
[----:B------:R-:W-:-:S02]  /*179e0*/  PRMT R13, RZ, 0x7610, R13 ;  /* 0x00007610ff0d7816 */ /* 0x000fc4000000000d */
[----:B------:R-:W3:Y:S01]  /*179f0*/  LDL.LU R69, [R1+0xd38] ;  /* 0x000d380001457983 */ /* 0x000ee20000300800 */
[----:B------:R-:W0:Y:S01]  /*17a00*/  LDCU UR5, c[0x0][0x3b0] ;  /* 0x00007600ff0577ac */ /* 0x000e220008000800 */
[----:B------:R-:W-:-:S05]  /*17a10*/  IADD3 R11, P1, PT, R10, R9, RZ ;  /* 0x000000090a0b7210 */ /* 0x000fca0007f3e0ff */
[----:B------:R-:W-:Y:S04]  /*17a20*/  STL [R1+0x448], R11 ;  /* 0x0004480b01007387 */ /* 0x000fe80000100800 */
[----:B------:R-:W-:Y:S04]  /*17a30*/  STS.U8 [R84+UR10+0x4c00], R88 ;  /* 0x004c005854007988 */ /* 0x000fe8000800000a */
[----:B------:R0:W-:Y:S02]  /*17a40*/  STS.U8 [R84+UR10+0x4e00], R87 ;  /* 0x004e005754007988 */ /* 0x0001e4000800000a */
[----:B0-----:R-:W-:Y:S01]  /*17a50*/  LEA.HI.X.SX32 R87, R10, R8, 0x1, P1 ;  /* 0x000000080a577211 */ /* 0x001fe200008f0eff */
[----:B------:R-:W-:-:S04]  /*17a60*/  @P0 IMAD.MOV.U32 R10, RZ, RZ, R11 ;  /* 0x000000ffff0a0224 */ /* 0x000fc800078e000b */
[----:B------:R-:W-:-:S05]  /*17a70*/  @P0 IMAD.MOV.U32 R11, RZ, RZ, R87 ;  /* 0x000000ffff0b0224 */ /* 0x000fca00078e0057 */
[----:B------:R1:W3:Y:S01]  /*17a80*/  @P0 LDG.E.U8 R13, desc[UR24][R10.64] ;  /* 0x000000180a0d0981 */ /* 0x0002e2000c1e1100 */
[----:B------:R-:W-:Y:S01]  /*17a90*/  PRMT R12, RZ, 0x7610, R12 ;  /* 0x00007610ff0c7816 */ /* 0x000fe2000000000c */
[----:B-1----:R-:W-:Y:S01]  /*17aa0*/  IMAD R10, R4, UR4, RZ ;  /* 0x00000004040a7c24 */ /* 0x002fe2000f8e02ff */
[----:B------:R-:W0:Y:S01]  /*17ab0*/  LDCU UR4, c[0x0][0x3b0] ;  /* 0x00007600ff0477ac */ /* 0x000e220008000800 */
[----:B------:R-:W-:Y:S04]  /*17ac0*/  STL [R1+0x444], R87 ;  /* 0x0004445701007387 */ /* 0x000fe80000100800 */
[----:B------:R-:W3:Y:S04]  /*17ad0*/  LDL.LU R4, [R1+0xd34] ;  /* 0x000d340001047983 */ /* 0x000ee80000300800 */
[----:B------:R-:W-:Y:S04]  /*17ae0*/  STS.U8 [R84+UR10+0x5000], R86 ;  /* 0x0050005654007988 */ /* 0x000fe8000800000a */
[----:B------:R1:W-:Y:S02]  /*17af0*/  STS.U8 [R84+UR10+0x5200], R5 ;  /* 0x0052000554007988 */ /* 0x0003e4000800000a */
[----:B-1----:R-:W-:-:S04]  /*17b00*/  IADD3 R5, P1, PT, R10, R9, RZ ;  /* 0x000000090a057210 */ /* 0x002fc80007f3e0ff */
[----:B------:R-:W-:Y:S01]  /*17b10*/  LEA.HI.X.SX32 R11, R10, R8, 0x1, P1 ;  /* 0x000000080a0b7211 */ /* 0x000fe200008f0eff */
[----:B------:R-:W-:-:S05]  /*17b20*/  @P0 IMAD.MOV.U32 R10, RZ, RZ, R5 ;  /* 0x000000ffff0a0224 */ /* 0x000fca00078e0005 */
[----:B------:R1:W3:Y:S04]  /*17b30*/  @P0 LDG.E.U8 R12, desc[UR24][R10.64] ;  /* 0x000000180a0c0981 */ /* 0x0002e8000c1e1100 */
[----:B------:R0:W-:Y:S01]  /*17b40*/  STL [R1+0x450], R5 ;  /* 0x0004500501007387 */ /* 0x0001e20000100800 */
[----:B-1----:R-:W-:-:S05]  /*17b50*/  IMAD R10, R0, UR5, RZ ;  /* 0x00000005000a7c24 */ /* 0x002fca000f8e02ff */
[----:B0-----:R-:W-:Y:S01]  /*17b60*/  IADD3 R5, P1, PT, R10, R9, RZ ;  /* 0x000000090a057210 */ /* 0x001fe20007f3e0ff */
[----:B------:R0:W-:Y:S04]  /*17b70*/  STL [R1+0x44c], R11 ;  /* 0x00044c0b01007387 */ /* 0x0001e80000100800 */
[----:B------:R-:W3:Y:S04]  /*17b80*/  LDL.LU R0, [R1+0xd30] ;  /* 0x000d300001007983 */ /* 0x000ee80000300800 */
[----:B------:R-:W-:Y:S01]  /*17b90*/  STL [R1+0x458], R5 ;  /* 0x0004580501007387 */ /* 0x000fe20000100800 */
[----:B0-----:R-:W-:-:S03]  /*17ba0*/  PRMT R11, RZ, 0x7610, R11 ;  /* 0x00007610ff0b7816 */ /* 0x001fc6000000000b */
[----:B--2---:R-:W-:Y:S04]  /*17bb0*/  STS.U8 [R84+UR10+0x5400], R83 ;  /* 0x0054005354007988 */ /* 0x004fe8000800000a */
[----:B----4-:R0:W-:Y:S02]  /*17bc0*/  STS.U8 [R84+UR10+0x5600], R82 ;  /* 0x0056005254007988 */ /* 0x0101e4000800000a */
[----:B0-----:R-:W-:Y:S01]  /*17bd0*/  LEA.HI.X.SX32 R82, R10, R8, 0x1, P1 ;  /* 0x000000080a527211 */ /* 0x001fe200008f0eff */
[----:B------:R-:W-:Y:S01]  /*17be0*/  IMAD R10, R70, UR4, RZ ;  /* 0x00000004460a7c24 */ /* 0x000fe2000f8e02ff */
[----:B------:R-:W0:Y:S03]  /*17bf0*/  LDCU UR4, c[0x0][0x3b0] ;  /* 0x00007600ff0477ac */ /* 0x000e260008000800 */
[----:B------:R1:W-:Y:S01]  /*17c00*/  STL [R1+0x454], R82 ;  /* 0x0004545201007387 */ /* 0x0003e20000100800 */
[----:B------:R-:W-:-:S02]  /*17c10*/  @P0 IMAD.MOV.U32 R83, RZ, RZ, R82 ;  /* 0x000000ffff530224 */ /* 0x000fc400078e0052 */
[----:B-1----:R-:W-:Y:S02]  /*17c20*/  @P0 IMAD.MOV.U32 R82, RZ, RZ, R5 ;  /* 0x000000ffff520224 */ /* 0x002fe400078e0005 */
[----:B------:R-:W2:Y:S04]  /*17c30*/  LDL.LU R5, [R1+0x954] ;  /* 0x0009540001057983 */ /* 0x000ea80000300800 */
[----:B------:R1:W4:Y:S04]  /*17c40*/  @P0 LDG.E.U8 R11, desc[UR24][R82.64] ;  /* 0x00000018520b0981 */ /* 0x000328000c1e1100 */
[----:B------:R-:W4:Y:S04]  /*17c50*/  LDL.LU R90, [R1+0x94c] ;  /* 0x00094c00015a7983 */ /* 0x000f280000300800 */
[----:B------:R-:W-:Y:S04]  /*17c60*/  STS.U8 [R84+UR10+0x5800], R85 ;  /* 0x0058005554007988 */ /* 0x000fe8000800000a */
[----:B------:R-:W4:Y:S04]  /*17c70*/  LDL.LU R70, [R1+0xd2c] ;  /* 0x000d2c0001467983 */ /* 0x000f280000300800 */
[----:B---3--:R3:W-:Y:S02]  /*17c80*/  STS.U8 [R84+UR10+0x5a00], R81 ;  /* 0x005a005154007988 */ /* 0x0087e4000800000a */
[----:B---3--:R-:W-:-:S04]  /*17c90*/  IADD3 R81, P1, PT, R10, R9, RZ ;  /* 0x000000090a517210 */ /* 0x008fc80007f3e0ff */
[----:B-1----:R-:W-:Y:S01]  /*17ca0*/  LEA.HI.X.SX32 R82, R10, R8, 0x1, P1 ;  /* 0x000000080a527211 */ /* 0x002fe200008f0eff */
[----:B------:R-:W-:Y:S04]  /*17cb0*/  STL [R1+0x460], R81 ;  /* 0x0004605101007387 */ /* 0x000fe80000100800 */
[----:B------:R1:W-:Y:S01]  /*17cc0*/  STL [R1+0x45c], R82 ;  /* 0x00045c5201007387 */ /* 0x0003e20000100800 */
[----:B------:R-:W-:Y:S01]  /*17cd0*/  @P0 IMAD.MOV.U32 R83, RZ, RZ, R82 ;  /* 0x000000ffff530224 */ /* 0x000fe200078e0052 */
[----:B------:R-:W-:Y:S01]  /*17ce0*/  PRMT R10, RZ, 0x7610, R10 ;  /* 0x00007610ff0a7816 */ /* 0x000fe2000000000a */
[----:B-1----:R-:W-:Y:S02]  /*17cf0*/  @P0 IMAD.MOV.U32 R82, RZ, RZ, R81 ;  /* 0x000000ffff520224 */ /* 0x002fe400078e0051 */
[----:B0-----:R-:W-:-:S02]  /*17d00*/  IMAD R81, R3, UR4, RZ ;  /* 0x0000000403517c24 */ /* 0x001fc4000f8e02ff */
[----:B------:R-:W3:Y:S03]  /*17d10*/  LDL.LU R3, [R1+0xd28] ;  /* 0x000d280001037983 */ /* 0x000ee60000300800 */
[C---:B------:R-:W-:Y:S01]  /*17d20*/  IADD3 R9, P1, PT, R81.reuse, R9, RZ ;  /* 0x0000000951097210 */ /* 0x040fe20007f3e0ff */
[----:B------:R0:W3:Y:S04]  /*17d30*/  @P0 LDG.E.U8 R10, desc[UR24][R82.64] ;  /* 0x00000018520a0981 */ /* 0x0000e8000c1e1100 */
[----:B------:R-:W-:Y:S01]  /*17d40*/  STL [R1+0x230], R9 ;  /* 0x0002300901007387 */ /* 0x000fe20000100800 */
[----:B0-----:R-:W-:-:S05]  /*17d50*/  LEA.HI.X.SX32 R82, R81, R8, 0x1, P1 ;  /* 0x0000000851527211 */ /* 0x001fca00008f0eff */
[----:B------:R0:W-:Y:S01]  /*17d60*/  STL [R1+0x22c], R82 ;  /* 0x00022c5201007387 */ /* 0x0001e20000100800 */
[----:B------:R-:W-:-:S03]  /*17d70*/  @P0 IMAD.MOV.U32 R83, RZ, RZ, R82 ;  /* 0x000000ffff530224 */ /* 0x000fc600078e0052 */
[----:B------:R-:W3:Y:S01]  /*17d80*/  LDL.LU R81, [R1+0x948] ;  /* 0x0009480001517983 */ /* 0x000ee20000300800 */
[----:B------:R-:W-:Y:S01]  /*17d90*/  PRMT R8, RZ, 0x7610, R8 ;  /* 0x00007610ff087816 */ /* 0x000fe20000000008 */
[----:B0-----:R-:W-:Y:S02]  /*17da0*/  @P0 IMAD.MOV.U32 R82, RZ, RZ, R9 ;  /* 0x000000ffff520224 */ /* 0x001fe400078e0009 */
[----:B------:R-:W3:Y:S04]  /*17db0*/  LDL.LU R9, [R1+0x938] ;  /* 0x0009380001097983 */ /* 0x000ee80000300800 */
        /* <DEDUP_REMOVED lines=9> */
[----:B------:R0:W3:Y:S04]  /*17e50*/  @P0 LDG.E.U8 R8, desc[UR24][R82.64] ;  /* 0x0000001852080981 */ /* 0x0000e8000c1e1100 */
[----:B------:R-:W3:Y:S01]  /*17e60*/  LDL.LU R82, [R1+0x950] ;  /* 0x0009500001527983 */ /* 0x000ee20000300800 */
[----:B0-----:R-:W0:Y:S02]  /*17e70*/  S2R R83, SR_TID.X ;  /* 0x0000000000537919 */ /* 0x001e240000002100 */
[----:B0-----:R-:W-:-:S05]  /*17e80*/  LOP3.LUT R83, R83, 0x7f, RZ, 0xc0, !PT ;  /* 0x0000007f53537812 */ /* 0x001fca00078ec0ff */
[----:B--2---:R0:W-:Y:S02]  /*17e90*/  STS.U8 [R83+UR10+0x5c00], R5 ;  /* 0x005c000553007988 */ /* 0x0041e4000800000a */
[----:B0-----:R-:W0:Y:S02]  /*17ea0*/  S2R R5, SR_TID.X ;  /* 0x0000000000057919 */ /* 0x001e240000002100 */
[----:B0-----:R-:W-:-:S04]  /*17eb0*/  LOP3.LUT R5, R5, 0x7f, RZ, 0xc0, !PT ;  /* 0x0000007f05057812 */ /* 0x001fc800078ec0ff */
[----:B------:R-:W-:Y:S01]  /*17ec0*/  LOP3.LUT R5, R5, 0x10, RZ, 0x3c, !PT ;  /* 0x0000001005057812 */ /* 0x000fe200078e3cff */
[----:B---3--:R-:W-:Y:S04]  /*17ed0*/  STS.U8 [R83+UR10+0x5e00], R82 ;  /* 0x005e005253007988 */ /* 0x008fe8000800000a */
[----:B----4-:R0:W-:Y:S04]  /*17ee0*/  STS.U8 [R83+UR10+0x6000], R90 ;  /* 0x0060005a53007988 */ /* 0x0101e8000800000a */
[----:B------:R-:W-:Y:S04]  /*17ef0*/  STS.U8 [R83+UR10+0x6200], R67 ;  /* 0x0062004353007988 */ /* 0x000fe8000800000a */
        /* <DEDUP_REMOVED lines=14> */
[----:B0-----:R-:W2:Y:S04]  /*17fe0*/  LDL.LU R90, [R1+0xa4] ;  /* 0x0000a400015a7983 */ /* 0x001ea80000300800 */
[----:B------:R0:W-:Y:S04]  /*17ff0*/  STS.U8 [R5+UR10+0x4480], R93 ;  /* 0x0044805d05007988 */ /* 0x0001e8000800000a */
[----:B------:R1:W-:Y:S04]  /*18000*/  STS.U8 [R5+UR10+0x4a80], R89 ;  /* 0x004a805905007988 */ /* 0x0003e8000800000a */
[----:B------:R3:W-:Y:S04]  /*18010*/  STS.U8 [R5+UR10+0x4c80], R88 ;  /* 0x004c805805007988 */ /* 0x0007e8000800000a */
[----:B0-----:R-:W4:Y:S04]  /*18020*/  LDL.LU R93, [R1+0x940] ;  /* 0x00094000015d7983 */ /* 0x001f280000300800 */
[----:B-1----:R-:W4:Y:S04]  /*18030*/  LDL.LU R89, [R1+0x934] ;  /* 0x0009340001597983 */ /* 0x002f280000300800 */
[----:B------:R0:W-:Y:S04]  /*18040*/  STS.U8 [R5+UR10+0x4e80], R87 ;  /* 0x004e805705007988 */ /* 0x0001e8000800000a */
[----:B---3--:R-:W3:Y:S04]  /*18050*/  LDL.LU R88, [R1+0x928] ;  /* 0x0009280001587983 */ /* 0x008ee80000300800 */
[----:B------:R1:W-:Y:S04]  /*18060*/  STS.U8 [R5+UR10+0x5080], R86 ;  /* 0x0050805605007988 */ /* 0x0003e8000800000a */
[----:B0-----:R-:W3:Y:S04]  /*18070*/  LDL.LU R87, [R1+0x91c] ;  /* 0x00091c0001577983 */ /* 0x001ee80000300800 */
[----:B------:R0:W-:Y:S04]  /*18080*/  STS.U8 [R5+UR10+0x5280], R85 ;  /* 0x0052805505007988 */ /* 0x0001e8000800000a */
[----:B-1----:R-:W3:Y:S04]  /*18090*/  LDL.LU R86, [R1+0x910] ;  /* 0x0009100001567983 */ /* 0x002ee80000300800 */
[----:B------:R1:W-:Y:S04]  /*180a0*/  STS.U8 [R5+UR10+0x5480], R84 ;  /* 0x0054805405007988 */ /* 0x0003e8000800000a */
[----:B0-----:R-:W3:Y:S04]  /*180b0*/  LDL.LU R85, [R1+0x900] ;  /* 0x0009000001557983 */ /* 0x001ee80000300800 */
[----:B------:R0:W-:Y:S04]  /*180c0*/  STS.U8 [R5+UR10+0x5880], R0 ;  /* 0x0058800005007988 */ /* 0x0001e8000800000a */
[----:B-1----:R-:W3:Y:S04]  /*180d0*/  LDL.LU R84, [R1+0x8f4] ;  /* 0x0008f40001547983 */ /* 0x002ee80000300800 */
[----:B------:R1:W-:Y:S04]  /*180e0*/  STS.U8 [R5+UR10+0x5a80], R2 ;  /* 0x005a800205007988 */ /* 0x0003e8000800000a */
[----:B0-----:R-:W3:Y:S04]  /*180f0*/  LDL.LU R0, [R1+0xd24] ;  /* 0x000d240001007983 */ /* 0x001ee80000300800 */
[----:B-1----:R-:W3:Y:S04]  /*18100*/  LDL.LU R2, [R1+0xd20] ;  /* 0x000d200001027983 */ /* 0x002ee80000300800 */
[----:B------:R0:W-:Y:S04]  /*18110*/  STS.U8 [R5+UR10+0x4680], R92 ;  /* 0x0046805c05007988 */ /* 0x0001e8000800000a */
[----:B------:R1:W-:Y:S04]  /*18120*/  STS.U8 [R5+UR10+0x4880], R91 ;  /* 0x0048805b05007988 */ /* 0x0003e8000800000a */
[----:B------:R-:W-:Y:S04]  /*18130*/  STS.U8 [R5+UR10+0x4080], R81 ;  /* 0x0040805105007988 */ /* 0x000fe8000800000a */
[----:B0-----:R-:W3:Y:S04]  /*18140*/  LDL.LU R92, [R1+0xe4] ;  /* 0x0000e400015c7983 */ /* 0x001ee80000300800 */
[----:B------:R-:W-:Y:S04]  /*18150*/  STS.U8 [R5+UR10+0x4280], R9 ;  /* 0x0042800905007988 */ /* 0x000fe8000800000a */
[----:B-1----:R-:W3:Y:S04]  /*18160*/  LDL.LU R91, [R1+0xd0] ;  /* 0x0000d000015b7983 */ /* 0x002ee80000300800 */
        /* <DEDUP_REMOVED lines=18> */
[----:B--2---:R0:W-:Y:S04]  /*18290*/  STS.U8 [R5+UR10+0x5680], R90 ;  /* 0x0056805a05007988 */ /* 0x0041e8000800000a */
[----:B0-----:R-:W2:Y:S04]  /*182a0*/  LDL.LU R90, [R1+0xc0] ;  /* 0x0000c000015a7983 */ /* 0x001ea80000300800 */
[----:B----4-:R0:W-:Y:S04]  /*182b0*/  STS.U8 [R6+UR10+0x4300], R89 ;  /* 0x0043005906007988 */ /* 0x0101e8000800000a */
[----:B---3--:R1:W-:Y:S04]  /*182c0*/  STS.U8 [R6+UR10+0x4500], R88 ;  /* 0x0045005806007988 */ /* 0x0083e8000800000a */
[----:B0-----:R-:W3:Y:S04]  /*182d0*/  LDL.LU R89, [R1+0x93c] ;  /* 0x00093c0001597983 */ /* 0x001ee80000300800 */
[----:B------:R0:W-:Y:S04]  /*182e0*/  STS.U8 [R6+UR10+0x4700], R87 ;  /* 0x0047005706007988 */ /* 0x0001e8000800000a */
[----:B-1----:R-:W4:Y:S04]  /*182f0*/  LDL.LU R88, [R1+0x930] ;  /* 0x0009300001587983 */ /* 0x002f280000300800 */
[----:B------:R1:W-:Y:S04]  /*18300*/  STS.U8 [R6+UR10+0x4900], R86 ;  /* 0x0049005606007988 */ /* 0x0003e8000800000a */
[----:B0-----:R-:W3:Y:S04]  /*18310*/  LDL.LU R87, [R1+0x924] ;  /* 0x0009240001577983 */ /* 0x001ee80000300800 */
[----:B------:R0:W-:Y:S04]  /*18320*/  STS.U8 [R6+UR10+0x4b00], R85 ;  /* 0x004b005506007988 */ /* 0x0001e8000800000a */
[----:B-1----:R-:W3:Y:S04]  /*18330*/  LDL.LU R86, [R1+0x918] ;  /* 0x0009180001567983 */ /* 0x002ee80000300800 */
[----:B------:R1:W-:Y:S04]  /*18340*/  STS.U8 [R6+UR10+0x4d00], R84 ;  /* 0x004d005406007988 */ /* 0x0003e8000800000a */
[----:B0-----:R-:W3:Y:S04]  /*18350*/  LDL.LU R85, [R1+0x90c] ;  /* 0x00090c0001557983 */ /* 0x001ee80000300800 */
[----:B------:R-:W-:Y:S04]  /*18360*/  STS.U8 [R6+UR10+0x5700], R3 ;  /* 0x0057000306007988 */ /* 0x000fe8000800000a */
[----:B-1----:R-:W3:Y:S04]  /*18370*/  LDL.LU R84, [R1+0x8fc] ;  /* 0x0008fc0001547983 */ /* 0x002ee80000300800 */
[----:B------:R0:W-:Y:S04]  /*18380*/  STS.U8 [R6+UR10+0x5500], R2 ;  /* 0x0055000206007988 */ /* 0x0001e8000800000a */
[----:B------:R1:W-:Y:S04]  /*18390*/  STS.U8 [R6+UR10+0x5900], R4 ;  /* 0x0059000406007988 */ /* 0x0003e8000800000a */
[----:B------:R1:W-:Y:S04]  /*183a0*/  STS.U8 [R6+UR10+0x5b00], R68 ;  /* 0x005b004406007988 */ /* 0x0003e8000800000a */
[----:B0-----:R-:W3:Y:S04]  /*183b0*/  LDL.LU R2, [R1+0xd1c] ;  /* 0x000d1c0001027983 */ /* 0x001ee80000300800 */
[----:B------:R-:W3:Y:S04]  /*183c0*/  LDL.LU R3, [R1+0xd18] ;  /* 0x000d180001037983 */ /* 0x000ee80000300800 */
[----:B-1----:R-:W3:Y:S04]  /*183d0*/  LDL.LU R4, [R1+0xd14] ;  /* 0x000d140001047983 */ /* 0x002ee80000300800 */
[----:B------:R-:W3:Y:S04]  /*183e0*/  LDL.LU R68, [R1+0xd10] ;  /* 0x000d100001447983 */ /* 0x000ee80000300800 */
        /* <DEDUP_REMOVED lines=21> */
[----:B--2---:R-:W-:Y:S04]  /*18540*/  STS.U8 [R6+UR10+0x5300], R90 ;  /* 0x0053005a06007988 */ /* 0x004fe8000800000a */
[----:B---3--:R0:W-:Y:S04]  /*18550*/  STS.U8 [R7+UR10+0x4d80], R68 ;  /* 0x004d804407007988 */ /* 0x0081e8000800000a */
[----:B0-----:R-:W2:Y:S04]  /*18560*/  LDL.LU R68, [R1+0xd0c] ;  /* 0x000d0c0001447983 */ /* 0x001ea80000300800 */
[----:B------:R0:W-:Y:S04]  /*18570*/  STS.U8 [R7+UR10+0x4f80], R4 ;  /* 0x004f800407007988 */ /* 0x0001e8000800000a */
[----:B------:R1:W-:Y:S04]  /*18580*/  STS.U8 [R7+UR10+0x5180], R3 ;  /* 0x0051800307007988 */ /* 0x0003e8000800000a */
[----:B------:R3:W-:Y:S04]  /*18590*/  STS.U8 [R7+UR10+0x5380], R2 ;  /* 0x0053800207007988 */ /* 0x0007e8000800000a */
[----:B0-----:R0:W5:Y:S04]  /*185a0*/  LDL.LU R4, [R1+0xd08] ;  /* 0x000d080001047983 */ /* 0x0011680000300800 */
[----:B-1----:R0:W5:Y:S04]  /*185b0*/  LDL.LU R3, [R1+0xd04] ;  /* 0x000d040001037983 */ /* 0x0021680000300800 */
[----:B---3--:R0:W5:Y:S04]  /*185c0*/  LDL.LU R2, [R1+0xd00] ;  /* 0x000d000001027983 */ /* 0x0081680000300800 */
[----:B------:R1:W-:Y:S04]  /*185d0*/  STS.U8 [R7+UR10+0x5580], R0 ;  /* 0x0055800007007988 */ /* 0x0003e8000800000a */
[----:B------:R3:W-:Y:S04]  /*185e0*/  STS.U8 [R7+UR10+0x5780], R70 ;  /* 0x0057804607007988 */ /* 0x0007e8000800000a */
[----:B------:R0:W-:Y:S04]  /*185f0*/  STS.U8 [R7+UR10+0x5980], R69 ;  /* 0x0059804507007988 */ /* 0x0001e8000800000a */
[----:B-1----:R1:W5:Y:S04]  /*18600*/  LDL.LU R0, [R1+0xcfc] ;  /* 0x000cfc0001007983 */ /* 0x0023680000300800 */
[----:B---3--:R1:W5:Y:S04]  /*18610*/  LDL.LU R70, [R1+0xcf8] ;  /* 0x000cf80001467983 */ /* 0x0083680000300800 */
[----:B0-----:R1:W5:Y:S04]  /*18620*/  LDL.LU R69, [R1+0xcf4] ;  /* 0x000cf40001457983 */ /* 0x0013680000300800 */
[----:B--2---:R0:W-:Y:S04]  /*18630*/  STS.U8 [R7+UR10+0x7f80], R68 ;  /* 0x007f804407007988 */ /* 0x0041e8000800000a */
[----:B0-----:R1:W5:Y:S04]  /*18640*/  LDL.LU R68, [R1+0xcf0] ;  /* 0x000cf00001447983 */ /* 0x0013680000300800 */
[----:B------:R0:W-:Y:S02]  /*18650*/  STS.U8 [R7+UR10+0x4b80], R84 ;  /* 0x004b805407007988 */ /* 0x0001e4000800000a */
[----:B0-----:R-:W0:Y:S02]  /*18660*/  LDC R84, c[0x0][0x3a0] ;  /* 0x0000e800ff547b82 */ /* 0x001e240000000800 */
[----:B------:R1:W-:Y:S04]  /*18670*/  STS.U8 [R7+UR10+0x4180], R89 ;  /* 0x0041805907007988 */ /* 0x0003e8000800000a */
[----:B----4-:R1:W-:Y:S04]  /*18680*/  STS.U8 [R7+UR10+0x4380], R88 ;  /* 0x0043805807007988 */ /* 0x0103e8000800000a */
[----:B------:R1:W-:Y:S04]  /*18690*/  STS.U8 [R7+UR10+0x4580], R87 ;  /* 0x0045805707007988 */ /* 0x0003e8000800000a */
        /* <DEDUP_REMOVED lines=19> */
[----:B------:R1:W-:Y:S01]  /*187d0*/  STS.U8 [R7+UR10+0x7d80], R12 ;  /* 0x007d800c07007988 */ /* 0x0003e2000800000a */
[----:B------:R2:W-:Y:S06]  /*187e0*/  MEMBAR.ALL.CTA ;  /* 0x0000000000007992 */ /* 0x0005ec0000008000 */
[----:B--2---:R-:W2:Y:S01]  /*187f0*/  FENCE.VIEW.ASYNC.S ;  /* 0x00000000000073c6 */ /* 0x004ea20000000000 */
[----:B0-----:R-:W-:Y:S01]  /*18800*/  VIADD R84, R84, 0x3f ;  /* 0x0000003f54547836 */ /* 0x001fe20000000000 */
[----:B--2---:R-:W-:Y:S01]  /*18810*/  BAR.SYNC.DEFER_BLOCKING 0x0 ;  /* 0x0000000000007b1d */ /* 0x004fe20000010000 */
[----:B------:R-:W-:-:S04]  /*18820*/  ISETP.NE.U32.AND P0, PT, RZ, UR7, PT ;  /* 0x00000007ff007c0c */ /* 0x000fc8000bf05070 */
[C---:B------:R-:W-:Y:S02]  /*18830*/  ISETP.LT.OR P1, PT, R84.reuse, 0x40, P0 ;  /* 0x000000405400780c */ /* 0x040fe40000721670 */
[----:B------:R-:W-:-:S11]  /*18840*/  ISETP.GE.AND P2, PT, R84, 0x80, PT ;  /* 0x000000805400780c */ /* 0x000fd60003f46270 */
[----:B-1----:R-:W-:Y:S05]  /*18850*/  @P1 BRA `(.L_x_6) ;  /* 0x00000000008c1947 */ /* 0x002fea0003800000 */
[----:B------:R-:W-:Y:S02]  /*18860*/  USHF.R.U32.HI UR16, URZ, 0x4, UR10 ;  /* 0x00000004ff107899 */ /* 0x000fe4000801160a */
[----:B------:R-:W-:Y:S02]  /*18870*/  UIADD3 UR5, UPT, UPT, UR10, 0x4000, URZ ;  /* 0x000040000a057890 */ /* 0x000fe4000fffe0ff */
[----:B------:R-:W-:Y:S02]  /*18880*/  USGXT.U32 UR16, UR16, 0xe ;  /* 0x0000000e1010789a */ /* 0x000fe40008000000 */
[----:B------:R-:W-:Y:S02]  /*18890*/  USHF.R.U32.HI UR5, URZ, 0x4, UR5 ;  /* 0x00000004ff057899 */ /* 0x000fe40008011605 */
[----:B------:R-:W-:Y:S01]  /*188a0*/  UIADD3 UR26, UP1, UPT, UR16, 0x100, URZ ;  /* 0x00000100101a7890 */ /* 0x000fe2000ff3e0ff */
[----:B------:R-:W-:Y:S01]  /*188b0*/  UMOV UR4, URZ ;  /* 0x000000ff00047c82 */ /* 0x000fe20008000000 */
[----:B------:R-:W-:-:S02]  /*188c0*/  USGXT.U32 UR6, UR5, 0xe ;  /* 0x0000000e0506789a */ /* 0x000fc40008000000 */
[----:B------:R-:W-:Y:S01]  /*188d0*/  UIADD3.X UR27, UPT, UPT, UR4, 0x40004040, URZ, UP1, !UPT ;  /* 0x40004040041b7890 */ /* 0x000fe20008ffe4ff */
[----:B------:R-:W-:Y:S01]  /*188e0*/  UMOV UR14, 0xfffffffe ;  /* 0xfffffffe000e7882 */ /* 0x000fe20000000000 */
[----:B------:R-:W-:Y:S01]  /*188f0*/  UMOV UR15, 0x7fffbfdf ;  /* 0x7fffbfdf000f7882 */ /* 0x000fe20000000000 */
[----:B------:R-:W-:Y:S01]  /*18900*/  UMOV UR7, URZ ;  /* 0x000000ff00077c82 */ /* 0x000fe20008000000 */
[----:B------:R-:W-:Y:S02]  /*18910*/  UIADD3 UR20, UPT, UPT, UR8, 0x100, URZ ;  /* 0x0000010008147890 */ /* 0x000fe4000fffe0ff */
[----:B------:R-:W-:Y:S02]  /*18920*/  UIADD3.64 UR14, UPT, UPT, UR6, -UR14, URZ ;  /* 0x8000000e060e7297 */ /* 0x000fe4000fffe0ff */
[----:B------:R-:W-:Y:S02]  /*18930*/  UIADD3.64 UR18, UPT, UPT, UR26, 0x100, URZ ;  /* 0x000001001a127897 */ /* 0x000fe4000fffe0ff */
[----:B------:R-:W-:-:S02]  /*18940*/  UIADD3 UR21, UPT, UPT, UR8, 0x100, URZ ;  /* 0x0000010008157890 */ /* 0x000fc4000fffe0ff */
[----:B------:R-:W-:Y:S01]  /*18950*/  UIADD3.64 UR22, UPT, UPT, UR26, 0x200, URZ ;  /* 0x000002001a167897 */ /* 0x000fe2000fffe0ff */
[----:B------:R-:W-:Y:S01]  /*18960*/  UMOV UR28, 0x0 ;  /* 0x00000000001c7882 */ /* 0x000fe20000000000 */
[----:B------:R-:W-:Y:S01]  /*18970*/  UMOV UR29, 0x8408490 ;  /* 0x08408490001d7882 */ /* 0x000fe20000000000 */
[----:B------:R-:W-:Y:S01]  /*18980*/  UMOV UR17, 0x40004040 ;  /* 0x4000404000117882 */ /* 0x000fe20000000000 */
[----:B------:R-:W-:Y:S01]  /*18990*/  UMOV UR7, 0x80004020 ;  /* 0x8000402000077882 */ /* 0x000fe20000000000 */
[----:B------:R-:W-:Y:S01]  /*189a0*/  UMOV UR30, 0x0 ;  /* 0x00000000001e7882 */ /* 0x000fe20000000000 */
[----:B------:R-:W-:Y:S01]  /*189b0*/  UMOV UR31, 0x8408490 ;  /* 0x08408490001f7882 */ /* 0x000fe20000000000 */
[----:B------:R-:W-:Y:S01]  /*189c0*/  UMOV UR32, 0x0 ;  /* 0x0000000000207882 */ /* 0x000fe20000000000 */
[----:B------:R-:W-:Y:S01]  /*189d0*/  UMOV UR33, 0x8408490 ;  /* 0x0840849000217882 */ /* 0x000fe20000000000 */
[----:B------:R-:W-:Y:S01]  /*189e0*/  UMOV UR4, UR11 ;  /* 0x0000000b00047c82 */ /* 0x000fe20008000000 */
[----:B------:R-:W-:Y:S01]  /*189f0*/  UMOV UR5, URZ ;  /* 0x000000ff00057c82 */ /* 0x000fe20008000000 */
[----:B------:R0:W-:Y:S01]  /*18a00*/  UTCQMMA gdesc[UR16], gdesc[UR6], tmem[UR8], tmem[UR28], idesc[UR29], !UPT ;  /* 0x00ff1c06100075ea */ /* 0x0001e2000f800308 */
[----:B------:R-:W-:Y:S01]  /*18a10*/  UMOV UR34, 0x0 ;  /* 0x0000000000227882 */ /* 0x000fe20000000000 */
[----:B------:R-:W-:Y:S01]  /*18a20*/  UMOV UR35, 0x8408490 ;  /* 0x0840849000237882 */ /* 0x000fe20000000000 */
[----:B------:R0:W-:Y:S01]  /*18a30*/  UTCQMMA gdesc[UR26], gdesc[UR14], tmem[UR8], tmem[UR30], idesc[UR31], UPT ;  /* 0x00ff1e0e1a0075ea */ /* 0x0001e2000b800308 */
[----:B------:R-:W-:Y:S01]  /*18a40*/  UMOV UR4, UR4 ;  /* 0x0000000400047c82 */ /* 0x000fe20008000000 */
[----:B------:R0:W-:Y:S01]  /*18a50*/  UTCQMMA gdesc[UR18], gdesc[UR6], tmem[UR20], tmem[UR32], idesc[UR33], !UPT ;  /* 0x00ff2006120075ea */ /* 0x0001e2000f800314 */
[----:B------:R0:W-:Y:S01]  /*18a60*/  UTCQMMA gdesc[UR22], gdesc[UR14], tmem[UR21], tmem[UR34], idesc[UR35], UPT ;  /* 0x00ff220e160075ea */ /* 0x0001e2000b800315 */
[----:B------:R0:W-:Y:S01]  /*18a70*/  UTCBAR [UR4], URZ ;  /* 0x000000ff040073e9 */ /* 0x0001e200080000ff */
[----:B------:R-:W-:Y:S01]  /*18a80*/  NOP ;  /* 0x0000000000007918 */ /* 0x000fe20000000000 */
.L_x_6:
[----:B0-----:R-:W-:Y:S01]  /*18a90*/  UMOV UR4, URZ ;  /* 0x000000ff00047c82 */ /* 0x001fe20008000000 */
[----:B------:R-:W-:Y:S05]  /*18aa0*/  @!P2 BRA `(.L_x_7) ;  /* 0x000000ec0024a947 */ /* 0x000fea0003800000 */
[----:B------:R-:W-:Y:S01]  /*18ab0*/  SHF.R.S32.HI R8, RZ, 0x1f, R84 ;  /* 0x0000001fff087819 */ /* 0x000fe20000011454 */
[----:B------:R-:W-:Y:S01]  /*18ac0*/  UIADD3 UR4, UPT, UPT, UR10, 0x8000, URZ ;  /* 0x000080000a047890 */ /* 0x000fe2000fffe0ff */
[----:B------:R-:W-:Y:S02]  /*18ad0*/  UMOV UR5, URZ ;  /* 0x000000ff00057c82 */ /* 0x000fe40008000000 */
[----:B------:R-:W-:Y:S01]  /*18ae0*/  LEA.HI R8, R8, R84, RZ, 0x6 ;  /* 0x0000005408087211 */ /* 0x000fe200078f30ff */
[----:B------:R-:W-:Y:S02]  /*18af0*/  USHF.R.U32.HI UR16, URZ, 0x4, UR4 ;  /* 0x00000004ff107899 */ /* 0x000fe40008011604 */
[----:B------:R-:W-:Y:S01]  /*18b00*/  UIADD3 UR4, UPT, UPT, UR10, 0xc000, URZ ;  /* 0x0000c0000a047890 */ /* 0x000fe2000fffe0ff */
[----:B------:R-:W-:Y:S01]  /*18b10*/  SHF.R.S32.HI R8, RZ, 0x6, R8 ;  /* 0x00000006ff087819 */ /* 0x000fe20000011408 */
[----:B------:R-:W-:Y:S02]  /*18b20*/  USGXT.U32 UR16, UR16, 0xe ;  /* 0x0000000e1010789a */ /* 0x000fe40008000000 */
[----:B------:R-:W-:Y:S01]  /*18b30*/  USHF.R.U32.HI UR4, URZ, 0x4, UR4 ;  /* 0x00000004ff047899 */ /* 0x000fe20008011604 */
[----:B------:R-:W-:Y:S01]  /*18b40*/  VIMNMX R8, PT, PT, R8, 0x2, !PT ;  /* 0x0000000208087848 */ /* 0x000fe20007fe0100 */
[----:B------:R-:W-:-:S02]  /*18b50*/  UIADD3 UR32, UP1, UPT, UR16, 0x100, URZ ;  /* 0x0000010010207890 */ /* 0x000fc4000ff3e0ff */
[----:B------:R-:W-:Y:S02]  /*18b60*/  USGXT.U32 UR4, UR4, 0xe ;  /* 0x0000000e0404789a */ /* 0x000fe40008000000 */
[----:B------:R-:W-:Y:S01]  /*18b70*/  VIADD R9, R8, 0xfffffffe ;  /* 0xfffffffe08097836 */ /* 0x000fe20000000000 */
[----:B------:R-:W-:Y:S01]  /*18b80*/  USHF.L.U32 UR20, UR12, 0x6, URZ ;  /* 0x000000060c147899 */ /* 0x000fe200080006ff */
[----:B------:R-:W-:Y:S01]  /*18b90*/  IMAD.MOV.U32 R8, RZ, RZ, RZ ;  /* 0x000000ffff087224 */ /* 0x000fe200078e00ff */
[----:B------:R-:W-:Y:S02]  /*18ba0*/  USHF.L.U32 UR21, UR13, 0x6, URZ ;  /* 0x000000060d157899 */ /* 0x000fe400080006ff */
[----:B------:R0:W-:Y:S01]  /*18bb0*/  STL [R1+0x8f4], R9 ;  /* 0x0008f40901007387 */ /* 0x0001e20000100800 */
[----:B------:R-:W-:Y:S01]  /*18bc0*/  UIADD3.X UR33, UPT, UPT, UR5, 0x40004040, URZ, UP1, !UPT ;  /* 0x4000404005217890 */ /* 0x000fe20008ffe4ff */
[----:B------:R-:W-:Y:S02]  /*18bd0*/  UMOV UR14, 0xfffffffe ;  /* 0xfffffffe000e7882 */ /* 0x000fe40000000000 */
[----:B------:R0:W-:Y:S01]  /*18be0*/  STL [R1+0x8dc], RZ ;  /* 0x0008dcff01007387 */ /* 0x0001e20000100800 */
[----:B------:R-:W-:Y:S01]  /*18bf0*/  UMOV UR15, 0x7fffbfdf ;  /* 0x7fffbfdf000f7882 */ /* 0x000fe20000000000 */
[----:B------:R-:W-:-:S02]  /*18c00*/  USHF.R.S32.HI UR23, URZ, 0x1f, UR20 ;  /* 0x0000001fff177899 */ /* 0x000fc40008011414 */
[----:B------:R-:W-:Y:S02]  /*18c10*/  USHF.R.S32.HI UR30, URZ, 0x1f, UR21 ;  /* 0x0000001fff1e7899 */ /* 0x000fe40008011415 */
[----:B------:R-:W-:Y:S02]  /*18c20*/  UIADD3.64 UR14, UPT, UPT, UR4, -UR14, URZ ;  /* 0x8000000e040e7297 */ /* 0x000fe4000fffe0ff */
[----:B------:R-:W-:Y:S02]  /*18c30*/  UIADD3.64 UR26, UPT, UPT, UR32, 0x100, URZ ;  /* 0x00000100201a7897 */ /* 0x000fe4000fffe0ff */
[----:B------:R-:W-:Y:S01]  /*18c40*/  UIADD3.64 UR28, UPT, UPT, UR32, 0x200, URZ ;  /* 0x00000200201c7897 */ /* 0x000fe2000fffe0ff */
[----:B------:R-:W-:Y:S01]  /*18c50*/  UMOV UR22, 0x1 ;  /* 0x0000000100167882 */ /* 0x000fe20000000000 */
[----:B------:R-:W-:Y:S01]  /*18c60*/  UMOV UR12, UR4 ;  /* 0x00000004000c7c82 */ /* 0x000fe20008000000 */
[----:B0-----:R-:W-:-:S09]  /*18c70*/  UMOV UR13, 0x80004020 ;  /* 0x80004020000d7882 */ /* 0x001fd20000000000 */
.L_x_10:
[----:B------:R-:W2:Y:S04]  /*18c80*/  LDL.LU R23, [R1+0x564] ;  /* 0x0005640001177983 */ /* 0x000ea80000300800 */
[----:B------:R-:W3:Y:S04]  /*18c90*/  LDL.LU R22, [R1+0x230] ;  /* 0x0002300001167983 */ /* 0x000ee80000300800 */
[----:B------:R-:W4:Y:S04]  /*18ca0*/  LDL.LU R21, [R1+0x460] ;  /* 0x0004600001157983 */ /* 0x000f280000300800 */
        /* <DEDUP_REMOVED lines=8> */
[----:B0-----:R-:W4:Y:S04]  /*18d30*/  LDL.LU R9, [R1+0x454] ;  /* 0x0004540001097983 */ /* 0x001f280000300800 */
[----:B------:R-:W4:Y:S04]  /*18d40*/  LDL.LU R14, [R1+0x430] ;  /* 0x00043000010e7983 */ /* 0x000f280000300800 */
[----:B------:R-:W4:Y:S04]  /*18d50*/  LDL.LU R13, [R1+0x44c] ;  /* 0x00044c00010d7983 */ /* 0x000f280000300800 */
[----:B------:R-:W4:Y:S01]  /*18d60*/  LDL.LU R12, [R1+0x428] ;  /* 0x00042800010c7983 */ /* 0x000f220000300800 */
[----:B------:R-:W-:Y:S01]  /*18d70*/  IMAD.U32 R8, R8, -0x80000000, RZ ;  /* 0x8000000008087824 */ /* 0x000fe200078e00ff */
[----:B--2---:R-:W-:-:S02]  /*18d80*/  IADD3 R23, P4, PT, R23, UR21, RZ ;  /* 0x0000001517177c10 */ /* 0x004fc4000ff9e0ff */
[----:B---3--:R-:W-:-:S03]  /*18d90*/  IADD3 R22, P6, PT, R22, UR21, RZ ;  /* 0x0000001516167c10 */ /* 0x008fc6000ffde0ff */
[----:B------:R-:W-:Y:S01]  /*18da0*/  STL [R1+0x564], R23 ;  /* 0x0005641701007387 */ /* 0x000fe20000100800 */
[----:B----4-:R-:W-:-:S03]  /*18db0*/  IADD3 R21, P1, PT, R21, UR21, RZ ;  /* 0x0000001515157c10 */ /* 0x010fc6000ff3e0ff */
[----:B------:R-:W-:Y:S01]  /*18dc0*/  STL [R1+0x230], R22 ;  /* 0x0002301601007387 */ /* 0x000fe20000100800 */
[----:B------:R-:W-:-:S03]  /*18dd0*/  IADD3 R20, P2, PT, R20, UR21, RZ ;  /* 0x0000001514147c10 */ /* 0x000fc6000ff5e0ff */
[----:B------:R-:W-:Y:S01]  /*18de0*/  STL [R1+0x460], R21 ;  /* 0x0004601501007387 */ /* 0x000fe20000100800 */
[----:B------:R-:W-:-:S03]  /*18df0*/  IADD3 R19, P3, PT, R19, UR21, RZ ;  /* 0x0000001513137c10 */ /* 0x000fc6000ff7e0ff */
[----:B------:R-:W-:Y:S01]  /*18e00*/  STL [R1+0x458], R20 ;  /* 0x0004581401007387 */ /* 0x000fe20000100800 */
[----:B------:R-:W-:-:S03]  /*18e10*/  IADD3.X R18, PT, PT, R18, UR30, RZ, P4, !PT ;  /* 0x0000001e12127c10 */ /* 0x000fc6000a7fe4ff */
[----:B------:R-:W-:Y:S01]  /*18e20*/  STL [R1+0x450], R19 ;  /* 0x0004501301007387 */ /* 0x000fe20000100800 */
[----:B------:R-:W-:Y:S02]  /*18e30*/  IADD3 R17, P4, PT, R17, UR21, RZ ;  /* 0x0000001511117c10 */ /* 0x000fe4000ff9e0ff */
[----:B------:R-:W-:-:S05]  /*18e40*/  IADD3.X R11, PT, PT, R11, UR30, RZ, P6, !PT ;  /* 0x0000001e0b0b7c10 */ /* 0x000fca000b7fe4ff */
[----:B------:R0:W-:Y:S01]  /*18e50*/  STL [R1+0x22c], R11 ;  /* 0x00022c0b01007387 */ /* 0x0001e20000100800 */
[----:B------:R-:W-:-:S03]  /*18e60*/  IADD3.X R10, PT, PT, R10, UR30, RZ, P1, !PT ;  /* 0x0000001e0a0a7c10 */ /* 0x000fc60008ffe4ff */
[----:B------:R-:W-:Y:S01]  /*18e70*/  STL [R1+0x560], R18 ;  /* 0x0005601201007387 */ /* 0x000fe20000100800 */
[----:B------:R-:W-:-:S03]  /*18e80*/  IADD3 R16, P6, PT, R16, UR21, RZ ;  /* 0x0000001510107c10 */ /* 0x000fc6000ffde0ff */
[----:B0-----:R-:W2:Y:S01]  /*18e90*/  LDL.LU R11, [R1+0x444] ;  /* 0x00044400010b7983 */ /* 0x001ea20000300800 */
[----:B------:R-:W-:-:S03]  /*18ea0*/  IADD3.X R9, PT, PT, R9, UR30, RZ, P2, !PT ;  /* 0x0000001e09097c10 */ /* 0x000fc600097fe4ff */
[----:B------:R-:W-:Y:S04]  /*18eb0*/  STL [R1+0x448], R17 ;  /* 0x0004481101007387 */ /* 0x000fe80000100800 */
[----:B------:R0:W-:Y:S04]  /*18ec0*/  STL [R1+0x45c], R10 ;  /* 0x00045c0a01007387 */ /* 0x0001e80000100800 */
[----:B0-----:R-:W3:Y:S01]  /*18ed0*/  LDL.LU R10, [R1+0x420] ;  /* 0x00042000010a7983 */ /* 0x001ee20000300800 */
[----:B------:R-:W-:-:S03]  /*18ee0*/  IADD3 R15, P1, PT, R15, UR21, RZ ;  /* 0x000000150f0f7c10 */ /* 0x000fc6000ff3e0ff */
[----:B------:R-:W-:Y:S04]  /*18ef0*/  STL [R1+0x440], R16 ;  /* 0x0004401001007387 */ /* 0x000fe80000100800 */
[----:B------:R0:W-:Y:S04]  /*18f00*/  STL [R1+0x454], R9 ;  /* 0x0004540901007387 */ /* 0x0001e80000100800 */
[----:B0-----:R-:W4:Y:S01]  /*18f10*/  LDL.LU R9, [R1+0x43c] ;  /* 0x00043c0001097983 */ /* 0x001f220000300800 */
[----:B------:R-:W-:Y:S02]  /*18f20*/  IADD3.X R13, PT, PT, R13, UR30, RZ, P3, !PT ;  /* 0x0000001e0d0d7c10 */ /* 0x000fe40009ffe4ff */
[----:B------:R-:W-:Y:S01]  /*18f30*/  IADD3 R14, P2, PT, R14, UR21, RZ ;  /* 0x000000150e0e7c10 */ /* 0x000fe2000ff5e0ff */
[----:B------:R-:W-:Y:S01]  /*18f40*/  STL [R1+0x438], R15 ;  /* 0x0004380f01007387 */ /* 0x000fe20000100800 */
[----:B------:R-:W-:-:S03]  /*18f50*/  IADD3 R12, P3, PT, R12, UR21, RZ ;  /* 0x000000150c0c7c10 */ /* 0x000fc6000ff7e0ff */
[----:B------:R0:W-:Y:S04]  /*18f60*/  STL [R1+0x44c], R13 ;  /* 0x00044c0d01007387 */ /* 0x0001e80000100800 */
[----:B0-----:R-:W4:Y:S04]  /*18f70*/  LDL.LU R13, [R1+0x418] ;  /* 0x00041800010d7983 */ /* 0x001f280000300800 */
[----:B------:R-:W-:Y:S04]  /*18f80*/  STL [R1+0x430], R14 ;  /* 0x0004300e01007387 */ /* 0x000fe80000100800 */
[----:B------:R-:W4:Y:S04]  /*18f90*/  LDL.LU R36, [R1+0x434] ;  /* 0x0004340001247983 */ /* 0x000f280000300800 */
[----:B------:R-:W4:Y:S04]  /*18fa0*/  LDL.LU R35, [R1+0x410] ;  /* 0x0004100001237983 */ /* 0x000f280000300800 */
[----:B------:R-:W4:Y:S04]  /*18fb0*/  LDL.LU R34, [R1+0x42c] ;  /* 0x00042c0001227983 */ /* 0x000f280000300800 */
[----:B------:R0:W-:Y:S04]  /*18fc0*/  STL [R1+0x428], R12 ;  /* 0x0004280c01007387 */ /* 0x0001e80000100800 */
        /* <DEDUP_REMOVED lines=17> */
[----:B------:R-:W4:Y:S01]  /*190e0*/  LDL.LU R16, [R1+0x3e4] ;  /* 0x0003e40001107983 */ /* 0x000f220000300800 */
[----:B--2---:R-:W-:-:S05]  /*190f0*/  IADD3.X R11, PT, PT, R11, UR30, RZ, P4, !PT ;  /* 0x0000001e0b0b7c10 */ /* 0x004fca000a7fe4ff */
[----:B------:R0:W-:Y:S04]  /*19100*/  STL [R1+0x444], R11 ;  /* 0x0004440b01007387 */ /* 0x0001e80000100800 */
[----:B0-----:R-:W2:Y:S01]  /*19110*/  LDL.LU R11, [R1+0x3c0] ;  /* 0x0003c000010b7983 */ /* 0x001ea20000300800 */
[----:B---3--:R-:W-:-:S03]  /*19120*/  IADD3 R10, P4, PT, R10, UR21, RZ ;  /* 0x000000150a0a7c10 */ /* 0x008fc6000ff9e0ff */
[----:B------:R-:W3:Y:S04]  /*19130*/  LDL.LU R15, [R1+0x3dc] ;  /* 0x0003dc00010f7983 */ /* 0x000ee80000300800 */
[----:B------:R0:W-:Y:S04]  /*19140*/  STL [R1+0x420], R10 ;  /* 0x0004200a01007387 */ /* 0x0001e80000100800 */
[----:B0-----:R-:W3:Y:S01]  /*19150*/  LDL.LU R10, [R1+0x3b8] ;  /* 0x0003b800010a7983 */ /* 0x001ee20000300800 */
[----:B----4-:R-:W-:-:S03]  /*19160*/  IADD3.X R9, PT, PT, R9, UR30, RZ, P6, !PT ;  /* 0x0000001e09097c10 */ /* 0x010fc6000b7fe4ff */
[----:B------:R-:W4:Y:S04]  /*19170*/  LDL.LU R14, [R1+0x3d4] ;  /* 0x0003d400010e7983 */ /* 0x000f280000300800 */
[----:B------:R0:W-:Y:S04]  /*19180*/  STL [R1+0x43c], R9 ;  /* 0x00043c0901007387 */ /* 0x0001e80000100800 */
[----:B0-----:R-:W4:Y:S01]  /*19190*/  LDL.LU R9, [R1+0x3b0] ;  /* 0x0003b00001097983 */ /* 0x001f220000300800 */
[----:B------:R-:W-:-:S05]  /*191a0*/  IADD3 R13, P6, PT, R13, UR21, RZ ;  /* 0x000000150d0d7c10 */ /* 0x000fca000ffde0ff */
[----:B------:R0:W-:Y:S01]  /*191b0*/  STL [R1+0x418], R13 ;  /* 0x0004180d01007387 */ /* 0x0001e20000100800 */
[----:B------:R-:W-:Y:S02]  /*191c0*/  IADD3.X R36, PT, PT, R36, UR30, RZ, P1, !PT ;  /* 0x0000001e24247c10 */ /* 0x000fe40008ffe4ff */
[----:B------:R-:W-:Y:S01]  /*191d0*/  IADD3 R35, P1, PT, R35, UR21, RZ ;  /* 0x0000001523237c10 */ /* 0x000fe2000ff3e0ff */
[----:B0-----:R-:W4:Y:S01]  /*191e0*/  LDL.LU R13, [R1+0x3cc] ;  /* 0x0003cc00010d7983 */ /* 0x001f220000300800 */
[----:B------:R-:W-:-:S03]  /*191f0*/  IADD3.X R34, PT, PT, R34, UR30, RZ, P2, !PT ;  /* 0x0000001e22227c10 */ /* 0x000fc600097fe4ff */
[----:B------:R-:W-:Y:S01]  /*19200*/  STL [R1+0x434], R36 ;  /* 0x0004342401007387 */ /* 0x000fe20000100800 */
[----:B------:R-:W-:-:S03]  /*19210*/  IADD3 R33, P2, PT, R33, UR21, RZ ;  /* 0x0000001521217c10 */ /* 0x000fc6000ff5e0ff */
[----:B------:R-:W-:Y:S01]  /*19220*/  STL [R1+0x410], R35 ;  /* 0x0004102301007387 */ /* 0x000fe20000100800 */
        /* <DEDUP_REMOVED lines=26> */
[----:B------:R-:W-:Y:S02]  /*193d0*/  IADD3 R18, P4, PT, R18, UR21, RZ ;  /* 0x0000001512127c10 */ /* 0x000fe4000ff9e0ff */
[----:B------:R-:W-:Y:S01]  /*193e0*/  IADD3.X R17, PT, PT, R17, UR30, RZ, P6, !PT ;  /* 0x0000001e11117c10 */ /* 0x000fe2000b7fe4ff */
[----:B------:R-:W-:Y:S01]  /*193f0*/  STL [R1+0x3d8], R20 ;  /* 0x0003d81401007387 */ /* 0x000fe20000100800 */
[----:B------:R-:W-:-:S03]  /*19400*/  IADD3 R12, P6, PT, R12, UR21, RZ ;  /* 0x000000150c0c7c10 */ /* 0x000fc6000ffde0ff */
[----:B------:R-:W-:Y:S01]  /*19410*/  STL [R1+0x3f4], R19 ;  /* 0x0003f41301007387 */ /* 0x000fe20000100800 */
[----:B------:R-:W-:-:S03]  /*19420*/  IADD3.X R16, PT, PT, R16, UR30, RZ, P1, !PT ;  /* 0x0000001e10107c10 */ /* 0x000fc60008ffe4ff */
[----:B------:R0:W-:Y:S04]  /*19430*/  STL [R1+0x3c8], R12 ;  /* 0x0003c80c01007387 */ /* 0x0001e80000100800 */
[----:B------:R-:W-:Y:S04]  /*19440*/  STL [R1+0x3d0], R18 ;  /* 0x0003d01201007387 */ /* 0x000fe80000100800 */
[----:B0-----:R-:W4:Y:S04]  /*19450*/  LDL.LU R12, [R1+0x3a8] ;  /* 0x0003a800010c7983 */ /* 0x001f280000300800 */
[----:B------:R-:W-:Y:S01]  /*19460*/  STL [R1+0x3ec], R17 ;  /* 0x0003ec1101007387 */ /* 0x000fe20000100800 */
[----:B--2---:R-:W-:-:S02]  /*19470*/  IADD3 R11, P1, PT, R11, UR21, RZ ;  /* 0x000000150b0b7c10 */ /* 0x004fc4000ff3e0ff */
[----:B---3--:R-:W-:-:S03]  /*19480*/  IADD3.X R15, PT, PT, R15, UR30, RZ, P2, !PT ;  /* 0x0000001e0f0f7c10 */ /* 0x008fc600097fe4ff */
[----:B------:R0:W-:Y:S04]  /*19490*/  STL [R1+0x3c0], R11 ;  /* 0x0003c00b01007387 */ /* 0x0001e80000100800 */
[----:B0-----:R-:W2:Y:S01]  /*194a0*/  LDL.LU R11, [R1+0x3c4] ;  /* 0x0003c400010b7983 */ /* 0x001ea20000300800 */
[----:B------:R-:W-:-:S03]  /*194b0*/  IADD3 R10, P2, PT, R10, UR21, RZ ;  /* 0x000000150a0a7c10 */ /* 0x000fc6000ff5e0ff */
[----:B------:R-:W-:Y:S01]  /*194c0*/  STL [R1+0x3e4], R16 ;  /* 0x0003e41001007387 */ /* 0x000fe20000100800 */
[----:B----4-:R-:W-:-:S03]  /*194d0*/  IADD3.X R14, PT, PT, R14, UR30, RZ, P3, !PT ;  /* 0x0000001e0e0e7c10 */ /* 0x010fc60009ffe4ff */
[----:B------:R0:W-:Y:S04]  /*194e0*/  STL [R1+0x3b8], R10 ;  /* 0x0003b80a01007387 */ /* 0x0001e80000100800 */
[----:B0-----:R-:W3:Y:S01]  /*194f0*/  LDL.LU R10, [R1+0x3a0] ;  /* 0x0003a000010a7983 */ /* 0x001ee20000300800 */
[----:B------:R-:W-:-:S03]  /*19500*/  IADD3 R9, P3, PT, R9, UR21, RZ ;  /* 0x0000001509097c10 */ /* 0x000fc6000ff7e0ff */
[----:B------:R-:W-:Y:S04]  /*19510*/  STL [R1+0x3dc], R15 ;  /* 0x0003dc0f01007387 */ /* 0x000fe80000100800 */
[----:B------:R0:W-:Y:S04]  /*19520*/  STL [R1+0x3b0], R9 ;  /* 0x0003b00901007387 */ /* 0x0001e80000100800 */
[----:B0-----:R-:W4:Y:S01]  /*19530*/  LDL.LU R9, [R1+0x3bc] ;  /* 0x0003bc0001097983 */ /* 0x001f220000300800 */
[----:B------:R-:W-:-:S03]  /*19540*/  IADD3.X R13, PT, PT, R13, UR30, RZ, P4, !PT ;  /* 0x0000001e0d0d7c10 */ /* 0x000fc6000a7fe4ff */
        /* <DEDUP_REMOVED lines=21> */
[----:B0-----:R-:W4:Y:S01]  /*196a0*/  LDL.LU R13, [R1+0x36c] ;  /* 0x00036c00010d7983 */ /* 0x001f220000300800 */
[----:B------:R-:W-:-:S03]  /*196b0*/  IADD3 R12, P4, PT, R12, UR21, RZ ;  /* 0x000000150c0c7c10 */ /* 0x000fc6000ff9e0ff */
[----:B------:R-:W4:Y:S04]  /*196c0*/  LDL.LU R16, [R1+0x348] ;  /* 0x0003480001107983 */ /* 0x000f280000300800 */
[----:B------:R0:W-:Y:S04]  /*196d0*/  STL [R1+0x3a8], R12 ;  /* 0x0003a80c01007387 */ /* 0x0001e80000100800 */
        /* <DEDUP_REMOVED lines=9> */
[----:B----4-:R-:W-:-:S05]  /*19770*/  IADD3.X R9, PT, PT, R9, UR30, RZ, P1, !PT ;  /* 0x0000001e09097c10 */ /* 0x010fca0008ffe4ff */
[----:B------:R0:W-:Y:S04]  /*19780*/  STL [R1+0x3bc], R9 ;  /* 0x0003bc0901007387 */ /* 0x0001e80000100800 */
[----:B0-----:R-:W4:Y:S01]  /*19790*/  LDL.LU R9, [R1+0x330] ;  /* 0x0003300001097983 */ /* 0x001f220000300800 */
[----:B------:R-:W-:Y:S02]  /*197a0*/  IADD3 R36, P1, PT, R36, UR21, RZ ;  /* 0x0000001524247c10 */ /* 0x000fe4000ff3e0ff */
[----:B------:R-:W-:Y:S02]  /*197b0*/  IADD3.X R35, PT, PT, R35, UR30, RZ, P2, !PT ;  /* 0x0000001e23237c10 */ /* 0x000fe400097fe4ff */
[----:B------:R-:W-:Y:S01]  /*197c0*/  IADD3 R34, P2, PT, R34, UR21, RZ ;  /* 0x0000001522227c10 */ /* 0x000fe2000ff5e0ff */
        /* <DEDUP_REMOVED lines=33> */
[----:B------:R-:W-:Y:S04]  /*199e0*/  STL [R1+0x358], R19 ;  /* 0x0003581301007387 */ /* 0x000fe80000100800 */
[----:B------:R0:W-:Y:S01]  /*199f0*/  STL [R1+0x36c], R13 ;  /* 0x00036c0d01007387 */ /* 0x0001e20000100800 */
[----:B------:R-:W-:-:S03]  /*19a00*/  IADD3 R16, P1, PT, R16, UR21, RZ ;  /* 0x0000001510107c10 */ /* 0x000fc6000ff3e0ff */
[----:B------:R-:W-:Y:S04]  /*19a10*/  STL [R1+0x374], R18 ;  /* 0x0003741201007387 */ /* 0x000fe80000100800 */
[----:B0-----:R-:W4:Y:S01]  /*19a20*/  LDL.LU R13, [R1+0x34c] ;  /* 0x00034c00010d7983 */ /* 0x001f220000300800 */
[----:B------:R-:W-:-:S03]  /*19a30*/  IADD3.X R12, PT, PT, R12, UR30, RZ, P2, !PT ;  /* 0x0000001e0c0c7c10 */ /* 0x000fc600097fe4ff */
[----:B------:R-:W-:Y:S04]  /*19a40*/  STL [R1+0x350], R17 ;  /* 0x0003501101007387 */ /* 0x000fe80000100800 */
[----:B------:R0:W-:Y:S01]  /*19a50*/  STL [R1+0x364], R12 ;  /* 0x0003640c01007387 */ /* 0x0001e20000100800 */
[----:B------:R-:W-:-:S03]  /*19a60*/  IADD3 R15, P2, PT, R15, UR21, RZ ;  /* 0x000000150f0f7c10 */ /* 0x000fc6000ff5e0ff */
[----:B0-----:R-:W4:Y:S04]  /*19a70*/  LDL.LU R12, [R1+0x328] ;  /* 0x00032800010c7983 */ /* 0x001f280000300800 */
[----:B------:R-:W-:Y:S01]  /*19a80*/  STL [R1+0x348], R16 ;  /* 0x0003481001007387 */ /* 0x000fe20000100800 */
[----:B--2---:R-:W-:-:S05]  /*19a90*/  IADD3.X R11, PT, PT, R11, UR30, RZ, P3, !PT ;  /* 0x0000001e0b0b7c10 */ /* 0x004fca0009ffe4ff */
[----:B------:R0:W-:Y:S01]  /*19aa0*/  STL [R1+0x35c], R11 ;  /* 0x00035c0b01007387 */ /* 0x0001e20000100800 */
[----:B---3--:R-:W-:-:S03]  /*19ab0*/  IADD3 R14, P3, PT, R14, UR21, RZ ;  /* 0x000000150e0e7c10 */ /* 0x008fc6000ff7e0ff */
[----:B0-----:R-:W2:Y:S01]  /*19ac0*/  LDL.LU R11, [R1+0x344] ;  /* 0x00034400010b7983 */ /* 0x001ea20000300800 */
[----:B------:R-:W-:-:S03]  /*19ad0*/  IADD3.X R10, PT, PT, R10, UR30, RZ, P4, !PT ;  /* 0x0000001e0a0a7c10 */ /* 0x000fc6000a7fe4ff */
[----:B------:R-:W-:Y:S04]  /*19ae0*/  STL [R1+0x340], R15 ;  /* 0x0003400f01007387 */ /* 0x000fe80000100800 */
[----:B------:R0:W-:Y:S04]  /*19af0*/  STL [R1+0x354], R10 ;  /* 0x0003540a01007387 */ /* 0x0001e80000100800 */
[----:B0-----:R-:W3:Y:S01]  /*19b00*/  LDL.LU R10, [R1+0x320] ;  /* 0x00032000010a7983 */ /* 0x001ee20000300800 */
[----:B----4-:R-:W-:-:S03]  /*19b10*/  IADD3 R9, P4, PT, R9, UR21, RZ ;  /* 0x0000001509097c10 */ /* 0x010fc6000ff9e0ff */
        /* <DEDUP_REMOVED lines=22> */
[----:B------:R-:W-:-:S03]  /*19c80*/  IADD3.X R13, PT, PT, R13, UR30, RZ, P6, !PT ;  /* 0x0000001e0d0d7c10 */ /* 0x000fc6000b7fe4ff */
[----:B------:R-:W4:Y:S04]  /*19c90*/  LDL.LU R16, [R1+0x2ec] ;  /* 0x0002ec0001107983 */ /* 0x000f280000300800 */
[----:B------:R0:W-:Y:S04]  /*19ca0*/  STL [R1+0x34c], R13 ;  /* 0x00034c0d01007387 */ /* 0x0001e80000100800 */
        /* <DEDUP_REMOVED lines=9> */
[----:B---3--:R-:W-:-:S05]  /*19d40*/  IADD3 R10, P1, PT, R10, UR21, RZ ;  /* 0x000000150a0a7c10 */ /* 0x008fca000ff3e0ff */
[----:B------:R0:W-:Y:S01]  /*19d50*/  STL [R1+0x320], R10 ;  /* 0x0003200a01007387 */ /* 0x0001e20000100800 */
[----:B----4-:R-:W-:Y:S02]  /*19d60*/  IADD3.X R36, PT, PT, R36, UR30, RZ, P2, !PT ;  /* 0x0000001e24247c10 */ /* 0x010fe400097fe4ff */
[----:B------:R-:W-:Y:S01]  /*19d70*/  IADD3 R35, P2, PT, R35, UR21, RZ ;  /* 0x0000001523237c10 */ /* 0x000fe2000ff5e0ff */
[----:B0-----:R-:W3:Y:S01]  /*19d80*/  LDL.LU R10, [R1+0x2d4] ;  /* 0x0002d400010a7983 */ /* 0x001ee20000300800 */
        /* <DEDUP_REMOVED lines=34> */
[----:B------:R-:W-:Y:S04]  /*19fb0*/  STL [R1+0x2fc], R19 ;  /* 0x0002fc1301007387 */ /* 0x000fe80000100800 */
[----:B------:R0:W-:Y:S04]  /*19fc0*/  STL [R1+0x2d0], R9 ;  /* 0x0002d00901007387 */ /* 0x0001e80000100800 */
[----:B------:R-:W-:Y:S04]  /*19fd0*/  STL [R1+0x2d8], R18 ;  /* 0x0002d81201007387 */ /* 0x000fe80000100800 */
[----:B0-----:R-:W4:Y:S01]  /*19fe0*/  LDL.LU R9, [R1+0x2b0] ;  /* 0x0002b00001097983 */ /* 0x001f220000300800 */
[----:B------:R-:W-:-:S02]  /*19ff0*/  IADD3.X R16, PT, PT, R16, UR30, RZ, P2, !PT ;  /* 0x0000001e10107c10 */ /* 0x000fc400097fe4ff */
[----:B------:R-:W-:Y:S01]  /*1a000*/  IADD3 R13, P2, PT, R13, UR21, RZ ;  /* 0x000000150d0d7c10 */ /* 0x000fe2000ff5e0ff */
[----:B------:R-:W-:Y:S01]  /*1a010*/  STL [R1+0x2f4], R17 ;  /* 0x0002f41101007387 */ /* 0x000fe20000100800 */
[----:B------:R-:W-:-:S03]  /*1a020*/  IADD3.X R15, PT, PT, R15, UR30, RZ, P3, !PT ;  /* 0x0000001e0f0f7c10 */ /* 0x000fc60009ffe4ff */
[----:B------:R0:W-:Y:S04]  /*1a030*/  STL [R1+0x2c8], R13 ;  /* 0x0002c80d01007387 */ /* 0x0001e80000100800 */
[----:B0-----:R-:W4:Y:S01]  /*1a040*/  LDL.LU R13, [R1+0x2cc] ;  /* 0x0002cc00010d7983 */ /* 0x001f220000300800 */
[----:B------:R-:W-:-:S03]  /*1a050*/  IADD3 R12, P3, PT, R12, UR21, RZ ;  /* 0x000000150c0c7c10 */ /* 0x000fc6000ff7e0ff */
[----:B------:R-:W-:Y:S01]  /*1a060*/  STL [R1+0x2ec], R16 ;  /* 0x0002ec1001007387 */ /* 0x000fe20000100800 */
[----:B------:R-:W-:-:S03]  /*1a070*/  IADD3.X R14, PT, PT, R14, UR30, RZ, P4, !PT ;  /* 0x0000001e0e0e7c10 */ /* 0x000fc6000a7fe4ff */
[----:B------:R0:W-:Y:S04]  /*1a080*/  STL [R1+0x2c0], R12 ;  /* 0x0002c00c01007387 */ /* 0x0001e80000100800 */
[----:B0-----:R-:W4:Y:S04]  /*1a090*/  LDL.LU R12, [R1+0x2a8] ;  /* 0x0002a800010c7983 */ /* 0x001f280000300800 */
[----:B------:R-:W-:Y:S01]  /*1a0a0*/  STL [R1+0x2e4], R15 ;  /* 0x0002e40f01007387 */ /* 0x000fe20000100800 */
[----:B--2---:R-:W-:-:S05]  /*1a0b0*/  IADD3 R11, P4, PT, R11, UR21, RZ ;  /* 0x000000150b0b7c10 */ /* 0x004fca000ff9e0ff */
[----:B------:R0:W-:Y:S04]  /*1a0c0*/  STL [R1+0x2b8], R11 ;  /* 0x0002b80b01007387 */ /* 0x0001e80000100800 */
[----:B0-----:R-:W2:Y:S01]  /*1a0d0*/  LDL.LU R11, [R1+0x2c4] ;  /* 0x0002c400010b7983 */ /* 0x001ea20000300800 */
[----:B---3--:R-:W-:-:S03]  /*1a0e0*/  IADD3.X R10, PT, PT, R10, UR30, RZ, P6, !PT ;  /* 0x0000001e0a0a7c10 */ /* 0x008fc6000b7fe4ff */
[----:B------:R-:W-:Y:S04]  /*1a0f0*/  STL [R1+0x2dc], R14 ;  /* 0x0002dc0e01007387 */ /* 0x000fe80000100800 */
[----:B------:R-:W3:Y:S04]  /*1a100*/  LDL.LU R36, [R1+0x2a0] ;  /* 0x0002a00001247983 */ /* 0x000ee80000300800 */
[----:B------:R-:W3:Y:S04]  /*1a110*/  LDL.LU R35, [R1+0x2bc] ;  /* 0x0002bc0001237983 */ /* 0x000ee80000300800 */
[----:B------:R-:W3:Y:S04]  /*1a120*/  LDL.LU R34, [R1+0x298] ;  /* 0x0002980001227983 */ /* 0x000ee80000300800 */
[----:B------:R0:W-:Y:S04]  /*1a130*/  STL [R1+0x2d4], R10 ;  /* 0x0002d40a01007387 */ /* 0x0001e80000100800 */
        /* <DEDUP_REMOVED lines=16> */
[----:B0-----:R-:W3:Y:S01]  /*1a240*/  LDL.LU R10, [R1+0x558] ;  /* 0x00055800010a7983 */ /* 0x001ee20000300800 */
[----:B----4-:R-:W-:-:S03]  /*1a250*/  IADD3 R9, P6, PT, R9, UR21, RZ ;  /* 0x0000001509097c10 */ /* 0x010fc6000ffde0ff */
[----:B------:R-:W4:Y:S04]  /*1a260*/  LDL.LU R16, [R1+0x260] ;  /* 0x0002600001107983 */ /* 0x000f280000300800 */
[----:B------:R0:W-:Y:S04]  /*1a270*/  STL [R1+0x2b0], R9 ;  /* 0x0002b00901007387 */ /* 0x0001e80000100800 */
        /* <DEDUP_REMOVED lines=8> */
[----:B0-----:R-:W4:Y:S01]  /*1a300*/  LDL.LU R12, [R1+0x264] ;  /* 0x00026400010c7983 */ /* 0x001f220000300800 */
[----:B--2---:R-:W-:-:S05]  /*1a310*/  IADD3.X R11, PT, PT, R11, UR30, RZ, P2, !PT ;  /* 0x0000001e0b0b7c10 */ /* 0x004fca00097fe4ff */
[----:B------:R0:W-:Y:S01]  /*1a320*/  STL [R1+0x2c4], R11 ;  /* 0x0002c40b01007387 */ /* 0x0001e20000100800 */
[----:B---3--:R-:W-:Y:S02]  /*1a330*/  IADD3 R36, P2, PT, R36, UR21, RZ ;  /* 0x0000001524247c10 */ /* 0x008fe4000ff5e0ff */
[----:B------:R-:W-:Y:S01]  /*1a340*/  IADD3.X R35, PT, PT, R35, UR30, RZ, P3, !PT ;  /* 0x0000001e23237c10 */ /* 0x000fe20009ffe4ff */
[----:B0-----:R-:W2:Y:S01]  /*1a350*/  LDL.LU R11, [R1+0x54c] ;  /* 0x00054c00010b7983 */ /* 0x001ea20000300800 */
        /* <DEDUP_REMOVED lines=32> */
[----:B------:R-:W-:-:S03]  /*1a560*/  IADD3.X R10, PT, PT, R10, UR30, RZ, P2, !PT ;  /* 0x0000001e0a0a7c10 */ /* 0x000fc600097fe4ff */
[----:B------:R-:W-:Y:S01]  /*1a570*/  STL [R1+0x268], R19 ;  /* 0x0002681301007387 */ /* 0x000fe20000100800 */
[----:B------:R-:W-:-:S03]  /*1a580*/  IADD3 R17, P1, PT, R17, UR21, RZ ;  /* 0x0000001511117c10 */ /* 0x000fc6000ff3e0ff */
[----:B------:R0:W-:Y:S04]  /*1a590*/  STL [R1+0x558], R10 ;  /* 0x0005580a01007387 */ /* 0x0001e80000100800 */
[----:B------:R-:W-:Y:S04]  /*1a5a0*/  STL [R1+0x27c], R18 ;  /* 0x00027c1201007387 */ /* 0x000fe80000100800 */
[----:B0-----:R-:W3:Y:S01]  /*1a5b0*/  LDL.LU R10, [R1+0x550] ;  /* 0x00055000010a7983 */ /* 0x001ee20000300800 */
[----:B----4-:R-:W-:-:S03]  /*1a5c0*/  IADD3.X R9, PT, PT, R9, UR30, RZ, P3, !PT ;  /* 0x0000001e09097c10 */ /* 0x010fc60009ffe4ff */
[----:B------:R-:W-:Y:S04]  /*1a5d0*/  STL [R1+0x554], R17 ;  /* 0x0005541101007387 */ /* 0x000fe80000100800 */
[----:B------:R0:W-:Y:S04]  /*1a5e0*/  STL [R1+0x274], R9 ;  /* 0x0002740901007387 */ /* 0x0001e80000100800 */
[----:B0-----:R-:W4:Y:S01]  /*1a5f0*/  LDL.LU R9, [R1+0x248] ;  /* 0x0002480001097983 */ /* 0x001f220000300800 */
[----:B------:R-:W-:Y:S02]  /*1a600*/  IADD3 R16, P2, PT, R16, UR21, RZ ;  /* 0x0000001510107c10 */ /* 0x000fe4000ff5e0ff */
[----:B------:R-:W-:-:S02]  /*1a610*/  IADD3.X R13, PT, PT, R13, UR30, RZ, P4, !PT ;  /* 0x0000001e0d0d7c10 */ /* 0x000fc4000a7fe4ff */
[----:B------:R-:W-:Y:S01]  /*1a620*/  IADD3 R15, P3, PT, R15, UR21, RZ ;  /* 0x000000150f0f7c10 */ /* 0x000fe2000ff7e0ff */
[----:B------:R-:W-:Y:S01]  /*1a630*/  STL [R1+0x260], R16 ;  /* 0x0002601001007387 */ /* 0x000fe20000100800 */
[----:B------:R-:W-:-:S03]  /*1a640*/  IADD3 R14, P4, PT, R14, UR21, RZ ;  /* 0x000000150e0e7c10 */ /* 0x000fc6000ff9e0ff */
[----:B------:R0:W-:Y:S04]  /*1a650*/  STL [R1+0x26c], R13 ;  /* 0x00026c0d01007387 */ /* 0x0001e80000100800 */
[----:B0-----:R-:W4:Y:S01]  /*1a660*/  LDL.LU R13, [R1+0x25c] ;  /* 0x00025c00010d7983 */ /* 0x001f220000300800 */
[----:B------:R-:W-:-:S03]  /*1a670*/  IADD3.X R12, PT, PT, R12, UR30, RZ, P6, !PT ;  /* 0x0000001e0c0c7c10 */ /* 0x000fc6000b7fe4ff */
[----:B------:R-:W-:Y:S04]  /*1a680*/  STL [R1+0x258], R15 ;  /* 0x0002580f01007387 */ /* 0x000fe80000100800 */
[----:B------:R0:W-:Y:S04]  /*1a690*/  STL [R1+0x264], R12 ;  /* 0x0002640c01007387 */ /* 0x0001e80000100800 */
[----:B0-----:R-:W4:Y:S04]  /*1a6a0*/  LDL.LU R12, [R1+0x240] ;  /* 0x00024000010c7983 */ /* 0x001f280000300800 */
[----:B------:R-:W-:Y:S04]  /*1a6b0*/  STL [R1+0x250], R14 ;  /* 0x0002500e01007387 */ /* 0x000fe80000100800 */
[----:B------:R-:W4:Y:S04]  /*1a6c0*/  LDL.LU R36, [R1+0x254] ;  /* 0x0002540001247983 */ /* 0x000f280000300800 */
[----:B------:R-:W4:Y:S04]  /*1a6d0*/  LDL.LU R35, [R1+0x468] ;  /* 0x0004680001237983 */ /* 0x000f280000300800 */
[----:B------:R-:W4:Y:S01]  /*1a6e0*/  LDL.LU R34, [R1+0x24c] ;  /* 0x00024c0001227983 */ /* 0x000f220000300800 */
[----:B--2---:R-:W-:-:S05]  /*1a6f0*/  IADD3 R11, P6, PT, R11, UR21, RZ ;  /* 0x000000150b0b7c10 */ /* 0x004fca000ffde0ff */
[----:B------:R0:W-:Y:S04]  /*1a700*/  STL [R1+0x54c], R11 ;  /* 0x00054c0b01007387 */ /* 0x0001e80000100800 */
[----:B------:R-:W2:Y:S04]  /*1a710*/  LDL.LU R33, [R1+0x544] ;  /* 0x0005440001217983 */ /* 0x000ea80000300800 */
        /* <DEDUP_REMOVED lines=15> */
[----:B0-----:R-:W2:Y:S04]  /*1a810*/  LDL.LU R11, [R1+0x514] ;  /* 0x00051400010b7983 */ /* 0x001ea80000300800 */
[----:B------:R-:W2:Y:S01]  /*1a820*/  LDL.LU R16, [R1+0x530] ;  /* 0x0005300001107983 */ /* 0x000ea20000300800 */
[----:B---3--:R-:W-:-:S05]  /*1a830*/  IADD3.X R10, PT, PT, R10, UR30, RZ, P1, !PT ;  /* 0x0000001e0a0a7c10 */ /* 0x008fca0008ffe4ff */
[----:B------:R0:W-:Y:S04]  /*1a840*/  STL [R1+0x550], R10 ;  /* 0x0005500a01007387 */ /* 0x0001e80000100800 */
[----:B0-----:R-:W3:Y:S01]  /*1a850*/  LDL.LU R10, [R1+0x50c] ;  /* 0x00050c00010a7983 */ /* 0x001ee20000300800 */
[----:B----4-:R-:W-:-:S03]  /*1a860*/  IADD3 R9, P1, PT, R9, UR21, RZ ;  /* 0x0000001509097c10 */ /* 0x010fc6000ff3e0ff */
[----:B------:R-:W4:Y:S04]  /*1a870*/  LDL.LU R15, [R1+0x528] ;  /* 0x00052800010f7983 */ /* 0x000f280000300800 */
[----:B------:R0:W-:Y:S04]  /*1a880*/  STL [R1+0x248], R9 ;  /* 0x0002480901007387 */ /* 0x0001e80000100800 */
[----:B0-----:R-:W4:Y:S04]  /*1a890*/  LDL.LU R9, [R1+0x504] ;  /* 0x0005040001097983 */ /* 0x001f280000300800 */
[----:B------:R-:W4:Y:S01]  /*1a8a0*/  LDL.LU R14, [R1+0x520] ;  /* 0x00052000010e7983 */ /* 0x000f220000300800 */
[----:B------:R-:W-:-:S05]  /*1a8b0*/  IADD3.X R13, PT, PT, R13, UR30, RZ, P2, !PT ;  /* 0x0000001e0d0d7c10 */ /* 0x000fca00097fe4ff */
        /* <DEDUP_REMOVED lines=8> */
[----:B------:R-:W-:Y:S04]  /*1a940*/  STL [R1+0x254], R36 ;  /* 0x0002542401007387 */ /* 0x000fe80000100800 */
[----:B------:R-:W-:Y:S04]  /*1a950*/  STL [R1+0x468], R35 ;  /* 0x0004682301007387 */ /* 0x000fe80000100800 */
[----:B------:R-:W-:Y:S01]  /*1a960*/  STL [R1+0x24c], R34 ;  /* 0x00024c2201007387 */ /* 0x000fe20000100800 */
[----:B--2---:R-:W-:Y:S02]  /*1a970*/  IADD3 R33, P4, PT, R33, UR21, RZ ;  /* 0x0000001521217c10 */ /* 0x004fe4000ff9e0ff */
        /* <DEDUP_REMOVED lines=27> */
[----:B------:R-:W-:Y:S02]  /*1ab30*/  IADD3.X R17, PT, PT, R17, UR30, RZ, P2, !PT ;  /* 0x0000001e11117c10 */ /* 0x000fe400097fe4ff */
[----:B------:R-:W-:Y:S01]  /*1ab40*/  IADD3 R11, P2, PT, R11, UR21, RZ ;  /* 0x000000150b0b7c10 */ /* 0x000fe2000ff5e0ff */
[----:B------:R-:W-:Y:S01]  /*1ab50*/  STL [R1+0x228], R19 ;  /* 0x0002281301007387 */ /* 0x000fe20000100800 */
[----:B------:R-:W-:-:S03]  /*1ab60*/  IADD3.X R16, PT, PT, R16, UR30, RZ, P3, !PT ;  /* 0x0000001e10107c10 */ /* 0x000fc60009ffe4ff */
[----:B------:R0:W-:Y:S04]  /*1ab70*/  STL [R1+0x514], R11 ;  /* 0x0005140b01007387 */ /* 0x0001e80000100800 */
[----:B------:R-:W-:Y:S04]  /*1ab80*/  STL [R1+0x51c], R18 ;  /* 0x00051c1201007387 */ /* 0x000fe80000100800 */
[----:B0-----:R-:W2:Y:S04]  /*1ab90*/  LDL.LU R11, [R1+0x4f4] ;  /* 0x0004f400010b7983 */ /* 0x001ea80000300800 */
[----:B------:R-:W-:Y:S01]  /*1aba0*/  STL [R1+0x538], R17 ;  /* 0x0005381101007387 */ /* 0x000fe20000100800 */
[----:B---3--:R-:W-:-:S02]  /*1abb0*/  IADD3 R10, P3, PT, R10, UR21, RZ ;  /* 0x000000150a0a7c10 */ /* 0x008fc4000ff7e0ff */
[----:B----4-:R-:W-:-:S03]  /*1abc0*/  IADD3.X R15, PT, PT, R15, UR30, RZ, P4, !PT ;  /* 0x0000001e0f0f7c10 */ /* 0x010fc6000a7fe4ff */
        /* <DEDUP_REMOVED lines=35> */
[----:B--2---:R-:W-:-:S05]  /*1ae00*/  IADD3 R11, P1, PT, R11, UR21, RZ ;  /* 0x000000150b0b7c10 */ /* 0x004fca000ff3e0ff */
[----:B------:R0:W-:Y:S04]  /*1ae10*/  STL [R1+0x4f4], R11 ;  /* 0x0004f40b01007387 */ /* 0x0001e80000100800 */
        /* <DEDUP_REMOVED lines=8> */
[----:B0-----:R-:W4:Y:S01]  /*1aea0*/  LDL.LU R9, [R1+0x4a0] ;  /* 0x0004a00001097983 */ /* 0x001f220000300800 */
[----:B------:R-:W-:-:S05]  /*1aeb0*/  IADD3.X R13, PT, PT, R13, UR30, RZ, P3, !PT ;  /* 0x0000001e0d0d7c10 */ /* 0x000fca0009ffe4ff */
[----:B------:R0:W-:Y:S01]  /*1aec0*/  STL [R1+0x508], R13 ;  /* 0x0005080d01007387 */ /* 0x0001e20000100800 */
[----:B------:R-:W-:Y:S02]  /*1aed0*/  IADD3 R36, P3, PT, R36, UR21, RZ ;  /* 0x0000001524247c10 */ /* 0x000fe4000ff7e0ff */
[----:B------:R-:W-:Y:S01]  /*1aee0*/  IADD3.X R35, PT, PT, R35, UR30, RZ, P4, !PT ;  /* 0x0000001e23237c10 */ /* 0x000fe2000a7fe4ff */
[----:B0-----:R-:W4:Y:S01]  /*1aef0*/  LDL.LU R13, [R1+0x47c] ;  /* 0x00047c00010d7983 */ /* 0x001f220000300800 */
        /* <DEDUP_REMOVED lines=38> */
[----:B0-----:R-:W4:Y:S04]  /*1b160*/  LDL.LU R12, [R1+0x498] ;  /* 0x00049800010c7983 */ /* 0x001f280000300800 */
[----:B------:R-:W-:Y:S01]  /*1b170*/  STL [R1+0x49c], R17 ;  /* 0x00049c1101007387 */ /* 0x000fe20000100800 */
[----:B--2---:R-:W-:-:S05]  /*1b180*/  IADD3.X R11, PT, PT, R11, UR30, RZ, P4, !PT ;  /* 0x0000001e0b0b7c10 */ /* 0x004fca000a7fe4ff */
[----:B------:R0:W-:Y:S01]  /*1b190*/  STL [R1+0x4b0], R11 ;  /* 0x0004b00b01007387 */ /* 0x0001e20000100800 */
[----:B------:R-:W-:-:S03]  /*1b1a0*/  IADD3 R15, P4, PT, R15, UR21, RZ ;  /* 0x000000150f0f7c10 */ /* 0x000fc6000ff9e0ff */
[----:B0-----:R-:W2:Y:S04]  /*1b1b0*/  LDL.LU R11, [R1+0x474] ;  /* 0x00047400010b7983 */ /* 0x001ea80000300800 */
[----:B------:R-:W-:Y:S01]  /*1b1c0*/  STL [R1+0x494], R16 ;  /* 0x0004941001007387 */ /* 0x000fe20000100800 */
[----:B---3--:R-:W-:-:S05]  /*1b1d0*/  IADD3.X R10, PT, PT, R10, UR30, RZ, P6, !PT ;  /* 0x0000001e0a0a7c10 */ /* 0x008fca000b7fe4ff */
[----:B------:R0:W-:Y:S04]  /*1b1e0*/  STL [R1+0x4a8], R10 ;  /* 0x0004a80a01007387 */ /* 0x0001e80000100800 */
[----:B0-----:R-:W3:Y:S01]  /*1b1f0*/  LDL.LU R10, [R1+0x490] ;  /* 0x00049000010a7983 */ /* 0x001ee20000300800 */
[----:B----4-:R-:W-:-:S03]  /*1b200*/  IADD3.X R9, PT, PT, R9, UR30, RZ, P1, !PT ;  /* 0x0000001e09097c10 */ /* 0x010fc60008ffe4ff */
[----:B------:R-:W-:Y:S04]  /*1b210*/  STL [R1+0x48c], R15 ;  /* 0x00048c0f01007387 */ /* 0x000fe80000100800 */
[----:B------:R0:W-:Y:S04]  /*1b220*/  STL [R1+0x4a0], R9 ;  /* 0x0004a00901007387 */ /* 0x0001e80000100800 */
[----:B0-----:R-:W4:Y:S01]  /*1b230*/  LDL.LU R9, [R1+0x224] ;  /* 0x0002240001097983 */ /* 0x001f220000300800 */
[----:B------:R-:W-:Y:S02]  /*1b240*/  IADD3 R14, P6, PT, R14, UR21, RZ ;  /* 0x000000150e0e7c10 */ /* 0x000fe4000ffde0ff */
[----:B------:R-:W-:-:S03]  /*1b250*/  IADD3 R13, P1, PT, R13, UR21, RZ ;  /* 0x000000150d0d7c10 */ /* 0x000fc6000ff3e0ff */
        /* <DEDUP_REMOVED lines=34> */
[----:B----4-:R-:W-:-:S05]  /*1b480*/  IADD3 R9, P3, PT, R9, UR21, RZ ;  /* 0x0000001509097c10 */ /* 0x010fca000ff7e0ff */
[----:B------:R0:W-:Y:S04]  /*1b490*/  STL [R1+0x224], R9 ;  /* 0x0002240901007387 */ /* 0x0001e80000100800 */
[----:B0-----:R-:W4:Y:S01]  /*1b4a0*/  LDL.LU R9, [R1+0x1d8] ;  /* 0x0001d80001097983 */ /* 0x001f220000300800 */
[----:B------:R-:W-:Y:S02]  /*1b4b0*/  IADD3.X R36, PT, PT, R36, UR30, RZ, P4, !PT ;  /* 0x0000001e24247c10 */ /* 0x000fe4000a7fe4ff */
[----:B------:R-:W-:Y:S02]  /*1b4c0*/  IADD3 R35, P4, PT, R35, UR21, RZ ;  /* 0x0000001523237c10 */ /* 0x000fe4000ff9e0ff */
[----:B------:R-:W-:Y:S01]  /*1b4d0*/  IADD3.X R34, PT, PT, R34, UR30, RZ, P6, !PT ;  /* 0x0000001e22227c10 */ /* 0x000fe2000b7fe4ff */
        /* <DEDUP_REMOVED lines=37> */
[----:B0-----:R-:W4:Y:S01]  /*1b730*/  LDL.LU R13, [R1+0x1b4] ;  /* 0x0001b400010d7983 */ /* 0x001f220000300800 */
[----:B------:R-:W-:-:S03]  /*1b740*/  IADD3 R12, P4, PT, R12, UR21, RZ ;  /* 0x000000150c0c7c10 */ /* 0x000fc6000ff9e0ff */
[----:B------:R-:W-:Y:S01]  /*1b750*/  STL [R1+0x1f8], R17 ;  /* 0x0001f81101007387 */ /* 0x000fe20000100800 */
[----:B------:R-:W-:-:S03]  /*1b760*/  IADD3.X R15, PT, PT, R15, UR30, RZ, P6, !PT ;  /* 0x0000001e0f0f7c10 */ /* 0x000fc6000b7fe4ff */
[----:B------:R0:W-:Y:S04]  /*1b770*/  STL [R1+0x1cc], R12 ;  /* 0x0001cc0c01007387 */ /* 0x0001e80000100800 */
[----:B0-----:R-:W4:Y:S04]  /*1b780*/  LDL.LU R12, [R1+0x1d0] ;  /* 0x0001d000010c7983 */ /* 0x001f280000300800 */
[----:B------:R-:W-:Y:S01]  /*1b790*/  STL [R1+0x1f0], R16 ;  /* 0x0001f01001007387 */ /* 0x000fe20000100800 */
[----:B--2---:R-:W-:Y:S02]  /*1b7a0*/  IADD3 R11, P6, PT, R11, UR21, RZ ;  /* 0x000000150b0b7c10 */ /* 0x004fe4000ffde0ff */
[----:B------:R-:W-:-:S03]  /*1b7b0*/  IADD3.X R14, PT, PT, R14, UR30, RZ, P1, !PT ;  /* 0x0000001e0e0e7c10 */ /* 0x000fc60008ffe4ff */
[----:B------:R0:W-:Y:S04]  /*1b7c0*/  STL [R1+0x1c4], R11 ;  /* 0x0001c40b01007387 */ /* 0x0001e80000100800 */
[----:B0-----:R-:W2:Y:S04]  /*1b7d0*/  LDL.LU R11, [R1+0x1ac] ;  /* 0x0001ac00010b7983 */ /* 0x001ea80000300800 */
[----:B------:R-:W-:Y:S01]  /*1b7e0*/  STL [R1+0x1e8], R15 ;  /* 0x0001e80f01007387 */ /* 0x000fe20000100800 */
[----:B---3--:R-:W-:-:S05]  /*1b7f0*/  IADD3 R10, P1, PT, R10, UR21, RZ ;  /* 0x000000150a0a7c10 */ /* 0x008fca000ff3e0ff */
[----:B------:R0:W-:Y:S04]  /*1b800*/  STL [R1+0x1bc], R10 ;  /* 0x0001bc0a01007387 */ /* 0x0001e80000100800 */
[----:B0-----:R-:W3:Y:S01]  /*1b810*/  LDL.LU R10, [R1+0x1c8] ;  /* 0x0001c800010a7983 */ /* 0x001ee20000300800 */
[----:B----4-:R-:W-:-:S03]  /*1b820*/  IADD3.X R9, PT, PT, R9, UR30, RZ, P2, !PT ;  /* 0x0000001e09097c10 */ /* 0x010fc600097fe4ff */
        /* <DEDUP_REMOVED lines=23> */
[----:B------:R-:W-:-:S05]  /*1b9a0*/  IADD3 R13, P2, PT, R13, UR21, RZ ;  /* 0x000000150d0d7c10 */ /* 0x000fca000ff5e0ff */
[----:B------:R0:W-:Y:S04]  /*1b9b0*/  STL [R1+0x1b4], R13 ;  /* 0x0001b40d01007387 */ /* 0x0001e80000100800 */
        /* <DEDUP_REMOVED lines=8> */
[----:B0-----:R-:W2:Y:S01]  /*1ba40*/  LDL.LU R11, [R1+0x66c] ;  /* 0x00066c00010b7983 */ /* 0x001ea20000300800 */
[----:B---3--:R-:W-:-:S05]  /*1ba50*/  IADD3.X R10, PT, PT, R10, UR30, RZ, P4, !PT ;  /* 0x0000001e0a0a7c10 */ /* 0x008fca000a7fe4ff */
[----:B------:R0:W-:Y:S01]  /*1ba60*/  STL [R1+0x1c8], R10 ;  /* 0x0001c80a01007387 */ /* 0x0001e20000100800 */
[----:B----4-:R-:W-:Y:S02]  /*1ba70*/  IADD3 R36, P4, PT, R36, UR21, RZ ;  /* 0x0000001524247c10 */ /* 0x010fe4000ff9e0ff */
[----:B------:R-:W-:Y:S01]  /*1ba80*/  IADD3.X R35, PT, PT, R35, UR30, RZ, P6, !PT ;  /* 0x0000001e23237c10 */ /* 0x000fe2000b7fe4ff */
[----:B0-----:R-:W3:Y:S01]  /*1ba90*/  LDL.LU R10, [R1+0x8c0] ;  /* 0x0008c000010a7983 */ /* 0x001ee20000300800 */
        /* <DEDUP_REMOVED lines=33> */
[----:B------:R-:W-:Y:S04]  /*1bcb0*/  STL [R1+0x670], R19 ;  /* 0x0006701301007387 */ /* 0x000fe80000100800 */
[----:B------:R0:W-:Y:S04]  /*1bcc0*/  STL [R1+0x178], R9 ;  /* 0x0001780901007387 */ /* 0x0001e80000100800 */
[----:B------:R-:W-:Y:S04]  /*1bcd0*/  STL [R1+0x180], R18 ;  /* 0x0001801201007387 */ /* 0x000fe80000100800 */
[----:B0-----:R-:W4:Y:S01]  /*1bce0*/  LDL.LU R9, [R1+0x664] ;  /* 0x0006640001097983 */ /* 0x001f220000300800 */
[----:B------:R-:W-:-:S02]  /*1bcf0*/  IADD3 R17, P3, PT, R17, UR20, RZ ;  /* 0x0000001411117c10 */ /* 0x000fc4000ff7e0ff */
[----:B------:R-:W-:Y:S02]  /*1bd00*/  IADD3 R16, P4, PT, R16, UR20, RZ ;  /* 0x0000001410107c10 */ /* 0x000fe4000ff9e0ff */
[----:B------:R-:W-:Y:S01]  /*1bd10*/  IADD3.X R13, PT, PT, R13, UR30, RZ, P6, !PT ;  /* 0x0000001e0d0d7c10 */ /* 0x000fe2000b7fe4ff */
[----:B------:R-:W-:Y:S01]  /*1bd20*/  STL [R1+0x668], R17 ;  /* 0x0006681101007387 */ /* 0x000fe20000100800 */
[----:B------:R-:W-:-:S03]  /*1bd30*/  IADD3 R15, P6, PT, R15, UR20, RZ ;  /* 0x000000140f0f7c10 */ /* 0x000fc6000ffde0ff */
[----:B------:R0:W-:Y:S04]  /*1bd40*/  STL [R1+0x170], R13 ;  /* 0x0001700d01007387 */ /* 0x0001e80000100800 */
[----:B0-----:R-:W4:Y:S01]  /*1bd50*/  LDL.LU R13, [R1+0x8b8] ;  /* 0x0008b800010d7983 */ /* 0x001f220000300800 */
[----:B------:R-:W-:-:S03]  /*1bd60*/  IADD3.X R12, PT, PT, R12, UR30, RZ, P1, !PT ;  /* 0x0000001e0c0c7c10 */ /* 0x000fc60008ffe4ff */
[----:B------:R-:W-:Y:S01]  /*1bd70*/  STL [R1+0x8d8], R16 ;  /* 0x0008d81001007387 */ /* 0x000fe20000100800 */
[----:B------:R-:W-:-:S03]  /*1bd80*/  IADD3 R14, P1, PT, R14, UR20, RZ ;  /* 0x000000140e0e7c10 */ /* 0x000fc6000ff3e0ff */
[----:B------:R0:W-:Y:S04]  /*1bd90*/  STL [R1+0x168], R12 ;  /* 0x0001680c01007387 */ /* 0x0001e80000100800 */
[----:B0-----:R-:W4:Y:S04]  /*1bda0*/  LDL.LU R12, [R1+0x8d4] ;  /* 0x0008d400010c7983 */ /* 0x001f280000300800 */
[----:B------:R-:W-:Y:S01]  /*1bdb0*/  STL [R1+0x8d0], R15 ;  /* 0x0008d00f01007387 */ /* 0x000fe20000100800 */
[----:B--2---:R-:W-:-:S05]  /*1bdc0*/  IADD3.X R11, PT, PT, R11, UR23, RZ, P2, !PT ;  /* 0x000000170b0b7c10 */ /* 0x004fca00097fe4ff */
[----:B------:R0:W-:Y:S04]  /*1bdd0*/  STL [R1+0x66c], R11 ;  /* 0x00066c0b01007387 */ /* 0x0001e80000100800 */
[----:B0-----:R-:W2:Y:S04]  /*1bde0*/  LDL.LU R11, [R1+0x8b0] ;  /* 0x0008b000010b7983 */ /* 0x001ea80000300800 */
[----:B------:R-:W-:Y:S04]  /*1bdf0*/  STL [R1+0x8c8], R14 ;  /* 0x0008c80e01007387 */ /* 0x000fe80000100800 */
[----:B------:R-:W2:Y:S04]  /*1be00*/  LDL.LU R36, [R1+0x8cc] ;  /* 0x0008cc0001247983 */ /* 0x000ea80000300800 */
[----:B------:R-:W2:Y:S01]  /*1be10*/  LDL.LU R35, [R1+0x8a8] ;  /* 0x0008a80001237983 */ /* 0x000ea20000300800 */
[----:B---3--:R-:W-:-:S03]  /*1be20*/  IADD3 R10, P2, PT, R10, UR20, RZ ;  /* 0x000000140a0a7c10 */ /* 0x008fc6000ff5e0ff */
        /* <DEDUP_REMOVED lines=18> */
[----:B0-----:R-:W3:Y:S04]  /*1bf50*/  LDL.LU R10, [R1+0x658] ;  /* 0x00065800010a7983 */ /* 0x001ee80000300800 */
[----:B------:R-:W3:Y:S01]  /*1bf60*/  LDL.LU R16, [R1+0x87c] ;  /* 0x00087c0001107983 */ /* 0x000ee20000300800 */
[----:B----4-:R-:W-:-:S05]  /*1bf70*/  IADD3.X R9, PT, PT, R9, UR23, RZ, P3, !PT ;  /* 0x0000001709097c10 */ /* 0x010fca0009ffe4ff */
[----:B------:R0:W-:Y:S04]  /*1bf80*/  STL [R1+0x664], R9 ;  /* 0x0006640901007387 */ /* 0x0001e80000100800 */
        /* <DEDUP_REMOVED lines=8> */
[----:B0-----:R-:W4:Y:S01]  /*1c010*/  LDL.LU R12, [R1+0x858] ;  /* 0x00085800010c7983 */ /* 0x001f220000300800 */
[----:B--2---:R-:W-:-:S05]  /*1c020*/  IADD3 R11, P4, PT, R11, UR20, RZ ;  /* 0x000000140b0b7c10 */ /* 0x004fca000ff9e0ff */
[----:B------:R0:W-:Y:S01]  /*1c030*/  STL [R1+0x8b0], R11 ;  /* 0x0008b00b01007387 */ /* 0x0001e20000100800 */
[----:B------:R-:W-:Y:S02]  /*1c040*/  IADD3.X R36, PT, PT, R36, UR23, RZ, P6, !PT ;  /* 0x0000001724247c10 */ /* 0x000fe4000b7fe4ff */
[----:B------:R-:W-:Y:S01]  /*1c050*/  IADD3 R35, P6, PT, R35, UR20, RZ ;  /* 0x0000001423237c10 */ /* 0x000fe2000ffde0ff */
[----:B0-----:R-:W2:Y:S01]  /*1c060*/  LDL.LU R11, [R1+0x65c] ;  /* 0x00065c00010b7983 */ /* 0x001ea20000300800 */
[----:B---3--:R-:W-:-:S03]  /*1c070*/  IADD3.X R34, PT, PT, R34, UR23, RZ, P1, !PT ;  /* 0x0000001722227c10 */ /* 0x008fc60008ffe4ff */
        /* <DEDUP_REMOVED lines=37> */
[----:B0-----:R-:W3:Y:S04]  /*1c2d0*/  LDL.LU R10, [R1+0x850] ;  /* 0x00085000010a7983 */ /* 0x001ee80000300800 */
[----:B------:R-:W-:Y:S01]  /*1c2e0*/  STL [R1+0x884], R17 ;  /* 0x0008841101007387 */ /* 0x000fe20000100800 */
[----:B----4-:R-:W-:-:S05]  /*1c2f0*/  IADD3 R9, P6, PT, R9, UR20, RZ ;  /* 0x0000001409097c10 */ /* 0x010fca000ffde0ff */
[----:B------:R0:W-:Y:S04]  /*1c300*/  STL [R1+0x868], R9 ;  /* 0x0008680901007387 */ /* 0x0001e80000100800 */
[----:B0-----:R-:W4:Y:S01]  /*1c310*/  LDL.LU R9, [R1+0x654] ;  /* 0x0006540001097983 */ /* 0x001f220000300800 */
[----:B------:R-:W-:Y:S02]  /*1c320*/  IADD3.X R15, PT, PT, R15, UR23, RZ, P1, !PT ;  /* 0x000000170f0f7c10 */ /* 0x000fe40008ffe4ff */
[----:B------:R-:W-:Y:S01]  /*1c330*/  IADD3 R13, P1, PT, R13, UR20, RZ ;  /* 0x000000140d0d7c10 */ /* 0x000fe2000ff3e0ff */
[----:B------:R-:W-:Y:S01]  /*1c340*/  STL [R1+0x87c], R16 ;  /* 0x00087c1001007387 */ /* 0x000fe20000100800 */
[----:B------:R-:W-:-:S03]  /*1c350*/  IADD3.X R14, PT, PT, R14, UR23, RZ, P2, !PT ;  /* 0x000000170e0e7c10 */ /* 0x000fc600097fe4ff */
[----:B------:R0:W-:Y:S04]  /*1c360*/  STL [R1+0x860], R13 ;  /* 0x0008600d01007387 */ /* 0x0001e80000100800 */
[----:B0-----:R-:W4:Y:S01]  /*1c370*/  LDL.LU R13, [R1+0x848] ;  /* 0x00084800010d7983 */ /* 0x001f220000300800 */
[----:B------:R-:W-:-:S03]  /*1c380*/  IADD3 R12, P2, PT, R12, UR20, RZ ;  /* 0x000000140c0c7c10 */ /* 0x000fc6000ff5e0ff */
[----:B------:R-:W-:Y:S04]  /*1c390*/  STL [R1+0x874], R15 ;  /* 0x0008740f01007387 */ /* 0x000fe80000100800 */
[----:B------:R0:W-:Y:S04]  /*1c3a0*/  STL [R1+0x858], R12 ;  /* 0x0008580c01007387 */ /* 0x0001e80000100800 */
[----:B0-----:R-:W4:Y:S04]  /*1c3b0*/  LDL.LU R12, [R1+0x864] ;  /* 0x00086400010c7983 */ /* 0x001f280000300800 */
[----:B------:R-:W-:Y:S04]  /*1c3c0*/  STL [R1+0x86c], R14 ;  /* 0x00086c0e01007387 */ /* 0x000fe80000100800 */
[----:B------:R-:W4:Y:S04]  /*1c3d0*/  LDL.LU R36, [R1+0x840] ;  /* 0x0008400001247983 */ /* 0x000f280000300800 */
[----:B------:R-:W4:Y:S04]  /*1c3e0*/  LDL.LU R35, [R1+0x85c] ;  /* 0x00085c0001237983 */ /* 0x000f280000300800 */
[----:B------:R-:W4:Y:S01]  /*1c3f0*/  LDL.LU R34, [R1+0x838] ;  /* 0x0008380001227983 */ /* 0x000f220000300800 */
[----:B--2---:R-:W-:-:S05]  /*1c400*/  IADD3.X R11, PT, PT, R11, UR23, RZ, P3, !PT ;  /* 0x000000170b0b7c10 */ /* 0x004fca0009ffe4ff */
        /* <DEDUP_REMOVED lines=19> */
[----:B---3--:R-:W-:-:S05]  /*1c540*/  IADD3 R10, P3, PT, R10, UR20, RZ ;  /* 0x000000140a0a7c10 */ /* 0x008fca000ff7e0ff */
[----:B------:R0:W-:Y:S04]  /*1c550*/  STL [R1+0x850], R10 ;  /* 0x0008500a01007387 */ /* 0x0001e80000100800 */
        /* <DEDUP_REMOVED lines=15> */
[----:B------:R-:W-:Y:S04]  /*1c650*/  STL [R1+0x840], R36 ;  /* 0x0008402401007387 */ /* 0x000fe80000100800 */
[----:B------:R-:W-:Y:S04]  /*1c660*/  STL [R1+0x85c], R35 ;  /* 0x00085c2301007387 */ /* 0x000fe80000100800 */
[----:B------:R-:W-:Y:S01]  /*1c670*/  STL [R1+0x838], R34 ;  /* 0x0008382201007387 */ /* 0x000fe20000100800 */
[----:B--2---:R-:W-:Y:S02]  /*1c680*/  IADD3.X R33, PT, PT, R33, UR23, RZ, P2, !PT ;  /* 0x0000001721217c10 */ /* 0x004fe400097fe4ff */
        /* <DEDUP_REMOVED lines=31> */
[----:B------:R-:W-:-:S03]  /*1c880*/  IADD3 R16, P6, PT, R16, UR20, RZ ;  /* 0x0000001410107c10 */ /* 0x000fc6000ffde0ff */
[----:B------:R-:W-:Y:S04]  /*1c890*/  STL [R1+0x81c], R18 ;  /* 0x00081c1201007387 */ /* 0x000fe80000100800 */
[----:B0-----:R-:W2:Y:S04]  /*1c8a0*/  LDL.LU R11, [R1+0x64c] ;  /* 0x00064c00010b7983 */ /* 0x001ea80000300800 */
[----:B------:R-:W-:Y:S01]  /*1c8b0*/  STL [R1+0x650], R17 ;  /* 0x0006501101007387 */ /* 0x000fe20000100800 */
[----:B---3--:R-:W-:-:S05]  /*1c8c0*/  IADD3.X R10, PT, PT, R10, UR23, RZ, P1, !PT ;  /* 0x000000170a0a7c10 */ /* 0x008fca0008ffe4ff */
[----:B------:R0:W-:Y:S04]  /*1c8d0*/  STL [R1+0x80c], R10 ;  /* 0x00080c0a01007387 */ /* 0x0001e80000100800 */
[----:B0-----:R-:W3:Y:S04]  /*1c8e0*/  LDL.LU R10, [R1+0x7e0] ;  /* 0x0007e000010a7983 */ /* 0x001ee80000300800 */
[----:B------:R-:W-:Y:S01]  /*1c8f0*/  STL [R1+0x648], R16 ;  /* 0x0006481001007387 */ /* 0x000fe20000100800 */
[----:B----4-:R-:W-:-:S05]  /*1c900*/  IADD3.X R9, PT, PT, R9, UR23, RZ, P2, !PT ;  /* 0x0000001709097c10 */ /* 0x010fca00097fe4ff */
[----:B------:R0:W-:Y:S04]  /*1c910*/  STL [R1+0x804], R9 ;  /* 0x0008040901007387 */ /* 0x0001e80000100800 */
[----:B0-----:R-:W4:Y:S01]  /*1c920*/  LDL.LU R9, [R1+0x644] ;  /* 0x0006440001097983 */ /* 0x001f220000300800 */
[----:B------:R-:W-:Y:S02]  /*1c930*/  IADD3 R15, P1, PT, R15, UR20, RZ ;  /* 0x000000140f0f7c10 */ /* 0x000fe4000ff3e0ff */
[----:B------:R-:W-:Y:S02]  /*1c940*/  IADD3 R14, P2, PT, R14, UR20, RZ ;  /* 0x000000140e0e7c10 */ /* 0x000fe4000ff5e0ff */
[----:B------:R-:W-:Y:S01]  /*1c950*/  IADD3.X R13, PT, PT, R13, UR23, RZ, P3, !PT ;  /* 0x000000170d0d7c10 */ /* 0x000fe20009ffe4ff */
[----:B------:R-:W-:Y:S04]  /*1c960*/  STL [R1+0x7f8], R15 ;  /* 0x0007f80f01007387 */ /* 0x000fe80000100800 */
[----:B------:R0:W-:Y:S04]  /*1c970*/  STL [R1+0x7fc], R13 ;  /* 0x0007fc0d01007387 */ /* 0x0001e80000100800 */
[----:B0-----:R-:W4:Y:S01]  /*1c980*/  LDL.LU R13, [R1+0x7d8] ;  /* 0x0007d800010d7983 */ /* 0x001f220000300800 */
        /* <DEDUP_REMOVED lines=81> */
[----:B------:R-:W-:-:S03]  /*1cea0*/  IADD3.X R15, PT, PT, R15, UR23, RZ, P2, !PT ;  /* 0x000000170f0f7c10 */ /* 0x000fc600097fe4ff */
[----:B------:R0:W-:Y:S04]  /*1ceb0*/  STL [R1+0x638], R11 ;  /* 0x0006380b01007387 */ /* 0x0001e80000100800 */
[----:B0-----:R-:W2:Y:S04]  /*1cec0*/  LDL.LU R11, [R1+0x63c] ;  /* 0x00063c00010b7983 */ /* 0x001ea80000300800 */
[----:B------:R-:W-:Y:S01]  /*1ced0*/  STL [R1+0x7a4], R16 ;  /* 0x0007a41001007387 */ /* 0x000fe20000100800 */
[----:B---3--:R-:W-:Y:S02]  /*1cee0*/  IADD3 R10, P2, PT, R10, UR20, RZ ;  /* 0x000000140a0a7c10 */ /* 0x008fe4000ff5e0ff */
[----:B------:R-:W-:-:S03]  /*1cef0*/  IADD3.X R14, PT, PT, R14, UR23, RZ, P3, !PT ;  /* 0x000000170e0e7c10 */ /* 0x000fc60009ffe4ff */
[----:B------:R0:W-:Y:S04]  /*1cf00*/  STL [R1+0x788], R10 ;  /* 0x0007880a01007387 */ /* 0x0001e80000100800 */
[----:B0-----:R-:W3:Y:S04]  /*1cf10*/  LDL.LU R10, [R1+0x770] ;  /* 0x00077000010a7983 */ /* 0x001ee80000300800 */
[----:B------:R-:W-:Y:S01]  /*1cf20*/  STL [R1+0x79c], R15 ;  /* 0x00079c0f01007387 */ /* 0x000fe20000100800 */
[----:B----4-:R-:W-:-:S05]  /*1cf30*/  IADD3 R9, P3, PT, R9, UR20, RZ ;  /* 0x0000001409097c10 */ /* 0x010fca000ff7e0ff */
[----:B------:R0:W-:Y:S04]  /*1cf40*/  STL [R1+0x780], R9 ;  /* 0x0007800901007387 */ /* 0x0001e80000100800 */
[----:B0-----:R-:W4:Y:S04]  /*1cf50*/  LDL.LU R9, [R1+0x634] ;  /* 0x0006340001097983 */ /* 0x001f280000300800 */
[----:B------:R-:W-:Y:S01]  /*1cf60*/  STL [R1+0x794], R14 ;  /* 0x0007940e01007387 */ /* 0x000fe20000100800 */
[----:B------:R-:W-:-:S03]  /*1cf70*/  IADD3.X R13, PT, PT, R13, UR23, RZ, P4, !PT ;  /* 0x000000170d0d7c10 */ /* 0x000fc6000a7fe4ff */
        /* <DEDUP_REMOVED lines=74> */
[----:B------:R0:W-:Y:S04]  /*1d420*/  STL [R1+0x73c], R13 ;  /* 0x00073c0d01007387 */ /* 0x0001e80000100800 */
[----:B------:R-:W-:Y:S04]  /*1d430*/  STL [R1+0x744], R18 ;  /* 0x0007441201007387 */ /* 0x000fe80000100800 */
[----:B0-----:R-:W4:Y:S01]  /*1d440*/  LDL.LU R13, [R1+0x71c] ;  /* 0x00071c00010d7983 */ /* 0x001f220000300800 */
[----:B------:R-:W-:-:S03]  /*1d450*/  IADD3.X R12, PT, PT, R12, UR23, RZ, P2, !PT ;  /* 0x000000170c0c7c10 */ /* 0x000fc600097fe4ff */
[----:B------:R-:W-:Y:S01]  /*1d460*/  STL [R1+0x720], R17 ;  /* 0x0007201101007387 */ /* 0x000fe20000100800 */
[----:B------:R-:W-:-:S03]  /*1d470*/  IADD3 R15, P2, PT, R15, UR20, RZ ;  /* 0x000000140f0f7c10 */ /* 0x000fc6000ff5e0ff */
[----:B------:R0:W-:Y:S04]  /*1d480*/  STL [R1+0x734], R12 ;  /* 0x0007340c01007387 */ /* 0x0001e80000100800 */
[----:B0-----:R-:W4:Y:S04]  /*1d490*/  LDL.LU R12, [R1+0x708] ;  /* 0x00070800010c7983 */ /* 0x001f280000300800 */
[----:B------:R-:W-:Y:S01]  /*1d4a0*/  STL [R1+0x630], R16 ;  /* 0x0006301001007387 */ /* 0x000fe20000100800 */
[----:B--2---:R-:W-:Y:S02]  /*1d4b0*/  IADD3.X R11, PT, PT, R11, UR23, RZ, P3, !PT ;  /* 0x000000170b0b7c10 */ /* 0x004fe40009ffe4ff */
[----:B------:R-:W-:-:S03]  /*1d4c0*/  IADD3 R14, P3, PT, R14, UR20, RZ ;  /* 0x000000140e0e7c10 */ /* 0x000fc6000ff7e0ff */
[----:B------:R0:W-:Y:S04]  /*1d4d0*/  STL [R1+0x72c], R11 ;  /* 0x00072c0b01007387 */ /* 0x0001e80000100800 */
[----:B0-----:R-:W2:Y:S04]  /*1d4e0*/  LDL.LU R11, [R1+0x62c] ;  /* 0x00062c00010b7983 */ /* 0x001ea80000300800 */
[----:B------:R-:W-:Y:S01]  /*1d4f0*/  STL [R1+0x69c], R15 ;  /* 0x00069c0f01007387 */ /* 0x000fe20000100800 */
[----:B---3--:R-:W-:-:S05]  /*1d500*/  IADD3.X R10, PT, PT, R10, UR23, RZ, P4, !PT ;  /* 0x000000170a0a7c10 */ /* 0x008fca000a7fe4ff */
[----:B------:R0:W-:Y:S04]  /*1d510*/  STL [R1+0x724], R10 ;  /* 0x0007240a01007387 */ /* 0x0001e80000100800 */
[----:B0-----:R-:W3:Y:S04]  /*1d520*/  LDL.LU R10, [R1+0x700] ;  /* 0x00070000010a7983 */ /* 0x001ee80000300800 */
[----:B------:R-:W-:Y:S04]  /*1d530*/  STL [R1+0x718], R14 ;  /* 0x0007180e01007387 */ /* 0x000fe80000100800 */
[----:B------:R-:W3:Y:S04]  /*1d540*/  LDL.LU R36, [R1+0x628] ;  /* 0x0006280001247983 */ /* 0x000ee80000300800 */
[----:B------:R-:W3:Y:S01]  /*1d550*/  LDL.LU R35, [R1+0x6f8] ;  /* 0x0006f80001237983 */ /* 0x000ee20000300800 */
[----:B----4-:R-:W-:-:S03]  /*1d560*/  IADD3 R9, P4, PT, R9, UR20, RZ ;  /* 0x0000001409097c10 */ /* 0x010fc6000ff9e0ff */
        /* <DEDUP_REMOVED lines=20> */
[----:B------:R-:W-:-:S05]  /*1d6b0*/  IADD3.X R13, PT, PT, R13, UR23, RZ, P6, !PT ;  /* 0x000000170d0d7c10 */ /* 0x000fca000b7fe4ff */
[----:B------:R0:W-:Y:S04]  /*1d6c0*/  STL [R1+0x71c], R13 ;  /* 0x00071c0d01007387 */ /* 0x0001e80000100800 */
        /* <DEDUP_REMOVED lines=11> */
[----:B------:R-:W-:Y:S02]  /*1d780*/  IADD3.X R36, PT, PT, R36, UR23, RZ, P2, !PT ;  /* 0x0000001724247c10 */ /* 0x000fe400097fe4ff */
[----:B------:R-:W-:Y:S01]  /*1d790*/  IADD3 R35, P2, PT, R35, UR20, RZ ;  /* 0x0000001423237c10 */ /* 0x000fe2000ff5e0ff */
[----:B0-----:R-:W3:Y:S01]  /*1d7a0*/  LDL.LU R10, [R1+0x6b4] ;  /* 0x0006b400010a7983 */ /* 0x001ee20000300800 */
[----:B----4-:R-:W-:-:S03]  /*1d7b0*/  IADD3.X R34, PT, PT, R34, UR23, RZ, P3, !PT ;  /* 0x0000001722227c10 */ /* 0x010fc60009ffe4ff */
        /* <DEDUP_REMOVED lines=37> */
[----:B------:R-:W-:-:S03]  /*1da10*/  IADD3.X R16, PT, PT, R16, UR23, RZ, P2, !PT ;  /* 0x0000001710107c10 */ /* 0x000fc600097fe4ff */
[----:B------:R-:W-:Y:S01]  /*1da20*/  STL [R1+0x6d4], R17 ;  /* 0x0006d41101007387 */ /* 0x000fe20000100800 */
[----:B------:R-:W-:Y:S02]  /*1da30*/  IADD3 R13, P2, PT, R13, UR20, RZ ;  /* 0x000000140d0d7c10 */ /* 0x000fe4000ff5e0ff */
        /* <DEDUP_REMOVED lines=11> */
[----:B0-----:R-:W2:Y:S04]  /*1daf0*/  LDL.LU R11, [R1+0x694] ;  /* 0x00069400010b7983 */ /* 0x001ea80000300800 */
[----:B------:R-:W-:Y:S04]  /*1db00*/  STL [R1+0x6bc], R14 ;  /* 0x0006bc0e01007387 */ /* 0x000fe80000100800 */
[----:B------:R-:W2:Y:S04]  /*1db10*/  LDL.LU R36, [R1+0x67c] ;  /* 0x00067c0001247983 */ /* 0x000ea80000300800 */
[----:B------:R-:W2:Y:S01]  /*1db20*/  LDL.LU R35, [R1+0x68c] ;  /* 0x00068c0001237983 */ /* 0x000ea20000300800 */
[----:B---3--:R-:W-:-:S03]  /*1db30*/  IADD3.X R10, PT, PT, R10, UR23, RZ, P6, !PT ;  /* 0x000000170a0a7c10 */ /* 0x008fc6000b7fe4ff */
        /* <DEDUP_REMOVED lines=20> */
[----:B----4-:R-:W-:-:S05]  /*1dc80*/  IADD3 R9, P6, PT, R9, UR20, RZ ;  /* 0x0000001409097c10 */ /* 0x010fca000ffde0ff */
[----:B------:R0:W-:Y:S04]  /*1dc90*/  STL [R1+0x6a0], R9 ;  /* 0x0006a00901007387 */ /* 0x0001e80000100800 */
        /* <DEDUP_REMOVED lines=8> */
[----:B0-----:R-:W4:Y:S01]  /*1dd20*/  LDL.LU R12, [R1+0x5ec] ;  /* 0x0005ec00010c7983 */ /* 0x001f220000300800 */
[----:B--2---:R-:W-:-:S05]  /*1dd30*/  IADD3.X R11, PT, PT, R11, UR23, RZ, P2, !PT ;  /* 0x000000170b0b7c10 */ /* 0x004fca00097fe4ff */
[----:B------:R0:W-:Y:S01]  /*1dd40*/  STL [R1+0x694], R11 ;  /* 0x0006940b01007387 */ /* 0x0001e20000100800 */
[----:B------:R-:W-:Y:S02]  /*1dd50*/  IADD3 R36, P2, PT, R36, UR20, RZ ;  /* 0x0000001424247c10 */ /* 0x000fe4000ff5e0ff */
[----:B------:R-:W-:Y:S01]  /*1dd60*/  IADD3.X R35, PT, PT, R35, UR23, RZ, P3, !PT ;  /* 0x0000001723237c10 */ /* 0x000fe20009ffe4ff */
[----:B0-----:R-:W2:Y:S01]  /*1dd70*/  LDL.LU R11, [R1+0x5c8] ;  /* 0x0005c800010b7983 */ /* 0x001ea20000300800 */
[----:B---3--:R-:W-:-:S03]  /*1dd80*/  IADD3 R34, P3, PT, R34, UR20, RZ ;  /* 0x0000001422227c10 */ /* 0x008fc6000ff7e0ff */
        /* <DEDUP_REMOVED lines=34> */
[----:B------:R0:W-:Y:S04]  /*1dfb0*/  STL [R1+0x604], R10 ;  /* 0x0006040a01007387 */ /* 0x0001e80000100800 */
[----:B------:R-:W-:Y:S04]  /*1dfc0*/  STL [R1+0x60c], R18 ;  /* 0x00060c1201007387 */ /* 0x000fe80000100800 */
[----:B0-----:R-:W3:Y:S04]  /*1dfd0*/  LDL.LU R10, [R1+0x5e4] ;  /* 0x0005e400010a7983 */ /* 0x001ee80000300800 */
[----:B------:R-:W-:Y:S01]  /*1dfe0*/  STL [R1+0x5e8], R17 ;  /* 0x0005e81101007387 */ /* 0x000fe20000100800 */
[----:B----4-:R-:W-:-:S05]  /*1dff0*/  IADD3.X R9, PT, PT, R9, UR23, RZ, P3, !PT ;  /* 0x0000001709097c10 */ /* 0x010fca0009ffe4ff */
[----:B------:R0:W-:Y:S04]  /*1e000*/  STL [R1+0x5fc], R9 ;  /* 0x0005fc0901007387 */ /* 0x0001e80000100800 */
[----:B0-----:R-:W4:Y:S01]  /*1e010*/  LDL.LU R9, [R1+0x5c0] ;  /* 0x0005c00001097983 */ /* 0x001f220000300800 */
[----:B------:R-:W-:Y:S02]  /*1e020*/  IADD3 R16, P2, PT, R16, UR20, RZ ;  /* 0x0000001410107c10 */ /* 0x000fe4000ff5e0ff */
[----:B------:R-:W-:-:S03]  /*1e030*/  IADD3 R15, P3, PT, R15, UR20, RZ ;  /* 0x000000140f0f7c10 */ /* 0x000fc6000ff7e0ff */
[----:B------:R-:W-:Y:S01]  /*1e040*/  STL [R1+0x5e0], R16 ;  /* 0x0005e01001007387 */ /* 0x000fe20000100800 */
[----:B------:R-:W-:Y:S02]  /*1e050*/  IADD3.X R13, PT, PT, R13, UR23, RZ, P4, !PT ;  /* 0x000000170d0d7c10 */ /* 0x000fe4000a7fe4ff */
        /* <DEDUP_REMOVED lines=53> */
[----:B------:R0:W-:Y:S01]  /*1e3b0*/  STL [R1+0x5a8], R33 ;  /* 0x0005a82101007387 */ /* 0x0001e20000100800 */
[----:B------:R-:W-:-:S03]  /*1e3c0*/  IADD3 R30, P6, PT, R30, UR20, RZ ;  /* 0x000000141e1e7c10 */ /* 0x000fc6000ffde0ff */
[----:B------:R-:W-:Y:S01]  /*1e3d0*/  STL [R1+0x5c4], R32 ;  /* 0x0005c42001007387 */ /* 0x000fe20000100800 */
[----:B------:R-:W-:-:S03]  /*1e3e0*/  IADD3.X R29, PT, PT, R29, UR23, RZ, P1, !PT ;  /* 0x000000171d1d7c10 */ /* 0x000fc60008ffe4ff */
[----:B------:R-:W-:Y:S01]  /*1e3f0*/  STL [R1+0x5a0], R30 ;  /* 0x0005a01e01007387 */ /* 0x000fe20000100800 */
[----:B0-----:R-:W0:Y:S01]  /*1e400*/  LDC R33, c[0x0][0x3a0] ;  /* 0x0000e800ff217b82 */ /* 0x001e220000000800 */
[----:B------:R-:W-:Y:S02]  /*1e410*/  IADD3 R28, P1, PT, R28, UR20, RZ ;  /* 0x000000141c1c7c10 */ /* 0x000fe4000ff3e0ff */
        /* <DEDUP_REMOVED lines=26> */
[----:B-1----:R-:W2:Y:S04]  /*1e5c0*/  LDL.LU R11, [R1+0x148] ;  /* 0x00014800010b7983 */ /* 0x002ea80000300800 */
[----:B------:R-:W-:Y:S01]  /*1e5d0*/  STL [R1+0x58c], R17 ;  /* 0x00058c1101007387 */ /* 0x000fe20000100800 */
[----:B---3--:R-:W-:-:S02]  /*1e5e0*/  IADD3 R10, P3, PT, R10, UR20, RZ ;  /* 0x000000140a0a7c10 */ /* 0x008fc4000ff7e0ff */
[----:B------:R-:W-:-:S03]  /*1e5f0*/  IADD3.X R15, PT, PT, R15, UR23, RZ, P4, !PT ;  /* 0x000000170f0f7c10 */ /* 0x000fc6000a7fe4ff */
[----:B------:R1:W-:Y:S04]  /*1e600*/  STL [R1+0x160], R10 ;  /* 0x0001600a01007387 */ /* 0x0003e80000100800 */
[----:B-1----:R-:W3:Y:S04]  /*1e610*/  LDL.LU R10, [R1+0x164] ;  /* 0x00016400010a7983 */ /* 0x002ee80000300800 */
[----:B------:R-:W-:Y:S01]  /*1e620*/  STL [R1+0x584], R16 ;  /* 0x0005841001007387 */ /* 0x000fe20000100800 */
[----:B----4-:R-:W-:-:S05]  /*1e630*/  IADD3 R9, P4, PT, R9, UR20, RZ ;  /* 0x0000001409097c10 */ /* 0x010fca000ff9e0ff */
[----:B------:R1:W-:Y:S04]  /*1e640*/  STL [R1+0x158], R9 ;  /* 0x0001580901007387 */ /* 0x0003e80000100800 */
[----:B-1----:R-:W4:Y:S01]  /*1e650*/  LDL.LU R9, [R1+0x140] ;  /* 0x0001400001097983 */ /* 0x002f220000300800 */
[----:B------:R-:W-:-:S03]  /*1e660*/  IADD3.X R14, PT, PT, R14, UR23, RZ, P6, !PT ;  /* 0x000000170e0e7c10 */ /* 0x000fc6000b7fe4ff */
[----:B------:R-:W-:Y:S04]  /*1e670*/  STL [R1+0x57c], R15 ;  /* 0x00057c0f01007387 */ /* 0x000fe80000100800 */
[----:B------:R-:W4:Y:S04]  /*1e680*/  LDL.LU R36, [R1+0x15c] ;  /* 0x00015c0001247983 */ /* 0x000f280000300800 */
[----:B------:R-:W-:Y:S01]  /*1e690*/  STL [R1+0x574], R14 ;  /* 0x0005740e01007387 */ /* 0x000fe20000100800 */
[----:B------:R-:W-:-:S03]  /*1e6a0*/  IADD3 R13, P6, PT, R13, UR20, RZ ;  /* 0x000000140d0d7c10 */ /* 0x000fc6000ffde0ff */
[----:B------:R-:W4:Y:S04]  /*1e6b0*/  LDL.LU R35, [R1+0x154] ;  /* 0x0001540001237983 */ /* 0x000f280000300800 */
[----:B------:R1:W-:Y:S04]  /*1e6c0*/  STL [R1+0x150], R13 ;  /* 0x0001500d01007387 */ /* 0x0003e80000100800 */
[----:B------:R-:W4:Y:S04]  /*1e6d0*/  LDL.LU R34, [R1+0x138] ;  /* 0x0001380001227983 */ /* 0x000f280000300800 */
[----:B------:R-:W4:Y:S01]  /*1e6e0*/  LDL.LU R32, [R1+0x14c] ;  /* 0x00014c0001207983 */ /* 0x000f220000300800 */
[----:B------:R-:W-:-:S05]  /*1e6f0*/  IADD3.X R12, PT, PT, R12, UR23, RZ, P1, !PT ;  /* 0x000000170c0c7c10 */ /* 0x000fca0008ffe4ff */
        /* <DEDUP_REMOVED lines=14> */
[----:B-1----:R-:W4:Y:S04]  /*1e7e0*/  LDL R13, [R1+0x8dc] ;  /* 0x0008dc00010d7983 */ /* 0x002f280000100800 */
[----:B------:R-:W4:Y:S04]  /*1e7f0*/  LDL.LU R17, [R1+0x114] ;  /* 0x0001140001117983 */ /* 0x000f280000300800 */
[----:B------:R-:W4:Y:S04]  /*1e800*/  LDL.LU R16, [R1+0xf8] ;  /* 0x0000f80001107983 */ /* 0x000f280000300800 */
[----:B------:R-:W4:Y:S04]  /*1e810*/  LDL.LU R15, [R1+0x10c] ;  /* 0x00010c00010f7983 */ /* 0x000f280000300800 */
[----:B------:R-:W4:Y:S04]  /*1e820*/  LDL.LU R14, [R1+0xf0] ;  /* 0x0000f000010e7983 */ /* 0x000f280000300800 */
[----:B0-----:R-:W4:Y:S01]  /*1e830*/  LDL.LU R12, [R1+0x104] ;  /* 0x00010400010c7983 */ /* 0x001f220000300800 */
[----:B--2---:R-:W-:-:S05]  /*1e840*/  IADD3 R11, P1, PT, R11, UR20, RZ ;  /* 0x000000140b0b7c10 */ /* 0x004fca000ff3e0ff */
[----:B------:R0:W-:Y:S04]  /*1e850*/  STL [R1+0x148], R11 ;  /* 0x0001480b01007387 */ /* 0x0001e80000100800 */
[----:B0-----:R-:W2:Y:S01]  /*1e860*/  LDL.LU R11, [R1+0xfc] ;  /* 0x0000fc00010b7983 */ /* 0x001ea20000300800 */
[----:B---3--:R-:W-:-:S05]  /*1e870*/  IADD3.X R10, PT, PT, R10, UR23, RZ, P2, !PT ;  /* 0x000000170a0a7c10 */ /* 0x008fca00097fe4ff */
[----:B------:R0:W-:Y:S04]  /*1e880*/  STL [R1+0x164], R10 ;  /* 0x0001640a01007387 */ /* 0x0001e80000100800 */
[----:B0-----:R-:W3:Y:S01]  /*1e890*/  LDL.LU R10, [R1+0xf4] ;  /* 0x0000f400010a7983 */ /* 0x001ee20000300800 */
[----:B----4-:R-:W-:-:S05]  /*1e8a0*/  IADD3 R9, P2, PT, R9, UR20, RZ ;  /* 0x0000001409097c10 */ /* 0x010fca000ff5e0ff */
[----:B------:R0:W-:Y:S04]  /*1e8b0*/  STL [R1+0x140], R9 ;  /* 0x0001400901007387 */ /* 0x0001e80000100800 */
[----:B0-----:R-:W4:Y:S01]  /*1e8c0*/  LDL.LU R9, [R1+0xec] ;  /* 0x0000ec0001097983 */ /* 0x001f220000300800 */
[----:B------:R-:W-:Y:S01]  /*1e8d0*/  IADD3.X R36, PT, PT, R36, UR23, RZ, P3, !PT ;  /* 0x0000001724247c10 */ /* 0x000fe20009ffe4ff */
[----:B------:R-:W0:Y:S01]  /*1e8e0*/  SYNCS.PHASECHK.TRANS64.TRYWAIT P3, [UR11], R8 ;  /* 0x00000008ff0075a7 */ /* 0x000e22000806110b */
[----:B------:R-:W-:-:S03]  /*1e8f0*/  IADD3.X R35, PT, PT, R35, UR23, RZ, P4, !PT ;  /* 0x0000001723237c10 */ /* 0x000fc6000a7fe4ff */
[----:B------:R1:W-:Y:S01]  /*1e900*/  STL [R1+0x15c], R36 ;  /* 0x00015c2401007387 */ /* 0x0003e20000100800 */
[----:B------:R-:W-:-:S03]  /*1e910*/  IADD3 R34, P4, PT, R34, UR20, RZ ;  /* 0x0000001422227c10 */ /* 0x000fc6000ff9e0ff */
[----:B------:R1:W-:Y:S01]  /*1e920*/  STL [R1+0x154], R35 ;  /* 0x0001542301007387 */ /* 0x0003e20000100800 */
[----:B------:R-:W-:-:S03]  /*1e930*/  IADD3.X R32, PT, PT, R32, UR23, RZ, P6, !PT ;  /* 0x0000001720207c10 */ /* 0x000fc6000b7fe4ff */
[----:B------:R1:W-:Y:S04]  /*1e940*/  STL [R1+0x138], R34 ;  /* 0x0001382201007387 */ /* 0x0003e80000100800 */
[----:B------:R1:W-:Y:S01]  /*1e950*/  STL [R1+0x14c], R32 ;  /* 0x00014c2001007387 */ /* 0x0003e20000100800 */
[----:B------:R-:W-:Y:S02]  /*1e960*/  IADD3 R30, P6, PT, R30, UR20, RZ ;  /* 0x000000141e1e7c10 */ /* 0x000fe4000ffde0ff */
[----:B------:R-:W-:-:S03]  /*1e970*/  IADD3.X R29, PT, PT, R29, UR23, RZ, P1, !PT ;  /* 0x000000171d1d7c10 */ /* 0x000fc60008ffe4ff */
[----:B------:R1:W-:Y:S01]  /*1e980*/  STL [R1+0x130], R30 ;  /* 0x0001301e01007387 */ /* 0x0003e20000100800 */
[----:B------:R-:W-:-:S03]  /*1e990*/  IADD3 R28, P1, PT, R28, UR20, RZ ;  /* 0x000000141c1c7c10 */ /* 0x000fc6000ff3e0ff */
[----:B------:R1:W-:Y:S01]  /*1e9a0*/  STL [R1+0x144], R29 ;  /* 0x0001441d01007387 */ /* 0x0003e20000100800 */
        /* <DEDUP_REMOVED lines=20> */
[----:B------:R-:W-:-:S03]  /*1eaf0*/  VIADD R13, R13, 0x1 ;  /* 0x000000010d0d7836 */ /* 0x000fc60000000000 */
        /* <DEDUP_REMOVED lines=10> */
[----:B------:R1:W-:Y:S04]  /*1eba0*/  STL [R1+0xf0], R14 ;  /* 0x0000f00e01007387 */ /* 0x0003e80000100800 */
[----:B------:R1:W-:Y:S01]  /*1ebb0*/  STL [R1+0x104], R12 ;  /* 0x0001040c01007387 */ /* 0x0003e20000100800 */
[----:B-----5:R-:W-:Y:S01]  /*1ebc0*/  IADD3 R3, P1, PT, R3, UR20, RZ ;  /* 0x0000001403037c10 */ /* 0x020fe2000ff3e0ff */
[----:B------:R-:W-:-:S03]  /*1ebd0*/  IMAD R33, R13, -0x40, R33 ;  /* 0xffffffc00d217824 */ /* 0x000fc600078e0221 */
[----:B------:R-:W-:Y:S02]  /*1ebe0*/  IADD3.X R4, PT, PT, R4, UR23, RZ, P1, !PT ;  /* 0x0000001704047c10 */ /* 0x000fe40008ffe4ff */
[----:B------:R-:W-:Y:S02]  /*1ebf0*/  PRMT R31, RZ, 0x7610, R31 ;  /* 0x00007610ff1f7816 */ /* 0x000fe4000000001f */
[----:B--2---:R-:W-:-:S05]  /*1ec00*/  IADD3.X R11, PT, PT, R11, UR23, RZ, P2, !PT ;  /* 0x000000170b0b7c10 */ /* 0x004fca00097fe4ff */
[----:B------:R1:W-:Y:S01]  /*1ec10*/  STL [R1+0xfc], R11 ;  /* 0x0000fc0b01007387 */ /* 0x0003e20000100800 */
[----:B---3--:R-:W-:-:S05]  /*1ec20*/  IADD3.X R10, PT, PT, R10, UR23, RZ, P4, !PT ;  /* 0x000000170a0a7c10 */ /* 0x008fca000a7fe4ff */
[----:B------:R1:W-:Y:S01]  /*1ec30*/  STL [R1+0xf4], R10 ;  /* 0x0000f40a01007387 */ /* 0x0003e20000100800 */
[----:B----4-:R-:W-:-:S05]  /*1ec40*/  IADD3.X R9, PT, PT, R9, UR23, RZ, P6, !PT ;  /* 0x0000001709097c10 */ /* 0x010fca000b7fe4ff */
[----:B------:R1:W-:Y:S01]  /*1ec50*/  STL [R1+0xec], R9 ;  /* 0x0000ec0901007387 */ /* 0x0003e20000100800 */
[----:B------:R-:W-:-:S04]  /*1ec60*/  IADD3 R0, P6, PT, R0, UR20, RZ ;  /* 0x0000001400007c10 */ /* 0x000fc8000ffde0ff */
[----:B------:R-:W-:Y:S02]  /*1ec70*/  IADD3.X R2, PT, PT, R2, UR23, RZ, P6, !PT ;  /* 0x0000001702027c10 */ /* 0x000fe4000b7fe4ff */
[C---:B------:R-:W-:Y:S02]  /*1ec80*/  ISETP.GT.AND P2, PT, R33.reuse, RZ, PT ;  /* 0x000000ff2100720c */ /* 0x040fe40003f44270 */
[----:B------:R-:W-:Y:S01]  /*1ec90*/  ISETP.GT.AND P4, PT, R33, 0x1, PT ;  /* 0x000000012100780c */ /* 0x000fe20003f84270 */
[----:B01----:R-:W-:-:S12]  /*1eca0*/  @!P3 BRA `(.L_x_8) ;  /* 0x0000020c004cb947 */ /* 0x003fd80003800000 */
.L_x_16:
[----:B------:R0:W-:Y:S01]  /*1ecb0*/  STL [R1+0xdf8], R64 ;  /* 0x000df84001007387 */ /* 0x0001e20000100800 */
[----:B------:R-:W-:Y:S01]  /*1ecc0*/  @P2 IMAD.MOV.U32 R8, RZ, RZ, R0 ;  /* 0x000000ffff082224 */ /* 0x000fe200078e0000 */
[----:B------:R-:W-:Y:S01]  /*1ecd0*/  PRMT R30, RZ, 0x7610, R30 ;  /* 0x00007610ff1e7816 */ /* 0x000fe2000000001e */
[----:B------:R-:W-:Y:S01]  /*1ece0*/  @P2 IMAD.MOV.U32 R9, RZ, RZ, R2 ;  /* 0x000000ffff092224 */ /* 0x000fe200078e0002 */
[----:B------:R-:W-:Y:S01]  /*1ecf0*/  STL [R1+0xdf4], R66 ;  /* 0x000df44201007387 */ /* 0x000fe20000100800 */
[----:B------:R-:W-:-:S03]  /*1ed00*/  ISETP.GT.AND P1, PT, R33, 0x2, PT ;  /* 0x000000022100780c */ /* 0x000fc60003f24270 */
        /* <DEDUP_REMOVED lines=41> */
[----:B------:R1:W2:Y:S04]  /*1efa0*/  @P2 LDG.E.U8 R31, desc[UR24][R8.64] ;  /* 0x00000018081f2981 */ /* 0x0002a8000c1e1100 */
[----:B------:R-:W-:Y:S04]  /*1efb0*/  STL [R1+0xcf4], R69 ;  /* 0x000cf44501007387 */ /* 0x000fe80000100800 */
[----:B------:R-:W-:Y:S01]  /*1efc0*/  STL [R1+0xcf0], R68 ;  /* 0x000cf04401007387 */ /* 0x000fe20000100800 */
[----:B-1----:R-:W-:-:S02]  /*1efd0*/  @P2 IMAD.MOV.U32 R8, RZ, RZ, R3 ;  /* 0x000000ffff082224 */ /* 0x002fc400078e0003 */
[----:B------:R-:W-:Y:S01]  /*1efe0*/  @P2 IMAD.MOV.U32 R9, RZ, RZ, R4 ;  /* 0x000000ffff092224 */ /* 0x000fe200078e0004 */
[----:B------:R-:W-:Y:S04]  /*1eff0*/  STL [R1+0xd00], R0 ;  /* 0x000d000001007387 */ /* 0x000fe80000100800 */
[----:B------:R-:W-:Y:S04]  /*1f000*/  STL [R1+0xcfc], R2 ;  /* 0x000cfc0201007387 */ /* 0x000fe80000100800 */
[----:B------:R-:W-:Y:S04]  /*1f010*/  STL [R1+0xd08], R3 ;  /* 0x000d080301007387 */ /* 0x000fe80000100800 */
[----:B------:R-:W-:Y:S04]  /*1f020*/  STL [R1+0xd04], R4 ;  /* 0x000d040401007387 */ /* 0x000fe80000100800 */
[----:B------:R1:W3:Y:S04]  /*1f030*/  @P2 LDG.E.U8 R30, desc[UR24][R8.64] ;  /* 0x00000018081e2981 */ /* 0x0002e8000c1e1100 */
[----:B------:R-:W1:Y:S04]  /*1f040*/  LDL R8, [R1+0xec] ;  /* 0x0000ec0001087983 */ /* 0x000e680000100800 */
[----:B------:R-:W1:Y:S01]  /*1f050*/  LDL R9, [R1+0xf0] ;  /* 0x0000f00001097983 */ /* 0x000e620000100800 */
[----:B------:R-:W-:-:S02]  /*1f060*/  PRMT R15, RZ, 0x7610, R15 ;  /* 0x00007610ff0f7816 */ /* 0x000fc4000000000f */
[----:B-1----:R-:W-:-:S04]  /*1f070*/  @P4 LOP3.LUT R9, R9, R8, RZ, 0x3c, !PT ;  /* 0x0000000809094212 */ /* 0x002fc800078e3cff */
[----:B------:R-:W-:-:S04]  /*1f080*/  @P4 LOP3.LUT R8, R9, R8, RZ, 0x3c, !PT ;  /* 0x0000000809084212 */ /* 0x000fc800078e3cff */
[----:B------:R-:W-:-:S05]  /*1f090*/  @P4 LOP3.LUT R9, R9, R8, RZ, 0x3c, !PT ;  /* 0x0000000809094212 */ /* 0x000fca00078e3cff */
[----:B------:R1:W4:Y:S04]  /*1f0a0*/  @P4 LDG.E.U8 R15, desc[UR24][R8.64] ;  /* 0x00000018080f4981 */ /* 0x000328000c1e1100 */
[----:B------:R-:W1:Y:S04]  /*1f0b0*/  LDL R8, [R1+0xf4] ;  /* 0x0000f40001087983 */ /* 0x000e680000100800 */
[----:B------:R-:W1:Y:S01]  /*1f0c0*/  LDL R9, [R1+0xf8] ;  /* 0x0000f80001097983 */ /* 0x000e620000100800 */
[----:B------:R-:W-:Y:S02]  /*1f0d0*/  PRMT R14, RZ, 0x7610, R14 ;  /* 0x00007610ff0e7816 */ /* 0x000fe4000000000e */
[----:B-1----:R-:W-:-:S04]  /*1f0e0*/  @P4 LOP3.LUT R9, R9, R8, RZ, 0x3c, !PT ;  /* 0x0000000809094212 */ /* 0x002fc800078e3cff */
        /* <DEDUP_REMOVED lines=19> */
[----:B------:R-:W-:Y:S02]  /*1f220*/  ISETP.GT.AND P2, PT, R33, 0x3, PT ;  /* 0x000000032100780c */ /* 0x000fe40003f44270 */
[----:B------:R-:W-:-:S11]  /*1f230*/  PRMT R71, RZ, 0x7610, R71 ;  /* 0x00007610ff477816 */ /* 0x000fd60000000047 */
        /* <DEDUP_REMOVED lines=14> */
[----:B0-----:R-:W-:-:S11]  /*1f320*/  PRMT R64, RZ, 0x7610, R64 ;  /* 0x00007610ff407816 */ /* 0x001fd60000000040 */
[----:B-1----:R-:W-:-:S04]  /*1f330*/  @P3 LOP3.LUT R9, R9, R8, RZ, 0x3c, !PT ;  /* 0x0000000809093212 */ /* 0x002fc800078e3cff */
[----:B------:R-:W-:-:S04]  /*1f340*/  @P3 LOP3.LUT R8, R9, R8, RZ, 0x3c, !PT ;  /* 0x0000000809083212 */ /* 0x000fc800078e3cff */
[----:B------:R-:W-:-:S05]  /*1f350*/  @P3 LOP3.LUT R9, R9, R8, RZ, 0x3c, !PT ;  /* 0x0000000809093212 */ /* 0x000fca00078e3cff */
[----:B------:R-:W2:Y:S04]  /*1f360*/  @P3 LDG.E.U8 R64, desc[UR24][R8.64] ;  /* 0x0000001808403981 */ /* 0x000ea8000c1e1100 */
[----:B--2---:R0:W-:Y:S04]  /*1f370*/  STL [R1+0xe4], R64 ;  /* 0x0000e44001007387 */ /* 0x0041e80000100800 */
[----:B0-----:R-:W2:Y:S04]  /*1f380*/  LDL.LU R64, [R1+0xdf8] ;  /* 0x000df80001407983 */ /* 0x001ea80000300800 */
[----:B------:R-:W2:Y:S04]  /*1f390*/  LDL R8, [R1+0x124] ;  /* 0x0001240001087983 */ /* 0x000ea80000100800 */
[----:B------:R-:W2:Y:S01]  /*1f3a0*/  LDL R9, [R1+0x128] ;  /* 0x0001280001097983 */ /* 0x000ea20000100800 */
[----:B------:R-:W-:-:S02]  /*1f3b0*/  PRMT R66, RZ, 0x7610, R66 ;  /* 0x00007610ff427816 */ /* 0x000fc40000000042 */
[----:B--2---:R-:W-:-:S04]  /*1f3c0*/  @P3 LOP3.LUT R9, R9, R8, RZ, 0x3c, !PT ;  /* 0x0000000809093212 */ /* 0x004fc800078e3cff */
[----:B------:R-:W-:-:S04]  /*1f3d0*/  @P3 LOP3.LUT R8, R9, R8, RZ, 0x3c, !PT ;  /* 0x0000000809083212 */ /* 0x000fc800078e3cff */
[----:B------:R-:W-:-:S05]  /*1f3e0*/  @P3 LOP3.LUT R9, R9, R8, RZ, 0x3c, !PT ;  /* 0x0000000809093212 */ /* 0x000fca00078e3cff */
[----:B------:R-:W2:Y:S01]  /*1f3f0*/  @P3 LDG.E.U8 R66, desc[UR24][R8.64] ;  /* 0x0000001808423981 */ /* 0x000ea2000c1e1100 */
[----:B------:R-:W-:-:S03]  /*1f400*/  ISETP.GT.AND P1, PT, R33, 0x5, PT ;  /* 0x000000052100780c */ /* 0x000fc60003f24270 */
        /* <DEDUP_REMOVED lines=65> */
[----:B------:R0:W2:Y:S04]  /*1f820*/  @P1 LDG.E.U8 R29, desc[UR24][R8.64] ;  /* 0x00000018081d1981 */ /* 0x0000a8000c1e1100 */
[----:B------:R-:W0:Y:S04]  /*1f830*/  LDL R8, [R1+0x164] ;  /* 0x0001640001087983 */ /* 0x000e280000100800 */
[----:B------:R-:W0:Y:S01]  /*1f840*/  LDL R9, [R1+0x568] ;  /* 0x0005680001097983 */ /* 0x000e220000100800 */
[----:B------:R-:W-:Y:S02]  /*1f850*/  PRMT R28, RZ, 0x7610, R28 ;  /* 0x00007610ff1c7816 */ /* 0x000fe4000000001c */
[----:B0-----:R-:W-:-:S04]  /*1f860*/  @P1 LOP3.LUT R9, R9, R8, RZ, 0x3c, !PT ;  /* 0x0000000809091212 */ /* 0x001fc800078e3cff */
[----:B------:R-:W-:-:S04]  /*1f870*/  @P1 LOP3.LUT R8, R9, R8, RZ, 0x3c, !PT ;  /* 0x0000000809081212 */ /* 0x000fc800078e3cff */
[----:B------:R-:W-:-:S05]  /*1f880*/  @P1 LOP3.LUT R9, R9, R8, RZ, 0x3c, !PT ;  /* 0x0000000809091212 */ /* 0x000fca00078e3cff */
[----:B------:R0:W2:Y:S04]  /*1f890*/  @P1 LDG.E.U8 R28, desc[UR24][R8.64] ;  /* 0x00000018081c1981 */ /* 0x0000a8000c1e1100 */
[----:B------:R-:W0:Y:S04]  /*1f8a0*/  LDL R8, [R1+0x56c] ;  /* 0x00056c0001087983 */ /* 0x000e280000100800 */
[----:B------:R-:W0:Y:S01]  /*1f8b0*/  LDL R9, [R1+0x570] ;  /* 0x0005700001097983 */ /* 0x000e220000100800 */
[----:B------:R-:W-:Y:S02]  /*1f8c0*/  ISETP.GT.AND P2, PT, R33, 0x9, PT ;  /* 0x000000092100780c */ /* 0x000fe40003f44270 */
[----:B------:R-:W-:-:S11]  /*1f8d0*/  PRMT R13, RZ, 0x7610, R13 ;  /* 0x00007610ff0d7816 */ /* 0x000fd6000000000d */
[----:B0-----:R-:W-:-:S04]  /*1f8e0*/  @P2 LOP3.LUT R9, R9, R8, RZ, 0x3c, !PT ;  /* 0x0000000809092212 */ /* 0x001fc800078e3cff */
        /* <DEDUP_REMOVED lines=381> */
[----:B------:R-:W3:Y:S04]  /*210c0*/  LDL R8, [R1+0x62c] ;  /* 0x00062c0001087983 */ /* 0x000ee80000100800 */
[----:B------:R-:W3:Y:S01]  /*210d0*/  LDL R9, [R1+0x630] ;  /* 0x0006300001097983 */ /* 0x000ee20000100800 */
[----:B------:R-:W-:-:S03]  /*210e0*/  PRMT R4, RZ, 0x7610, R4 ;  /* 0x00007610ff047816 */ /* 0x000fc60000000004 */
[----:B--2---:R-:W-:Y:S01]  /*210f0*/  STL [R1+0xd0c], R3 ;  /* 0x000d0c0301007387 */ /* 0x004fe20000100800 */
[----:B---3--:R-:W-:-:S04]  /*21100*/  @P3 LOP3.LUT R9, R9, R8, RZ, 0x3c, !PT ;  /* 0x0000000809093212 */ /* 0x008fc800078e3cff */
[----:B------:R-:W-:-:S04]  /*21110*/  @P3 LOP3.LUT R8, R9, R8, RZ, 0x3c, !PT ;  /* 0x0000000809083212 */ /* 0x000fc800078e3cff */
[----:B------:R-:W-:-:S05]  /*21120*/  @P3 LOP3.LUT R9, R9, R8, RZ, 0x3c, !PT ;  /* 0x0000000809093212 */ /* 0x000fca00078e3cff */
[----:B------:R-:W2:Y:S04]  /*21130*/  @P3 LDG.E.U8 R4, desc[UR24][R8.64] ;  /* 0x0000001808043981 */ /* 0x000ea8000c1e1100 */
[----:B------:R-:W3:Y:S04]  /*21140*/  LDL R8, [R1+0x71c] ;  /* 0x00071c0001087983 */ /* 0x000ee80000100800 */
[----:B------:R-:W3:Y:S01]  /*21150*/  LDL R9, [R1+0x720] ;  /* 0x0007200001097983 */ /* 0x000ee20000100800 */
[----:B------:R-:W-:Y:S02]  /*21160*/  ISETP.GT.AND P1, PT, R33, 0x20, PT ;  /* 0x000000202100780c */ /* 0x000fe40003f24270 */
[----:B------:R-:W-:Y:S01]  /*21170*/  PRMT R23, RZ, 0x7610, R23 ;  /* 0x00007610ff177816 */ /* 0x000fe20000000017 */
[----:B--2---:R-:W-:Y:S10]  /*21180*/  STL [R1+0xd10], R4 ;  /* 0x000d100401007387 */ /* 0x004ff40000100800 */
[----:B---3--:R-:W-:-:S04]  /*21190*/  @P1 LOP3.LUT R9, R9, R8, RZ, 0x3c, !PT ;  /* 0x0000000809091212 */ /* 0x008fc800078e3cff */
        /* <DEDUP_REMOVED lines=9> */
[----:B------:R0:W3:Y:S04]  /*21230*/  @P1 LDG.E.U8 R22, desc[UR24][R8.64] ;  /* 0x0000001808161981 */ /* 0x0000e8000c1e1100 */
        /* <DEDUP_REMOVED lines=115> */
[----:B--2---:R0:W-:Y:S01]  /*21970*/  STL [R1+0xd14], R0 ;  /* 0x000d140001007387 */ /* 0x0041e20000100800 */
[----:B------:R-:W-:Y:S02]  /*21980*/  ISETP.GT.AND P3, PT, R33, 0x28, PT ;  /* 0x000000282100780c */ /* 0x000fe40003f64270 */
[----:B------:R-:W-:Y:S01]  /*21990*/  PRMT R21, RZ, 0x7610, R21 ;  /* 0x00007610ff157816 */ /* 0x000fe20000000015 */
[----:B0-----:R-:W2:Y:S01]  /*219a0*/  LDL R0, [R1+0x7a0] ;  /* 0x0007a00001007983 */ /* 0x001ea20000100800 */
[----:B---3--:R-:W-:-:S04]  /*219b0*/  @P2 LOP3.LUT R9, R9, R8, RZ, 0x3c, !PT ;  /* 0x0000000809092212 */ /* 0x008fc800078e3cff */
[----:B------:R-:W-:-:S04]  /*219c0*/  @P2 LOP3.LUT R8, R9, R8, RZ, 0x3c, !PT ;  /* 0x0000000809082212 */ /* 0x000fc800078e3cff */
[----:B------:R-:W-:-:S05]  /*219d0*/  @P2 LOP3.LUT R9, R9, R8, RZ, 0x3c, !PT ;  /* 0x0000000809092212 */ /* 0x000fca00078e3cff */
[----:B------:R-:W3:Y:S04]  /*219e0*/  @P2 LDG.E.U8 R2, desc[UR24][R8.64] ;  /* 0x0000001808022981 */ /* 0x000ee8000c1e1100 */
[----:B------:R-:W2:Y:S04]  /*219f0*/  LDL R8, [R1+0x78c] ;  /* 0x00078c0001087983 */ /* 0x000ea80000100800 */
[----:B------:R-:W2:Y:S04]  /*21a00*/  LDL R9, [R1+0x790] ;  /* 0x0007900001097983 */ /* 0x000ea80000100800 */
[----:B---3--:R0:W-:Y:S04]  /*21a10*/  STL [R1+0xd18], R2 ;  /* 0x000d180201007387 */ /* 0x0081e80000100800 */
[----:B0-----:R-:W3:Y:S01]  /*21a20*/  LDL R2, [R1+0x79c] ;  /* 0x00079c0001027983 */ /* 0x001ee20000100800 */
[----:B--2---:R-:W-:-:S04]  /*21a30*/  @P3 LOP3.LUT R9, R9, R8, RZ, 0x3c, !PT ;  /* 0x0000000809093212 */ /* 0x004fc800078e3cff */
[----:B------:R-:W-:-:S04]  /*21a40*/  @P3 LOP3.LUT R8, R9, R8, RZ, 0x3c, !PT ;  /* 0x0000000809083212 */ /* 0x000fc800078e3cff */
[----:B------:R-:W-:-:S05]  /*21a50*/  @P3 LOP3.LUT R9, R9, R8, RZ, 0x3c, !PT ;  /* 0x0000000809093212 */ /* 0x000fca00078e3cff */
[----:B------:R0:W2:Y:S04]  /*21a60*/  @P3 LDG.E.U8 R21, desc[UR24][R8.64] ;  /* 0x0000001808153981 */ /* 0x0000a8000c1e1100 */
[----:B------:R-:W0:Y:S04]  /*21a70*/  LDL R8, [R1+0x794] ;  /* 0x0007940001087983 */ /* 0x000e280000100800 */
[----:B------:R-:W0:Y:S01]  /*21a80*/  LDL R9, [R1+0x798] ;  /* 0x0007980001097983 */ /* 0x000e220000100800 */
[----:B------:R-:W-:Y:S02]  /*21a90*/  ISETP.GT.AND P1, PT, R33, 0x29, PT ;  /* 0x000000292100780c */ /* 0x000fe40003f24270 */
[----:B------:R-:W-:-:S02]  /*21aa0*/  PRMT R20, RZ, 0x7610, R20 ;  /* 0x00007610ff147816 */ /* 0x000fc40000000014 */
[----:B------:R-:W-:Y:S02]  /*21ab0*/  PRMT R34, RZ, 0x7610, R34 ;  /* 0x00007610ff227816 */ /* 0x000fe40000000022 */
[----:B0-----:R-:W-:-:S04]  /*21ac0*/  @P3 LOP3.LUT R9, R9, R8, RZ, 0x3c, !PT ;  /* 0x0000000809093212 */ /* 0x001fc800078e3cff */
[----:B------:R-:W-:-:S04]  /*21ad0*/  @P3 LOP3.LUT R8, R9, R8, RZ, 0x3c, !PT ;  /* 0x0000000809083212 */ /* 0x000fc800078e3cff */
[----:B------:R-:W-:-:S05]  /*21ae0*/  @P3 LOP3.LUT R9, R9, R8, RZ, 0x3c, !PT ;  /* 0x0000000809093212 */ /* 0x000fca00078e3cff */
[----:B------:R0:W2:Y:S02]  /*21af0*/  @P3 LDG.E.U8 R20, desc[UR24][R8.64] ;  /* 0x0000001808143981 */ /* 0x0000a4000c1e1100 */
[----:B0-----:R-:W-:Y:S02]  /*21b00*/  @P1 IMAD.MOV.U32 R8, RZ, RZ, R0 ;  /* 0x000000ffff081224 */ /* 0x001fe400078e0000 */
[----:B---3--:R-:W-:Y:S01]  /*21b10*/  @P1 IMAD.MOV.U32 R9, RZ, RZ, R2 ;  /* 0x000000ffff091224 */ /* 0x008fe200078e0002 */
[----:B------:R-:W-:Y:S01]  /*21b20*/  PRMT R37, RZ, 0x7610, R37 ;  /* 0x00007610ff257816 */ /* 0x000fe20000000025 */
[----:B------:R-:W3:Y:S04]  /*21b30*/  LDL R2, [R1+0x7c4] ;  /* 0x0007c40001027983 */ /* 0x000ee80000100800 */
[----:B------:R0:W2:Y:S01]  /*21b40*/  @P1 LDG.E.U8 R34, desc[UR24][R8.64] ;  /* 0x0000001808221981 */ /* 0x0000a2000c1e1100 */
[----:B------:R-:W-:-:S02]  /*21b50*/  ISETP.GT.AND P2, PT, R33, 0x2a, PT ;  /* 0x0000002a2100780c */ /* 0x000fc40003f44270 */
[----:B------:R-:W-:Y:S01]  /*21b60*/  PRMT R64, RZ, 0x7610, R64 ;  /* 0x00007610ff407816 */ /* 0x000fe20000000040 */
[----:B------:R-:W2:Y:S04]  /*21b70*/  LDL R0, [R1+0x7c8] ;  /* 0x0007c80001007983 */ /* 0x000ea80000100800 */
[----:B------:R-:W0:Y:S04]  /*21b80*/  LDL R8, [R1+0x7a4] ;  /* 0x0007a40001087983 */ /* 0x000e280000100800 */
[----:B------:R-:W0:Y:S02]  /*21b90*/  LDL R9, [R1+0x7a8] ;  /* 0x0007a80001097983 */ /* 0x000e240000100800 */
[----:B0-----:R-:W-:-:S04]  /*21ba0*/  @P1 LOP3.LUT R9, R9, R8, RZ, 0x3c, !PT ;  /* 0x0000000809091212 */ /* 0x001fc800078e3cff */
[----:B------:R-:W-:-:S04]  /*21bb0*/  @P1 LOP3.LUT R8, R9, R8, RZ, 0x3c, !PT ;  /* 0x0000000809081212 */ /* 0x000fc800078e3cff */
[----:B------:R-:W-:-:S05]  /*21bc0*/  @P1 LOP3.LUT R9, R9, R8, RZ, 0x3c, !PT ;  /* 0x0000000809091212 */ /* 0x000fca00078e3cff */
[----:B------:R0:W2:Y:S04]  /*21bd0*/  @P1 LDG.E.U8 R37, desc[UR24][R8.64] ;  /* 0x0000001808251981 */ /* 0x0000a8000c1e1100 */
[----:B------:R-:W0:Y:S04]  /*21be0*/  LDL R8, [R1+0x7ac] ;  /* 0x0007ac0001087983 */ /* 0x000e280000100800 */
[----:B------:R-:W0:Y:S02]  /*21bf0*/  LDL R9, [R1+0x7b0] ;  /* 0x0007b00001097983 */ /* 0x000e240000100800 */
        /* <DEDUP_REMOVED lines=14> */
[----:B------:R-:W-:-:S02]  /*21ce0*/  PRMT R85, RZ, 0x7610, R85 ;  /* 0x00007610ff557816 */ /* 0x000fc40000000055 */
[----:B------:R-:W-:-:S09]  /*21cf0*/  PRMT R87, RZ, 0x7610, R87 ;  /* 0x00007610ff577816 */ /* 0x000fd20000000057 */
[----:B0-----:R-:W-:-:S04]  /*21d00*/  @P3 LOP3.LUT R9, R9, R8, RZ, 0x3c, !PT ;  /* 0x0000000809093212 */ /* 0x001fc800078e3cff */
[----:B------:R-:W-:-:S04]  /*21d10*/  @P3 LOP3.LUT R8, R9, R8, RZ, 0x3c, !PT ;  /* 0x0000000809083212 */ /* 0x000fc800078e3cff */
[----:B------:R-:W-:-:S05]  /*21d20*/  @P3 LOP3.LUT R9, R9, R8, RZ, 0x3c, !PT ;  /* 0x0000000809093212 */ /* 0x000fca00078e3cff */
[----:B------:R2:W4:Y:S02]  /*21d30*/  @P3 LDG.E.U8 R85, desc[UR24][R8.64] ;  /* 0x0000001808553981 */ /* 0x000524000c1e1100 */
[----:B--2---:R-:W-:Y:S02]  /*21d40*/  @P3 IMAD.MOV.U32 R8, RZ, RZ, R0 ;  /* 0x000000ffff083224 */ /* 0x004fe400078e0000 */
[----:B---3--:R-:W-:Y:S01]  /*21d50*/  @P3 IMAD.MOV.U32 R9, RZ, RZ, R2 ;  /* 0x000000ffff093224 */ /* 0x008fe200078e0002 */
[----:B------:R-:W-:Y:S01]  /*21d60*/  ISETP.GT.AND P1, PT, R33, 0x2c, PT ;  /* 0x0000002c2100780c */ /* 0x000fe20003f24270 */
[----:B------:R-:W2:Y:S04]  /*21d70*/  LDL R2, [R1+0x7ec] ;  /* 0x0007ec0001027983 */ /* 0x000ea80000100800 */
[----:B------:R0:W3:Y:S01]  /*21d80*/  @P3 LDG.E.U8 R87, desc[UR24][R8.64] ;  /* 0x0000001808573981 */ /* 0x0000e2000c1e1100 */
[----:B------:R-:W-:-:S03]  /*21d90*/  PRMT R55, RZ, 0x7610, R55 ;  /* 0x00007610ff377816 */ /* 0x000fc60000000037 */
[----:B------:R-:W2:Y:S04]  /*21da0*/  LDL R0, [R1+0x7f0] ;  /* 0x0007f00001007983 */ /* 0x000ea80000100800 */
[----:B------:R-:W0:Y:S04]  /*21db0*/  LDL R8, [R1+0x7cc] ;  /* 0x0007cc0001087983 */ /* 0x000e280000100800 */
[----:B------:R-:W0:Y:S02]  /*21dc0*/  LDL R9, [R1+0x7d0] ;  /* 0x0007d00001097983 */ /* 0x000e240000100800 */
        /* <DEDUP_REMOVED lines=28> */
[----:B------:R-:W-:Y:S02]  /*21f90*/  ISETP.GT.AND P3, PT, R33, 0x2e, PT ;  /* 0x0000002e2100780c */ /* 0x000fe40003f64270 */
[----:B--2---:R-:W-:-:S04]  /*21fa0*/  @P2 LOP3.LUT R9, R9, R8, RZ, 0x3c, !PT ;  /* 0x0000000809092212 */ /* 0x004fc800078e3cff */
[----:B------:R-:W-:-:S04]  /*21fb0*/  @P2 LOP3.LUT R8, R9, R8, RZ, 0x3c, !PT ;  /* 0x0000000809082212 */ /* 0x000fc800078e3cff */
[----:B------:R-:W-:-:S05]  /*21fc0*/  @P2 LOP3.LUT R9, R9, R8, RZ, 0x3c, !PT ;  /* 0x0000000809092212 */ /* 0x000fca00078e3cff */
[----:B------:R0:W2:Y:S01]  /*21fd0*/  @P2 LDG.E.U8 R7, desc[UR24][R8.64] ;  /* 0x0000001808072981 */ /* 0x0000a2000c1e1100 */
[----:B------:R-:W-:Y:S01]  /*21fe0*/  PRMT R4, RZ, 0x7610, R4 ;  /* 0x00007610ff047816 */ /* 0x000fe20000000004 */
[----:B0-----:R-:W-:Y:S02]  /*21ff0*/  @P3 IMAD.MOV.U32 R8, RZ, RZ, R0 ;  /* 0x000000ffff083224 */ /* 0x001fe400078e0000 */
[----:B------:R-:W-:-:S05]  /*22000*/  @P3 IMAD.MOV.U32 R9, RZ, RZ, R2 ;  /* 0x000000ffff093224 */ /* 0x000fca00078e0002 */
[----:B------:R-:W3:Y:S04]  /*22010*/  @P3 LDG.E.U8 R4, desc[UR24][R8.64] ;  /* 0x0000001808043981 */ /* 0x000ee8000c1e1100 */
[----:B--2---:R-:W-:Y:S04]  /*22020*/  STL [R1+0x2c], R7 ;  /* 0x00002c0701007387 */ /* 0x004fe80000100800 */
[----:B------:R-:W2:Y:S04]  /*22030*/  LDL R8, [R1+0x7f4] ;  /* 0x0007f40001087983 */ /* 0x000ea80000100800 */
[----:B------:R-:W2:Y:S01]  /*22040*/  LDL R9, [R1+0x7f8] ;  /* 0x0007f80001097983 */ /* 0x000ea20000100800 */
[----:B------:R-:W-:-:S03]  /*22050*/  PRMT R3, RZ, 0x7610, R3 ;  /* 0x00007610ff037816 */ /* 0x000fc60000000003 */
[----:B------:R-:W4:Y:S04]  /*22060*/  LDL R2, [R1+0x804] ;  /* 0x0008040001027983 */ /* 0x000f280000100800 */
[----:B------:R-:W4:Y:S04]  /*22070*/  LDL R0, [R1+0x808] ;  /* 0x0008080001007983 */ /* 0x000f280000100800 */
[----:B---3--:R-:W-:Y:S01]  /*22080*/  STL [R1+0xd1c], R4 ;  /* 0x000d1c0401007387 */ /* 0x008fe20000100800 */
[----:B--2---:R-:W-:-:S04]  /*22090*/  @P3 LOP3.LUT R9, R9, R8, RZ, 0x3c, !PT ;  /* 0x0000000809093212 */ /* 0x004fc800078e3cff */
        /* <DEDUP_REMOVED lines=11> */
[----:B------:R-:W2:Y:S04]  /*22150*/  @P1 LDG.E.U8 R70, desc[UR24][R8.64] ;  /* 0x0000001808461981 */ /* 0x000ea8000c1e1100 */
[----:B------:R-:W3:Y:S04]  /*22160*/  LDL R8, [R1+0x64c] ;  /* 0x00064c0001087983 */ /* 0x000ee80000100800 */
[----:B------:R-:W3:Y:S01]  /*22170*/  LDL R9, [R1+0x650] ;  /* 0x0006500001097983 */ /* 0x000ee20000100800 */
[----:B------:R-:W-:-:S03]  /*22180*/  PRMT R69, RZ, 0x7610, R69 ;  /* 0x00007610ff457816 */ /* 0x000fc60000000045 */
[----:B--2---:R0:W-:Y:S01]  /*22190*/  STL [R1+0xd24], R70 ;  /* 0x000d244601007387 */ /* 0x0041e20000100800 */
[----:B---3--:R-:W-:-:S04]  /*221a0*/  @P1 LOP3.LUT R9, R9, R8, RZ, 0x3c, !PT ;  /* 0x0000000809091212 */ /* 0x008fc800078e3cff */
[----:B------:R-:W-:-:S04]  /*221b0*/  @P1 LOP3.LUT R8, R9, R8, RZ, 0x3c, !PT ;  /* 0x0000000809081212 */ /* 0x000fc800078e3cff */
[----:B------:R-:W-:-:S05]  /*221c0*/  @P1 LOP3.LUT R9, R9, R8, RZ, 0x3c, !PT ;  /* 0x0000000809091212 */ /* 0x000fca00078e3cff */
[----:B------:R1:W2:Y:S04]  /*221d0*/  @P1 LDG.E.U8 R69, desc[UR24][R8.64] ;  /* 0x0000001808451981 */ /* 0x0002a8000c1e1100 */
[----:B------:R-:W1:Y:S04]  /*221e0*/  LDL R8, [R1+0x7fc] ;  /* 0x0007fc0001087983 */ /* 0x000e680000100800 */
[----:B------:R-:W1:Y:S01]  /*221f0*/  LDL R9, [R1+0x800] ;  /* 0x0008000001097983 */ /* 0x000e620000100800 */
[----:B------:R-:W-:Y:S02]  /*22200*/  ISETP.GT.AND P2, PT, R33, 0x30, PT ;  /* 0x000000302100780c */ /* 0x000fe40003f44270 */
[----:B------:R-:W-:-:S02]  /*22210*/  PRMT R19, RZ, 0x7610, R19 ;  /* 0x00007610ff137816 */ /* 0x000fc40000000013 */
[----:B------:R-:W-:-:S09]  /*22220*/  PRMT R18, RZ, 0x7610, R18 ;  /* 0x00007610ff127816 */ /* 0x000fd20000000012 */
[----:B-1----:R-:W-:-:S04]  /*22230*/  @P2 LOP3.LUT R9, R9, R8, RZ, 0x3c, !PT ;  /* 0x0000000809092212 */ /* 0x002fc800078e3cff */
[----:B------:R-:W-:-:S04]  /*22240*/  @P2 LOP3.LUT R8, R9, R8, RZ, 0x3c, !PT ;  /* 0x0000000809082212 */ /* 0x000fc800078e3cff */
[----:B------:R-:W-:-:S05]  /*22250*/  @P2 LOP3.LUT R9, R9, R8, RZ, 0x3c, !PT ;  /* 0x0000000809092212 */ /* 0x000fca00078e3cff */
[----:B------:R4:W3:Y:S04]  /*22260*/  @P2 LDG.E.U8 R19, desc[UR24][R8.64] ;  /* 0x0000001808132981 */ /* 0x0008e8000c1e1100 */
[----:B--2---:R1:W-:Y:S01]  /*22270*/  STL [R1+0xd28], R69 ;  /* 0x000d284501007387 */ /* 0x0043e20000100800 */
[----:B----4-:R-:W-:Y:S02]  /*22280*/  @P2 IMAD.MOV.U32 R8, RZ, RZ, R0 ;  /* 0x000000ffff082224 */ /* 0x010fe400078e0000 */
[----:B------:R-:W-:Y:S01]  /*22290*/  @P2 IMAD.MOV.U32 R9, RZ, RZ, R2 ;  /* 0x000000ffff092224 */ /* 0x000fe200078e0002 */
[----:B------:R-:W-:Y:S01]  /*222a0*/  ISETP.GT.AND P1, PT, R33, 0x31, PT ;  /* 0x000000312100780c */ /* 0x000fe20003f24270 */
[----:B------:R-:W2:Y:S04]  /*222b0*/  LDL R2, [R1+0x82c] ;  /* 0x00082c0001027983 */ /* 0x000ea80000100800 */
[----:B------:R4:W2:Y:S01]  /*222c0*/  @P2 LDG.E.U8 R18, desc[UR24][R8.64] ;  /* 0x0000001808122981 */ /* 0x0008a2000c1e1100 */
[----:B------:R-:W-:-:S02]  /*222d0*/  PRMT R36, RZ, 0x7610, R36 ;  /* 0x00007610ff247816 */ /* 0x000fc40000000024 */
[----:B------:R-:W-:Y:S01]  /*222e0*/  PRMT R39, RZ, 0x7610, R39 ;  /* 0x00007610ff277816 */ /* 0x000fe20000000027 */
[----:B------:R-:W2:Y:S04]  /*222f0*/  LDL R0, [R1+0x830] ;  /* 0x0008300001007983 */ /* 0x000ea80000100800 */
[----:B------:R-:W4:Y:S04]  /*22300*/  LDL R8, [R1+0x80c] ;  /* 0x00080c0001087983 */ /* 0x000f280000100800 */
[----:B------:R-:W4:Y:S02]  /*22310*/  LDL R9, [R1+0x810] ;  /* 0x0008100001097983 */ /* 0x000f240000100800 */
[----:B----4-:R-:W-:-:S04]  /*22320*/  @P1 LOP3.LUT R9, R9, R8, RZ, 0x3c, !PT ;  /* 0x0000000809091212 */ /* 0x010fc800078e3cff */
[----:B------:R-:W-:-:S04]  /*22330*/  @P1 LOP3.LUT R8, R9, R8, RZ, 0x3c, !PT ;  /* 0x0000000809081212 */ /* 0x000fc800078e3cff */
[----:B------:R-:W-:-:S05]  /*22340*/  @P1 LOP3.LUT R9, R9, R8, RZ, 0x3c, !PT ;  /* 0x0000000809091212 */ /* 0x000fca00078e3cff */
[----:B------:R4:W2:Y:S04]  /*22350*/  @P1 LDG.E.U8 R36, desc[UR24][R8.64] ;  /* 0x0000001808241981 */ /* 0x0008a8000c1e1100 */
[----:B------:R-:W4:Y:S04]  /*22360*/  LDL R8, [R1+0x814] ;  /* 0x0008140001087983 */ /* 0x000f280000100800 */
[----:B------:R-:W4:Y:S02]  /*22370*/  LDL R9, [R1+0x818] ;  /* 0x0008180001097983 */ /* 0x000f240000100800 */
[----:B----4-:R-:W-:-:S04]  /*22380*/  @P1 LOP3.LUT R9, R9, R8, RZ, 0x3c, !PT ;  /* 0x0000000809091212 */ /* 0x010fc800078e3cff */
[----:B------:R-:W-:-:S04]  /*22390*/  @P1 LOP3.LUT R8, R9, R8, RZ, 0x3c, !PT ;  /* 0x0000000809081212 */ /* 0x000fc800078e3cff */
[----:B------:R-:W-:-:S05]  /*223a0*/  @P1 LOP3.LUT R9, R9, R8, RZ, 0x3c, !PT ;  /* 0x0000000809091212 */ /* 0x000fca00078e3cff */
[----:B------:R4:W2:Y:S04]  /*223b0*/  @P1 LDG.E.U8 R39, desc[UR24][R8.64] ;  /* 0x0000001808271981 */ /* 0x0008a8000c1e1100 */
[----:B------:R-:W4:Y:S04]  /*223c0*/  LDL R8, [R1+0x81c] ;  /* 0x00081c0001087983 */ /* 0x000f280000100800 */
[----:B------:R-:W4:Y:S01]  /*223d0*/  LDL R9, [R1+0x820] ;  /* 0x0008200001097983 */ /* 0x000f220000100800 */
[----:B------:R-:W-:Y:S02]  /*223e0*/  ISETP.GT.AND P2, PT, R33, 0x32, PT ;  /* 0x000000322100780c */ /* 0x000fe40003f44270 */
[----:B------:R-:W-:-:S11]  /*223f0*/  PRMT R56, RZ, 0x7610, R56 ;  /* 0x00007610ff387816 */ /* 0x000fd60000000038 */
[----:B----4-:R-:W-:-:S04]  /*22400*/  @P2 LOP3.LUT R9, R9, R8, RZ, 0x3c, !PT ;  /* 0x0000000809092212 */ /* 0x010fc800078e3cff */
[----:B------:R-:W-:-:S04]  /*22410*/  @P2 LOP3.LUT R8, R9, R8, RZ, 0x3c, !PT ;  /* 0x0000000809082212 */ /* 0x000fc800078e3cff */
[----:B------:R-:W-:-:S05]  /*22420*/  @P2 LOP3.LUT R9, R9, R8, RZ, 0x3c, !PT ;  /* 0x0000000809092212 */ /* 0x000fca00078e3cff */
[----:B------:R4:W2:Y:S04]  /*22430*/  @P2 LDG.E.U8 R56, desc[UR24][R8.64] ;  /* 0x0000001808382981 */ /* 0x0008a8000c1e1100 */
[----:B------:R-:W4:Y:S04]  /*22440*/  LDL R8, [R1+0x824] ;  /* 0x0008240001087983 */ /* 0x000f280000100800 */
[----:B------:R-:W4:Y:S01]  /*22450*/  LDL R9, [R1+0x828] ;  /* 0x0008280001097983 */ /* 0x000f220000100800 */
[----:B------:R-:W-:Y:S02]  /*22460*/  ISETP.GT.AND P1, PT, R33, 0x33, PT ;  /* 0x000000332100780c */ /* 0x000fe40003f24270 */
[----:B------:R-:W-:-:S02]  /*22470*/  PRMT R62, RZ, 0x7610, R62 ;  /* 0x00007610ff3e7816 */ /* 0x000fc4000000003e */
[----:B------:R-:W-:Y:S02]  /*22480*/  PRMT R89, RZ, 0x7610, R89 ;  /* 0x00007610ff597816 */ /* 0x000fe40000000059 */
[----:B----4-:R-:W-:-:S04]  /*22490*/  @P2 LOP3.LUT R9, R9, R8, RZ, 0x3c, !PT ;  /* 0x0000000809092212 */ /* 0x010fc800078e3cff */
[----:B------:R-:W-:-:S04]  /*224a0*/  @P2 LOP3.LUT R8, R9, R8, RZ, 0x3c, !PT ;  /* 0x0000000809082212 */ /* 0x000fc800078e3cff */
[----:B------:R-:W-:-:S05]  /*224b0*/  @P2 LOP3.LUT R9, R9, R8, RZ, 0x3c, !PT ;  /* 0x0000000809092212 */ /* 0x000fca00078e3cff */
[----:B------:R2:W4:Y:S02]  /*224c0*/  @P2 LDG.E.U8 R62, desc[UR24][R8.64] ;  /* 0x00000018083e2981 */ /* 0x000524000c1e1100 */
[----:B--2---:R-:W-:Y:S02]  /*224d0*/  @P1 IMAD.MOV.U32 R8, RZ, RZ, R0 ;  /* 0x000000ffff081224 */ /* 0x004fe400078e0000 */
[----:B------:R-:W-:Y:S01]  /*224e0*/  @P1 IMAD.MOV.U32 R9, RZ, RZ, R2 ;  /* 0x000000ffff091224 */ /* 0x000fe200078e0002 */
[----:B------:R-:W-:Y:S01]  /*224f0*/  PRMT R91, RZ, 0x7610, R91 ;  /* 0x00007610ff5b7816 */ /* 0x000fe2000000005b */
[----:B------:R-:W2:Y:S04]  /*22500*/  LDL R2, [R1+0x874] ;  /* 0x0008740001027983 */ /* 0x000ea80000100800 */
[----:B------:R1:W2:Y:S01]  /*22510*/  @P1 LDG.E.U8 R89, desc[UR24][R8.64] ;  /* 0x0000001808591981 */ /* 0x0002a2000c1e1100 */
[----:B------:R-:W-:-:S02]  /*22520*/  ISETP.GT.AND P2, PT, R33, 0x34, PT ;  /* 0x000000342100780c */ /* 0x000fc40003f44270 */
[----:B0-----:R-:W-:Y:S01]  /*22530*/  PRMT R70, RZ, 0x7610, R70 ;  /* 0x00007610ff467816 */ /* 0x001fe20000000046 */
[----:B------:R-:W2:Y:S04]  /*22540*/  LDL R0, [R1+0x878] ;  /* 0x0008780001007983 */ /* 0x000ea80000100800 */
[----:B------:R-:W1:Y:S04]  /*22550*/  LDL R8, [R1+0x834] ;  /* 0x0008340001087983 */ /* 0x000e680000100800 */
[----:B------:R-:W1:Y:S02]  /*22560*/  LDL R9, [R1+0x838] ;  /* 0x0008380001097983 */ /* 0x000e640000100800 */
[----:B-1----:R-:W-:-:S04]  /*22570*/  @P1 LOP3.LUT R9, R9, R8, RZ, 0x3c, !PT ;  /* 0x0000000809091212 */ /* 0x002fc800078e3cff */
        /* <DEDUP_REMOVED lines=24> */
[----:B------:R2:W3:Y:S02]  /*22700*/  @P3 LDG.E.U8 R17, desc[UR24][R8.64] ;  /* 0x0000001808113981 */ /* 0x0004e4000c1e1100 */
[----:B--2---:R-:W-:Y:S02]  /*22710*/  @P3 IMAD.MOV.U32 R8, RZ, RZ, R0 ;  /* 0x000000ffff083224 */ /* 0x004fe400078e0000 */
[----:B------:R-:W-:Y:S01]  /*22720*/  @P3 IMAD.MOV.U32 R9, RZ, RZ, R2 ;  /* 0x000000ffff093224 */ /* 0x000fe200078e0002 */
[----:B------:R-:W-:Y:S01]  /*22730*/  ISETP.GT.AND P1, PT, R33, 0x35, PT ;  /* 0x000000352100780c */ /* 0x000fe20003f24270 */
[----:B------:R-:W2:Y:S04]  /*22740*/  LDL R2, [R1+0x654] ;  /* 0x0006540001027983 */ /* 0x000ea80000100800 */
[----:B------:R0:W2:Y:S01]  /*22750*/  @P3 LDG.E.U8 R16, desc[UR24][R8.64] ;  /* 0x0000001808103981 */ /* 0x0000a2000c1e1100 */
        /* <DEDUP_REMOVED lines=8> */
[----:B--2---:R-:W-:Y:S04]  /*227e0*/  STL [R1+0x10], R6 ;  /* 0x0000100601007387 */ /* 0x004fe80000100800 */
        /* <DEDUP_REMOVED lines=8> */
[----:B--2---:R-:W-:Y:S04]  /*22870*/  STL [R1+0xc], R5 ;  /* 0x00000c0501007387 */ /* 0x004fe80000100800 */
[----:B------:R-:W2:Y:S04]  /*22880*/  LDL R8, [R1+0x85c] ;  /* 0x00085c0001087983 */ /* 0x000ea80000100800 */
[----:B------:R-:W2:Y:S01]  /*22890*/  LDL R9, [R1+0x860] ;  /* 0x0008600001097983 */ /* 0x000ea20000100800 */
[----:B------:R-:W-:Y:S02]  /*228a0*/  PRMT R4, RZ, 0x7610, R4 ;  /* 0x00007610ff047816 */ /* 0x000fe40000000004 */
[----:B--2---:R-:W-:-:S04]  /*228b0*/  @P2 LOP3.LUT R9, R9, R8, RZ, 0x3c, !PT ;  /* 0x0000000809092212 */ /* 0x004fc800078e3cff */
[----:B------:R-:W-:-:S04]  /*228c0*/  @P2 LOP3.LUT R8, R9, R8, RZ, 0x3c, !PT ;  /* 0x0000000809082212 */ /* 0x000fc800078e3cff */
[----:B------:R-:W-:-:S05]  /*228d0*/  @P2 LOP3.LUT R9, R9, R8, RZ, 0x3c, !PT ;  /* 0x0000000809092212 */ /* 0x000fca00078e3cff */
[----:B------:R0:W2:Y:S04]  /*228e0*/  @P2 LDG.E.U8 R4, desc[UR24][R8.64] ;  /* 0x0000001808042981 */ /* 0x0000a8000c1e1100 */
[----:B------:R-:W0:Y:S04]  /*228f0*/  LDL R8, [R1+0x864] ;  /* 0x0008640001087983 */ /* 0x000e280000100800 */
[----:B------:R-:W0:Y:S01]  /*22900*/  LDL R9, [R1+0x868] ;  /* 0x0008680001097983 */ /* 0x000e220000100800 */
[----:B------:R-:W-:Y:S02]  /*22910*/  PRMT R3, RZ, 0x7610, R3 ;  /* 0x00007610ff037816 */ /* 0x000fe40000000003 */
[----:B------:R-:W-:-:S02]  /*22920*/  ISETP.GT.AND P1, PT, R33, 0x37, PT ;  /* 0x000000372100780c */ /* 0x000fc40003f24270 */
[----:B0-----:R-:W-:-:S04]  /*22930*/  @P2 LOP3.LUT R9, R9, R8, RZ, 0x3c, !PT ;  /* 0x0000000809092212 */ /* 0x001fc800078e3cff */
[----:B------:R-:W-:-:S04]  /*22940*/  @P2 LOP3.LUT R8, R9, R8, RZ, 0x3c, !PT ;  /* 0x0000000809082212 */ /* 0x000fc800078e3cff */
[----:B------:R-:W-:-:S05]  /*22950*/  @P2 LOP3.LUT R9, R9, R8, RZ, 0x3c, !PT ;  /* 0x0000000809092212 */ /* 0x000fca00078e3cff */
[----:B------:R0:W3:Y:S01]  /*22960*/  @P2 LDG.E.U8 R3, desc[UR24][R8.64] ;  /* 0x0000001808032981 */ /* 0x0000e2000c1e1100 */
[----:B------:R-:W-:-:S03]  /*22970*/  PRMT R68, RZ, 0x7610, R68 ;  /* 0x00007610ff447816 */ /* 0x000fc60000000044 */
[----:B--2---:R1:W-:Y:S01]  /*22980*/  STL [R1+0x8], R4 ;  /* 0x0000080401007387 */ /* 0x0043e20000100800 */
[----:B0-----:R-:W-:Y:S02]  /*22990*/  @P1 IMAD.MOV.U32 R8, RZ, RZ, R0 ;  /* 0x000000ffff081224 */ /* 0x001fe400078e0000 */
[----:B------:R-:W-:Y:S01]  /*229a0*/  @P1 IMAD.MOV.U32 R9, RZ, RZ, R2 ;  /* 0x000000ffff091224 */ /* 0x000fe200078e0002 */
[----:B------:R-:W2:Y:S04]  /*229b0*/  LDL R0, [R1+0x888] ;  /* 0x0008880001007983 */ /* 0x000ea80000100800 */
[----:B-1----:R-:W2:Y:S04]  /*229c0*/  LDL R4, [R1+0x880] ;  /* 0x0008800001047983 */ /* 0x002ea80000100800 */
[----:B------:R-:W2:Y:S04]  /*229d0*/  LDL R2, [R1+0x884] ;  /* 0x0008840001027983 */ /* 0x000ea80000100800 */
[----:B------:R-:W2:Y:S04]  /*229e0*/  @P1 LDG.E.U8 R68, desc[UR24][R8.64] ;  /* 0x0000001808441981 */ /* 0x000ea8000c1e1100 */
[----:B---3--:R0:W-:Y:S04]  /*229f0*/  STL [R1+0x4], R3 ;  /* 0x0000040301007387 */ /* 0x0081e80000100800 */
[----:B------:R-:W3:Y:S04]  /*22a00*/  LDL R8, [R1+0x65c] ;  /* 0x00065c0001087983 */ /* 0x000ee80000100800 */
[----:B------:R-:W3:Y:S01]  /*22a10*/  LDL R9, [R1+0x660] ;  /* 0x0006600001097983 */ /* 0x000ee20000100800 */
[----:B------:R-:W-:-:S03]  /*22a20*/  PRMT R93, RZ, 0x7610, R93 ;  /* 0x00007610ff5d7816 */ /* 0x000fc6000000005d */
[----:B0-----:R-:W4:Y:S04]  /*22a30*/  LDL R3, [R1+0x890] ;  /* 0x0008900001037983 */ /* 0x001f280000100800 */
[----:B--2---:R0:W-:Y:S04]  /*22a40*/  STL [R1+0xd2c], R68 ;  /* 0x000d2c4401007387 */ /* 0x0041e80000100800 */
[----:B0-----:R-:W2:Y:S01]  /*22a50*/  LDL R68, [R1+0x88c] ;  /* 0x00088c0001447983 */ /* 0x001ea20000100800 */
[----:B---3--:R-:W-:-:S04]  /*22a60*/  @P1 LOP3.LUT R9, R9, R8, RZ, 0x3c, !PT ;  /* 0x0000000809091212 */ /* 0x008fc800078e3cff */
[----:B------:R-:W-:-:S04]  /*22a70*/  @P1 LOP3.LUT R8, R9, R8, RZ, 0x3c, !PT ;  /* 0x0000000809081212 */ /* 0x000fc800078e3cff */
[----:B------:R-:W-:-:S05]  /*22a80*/  @P1 LOP3.LUT R9, R9, R8, RZ, 0x3c, !PT ;  /* 0x0000000809091212 */ /* 0x000fca00078e3cff */
[----:B------:R0:W3:Y:S04]  /*22a90*/  @P1 LDG.E.U8 R93, desc[UR24][R8.64] ;  /* 0x00000018085d1981 */ /* 0x0000e8000c1e1100 */
[----:B------:R-:W2:Y:S01]  /*22aa0*/  LDL R9, [R1+0x87c] ;  /* 0x00087c0001097983 */ /* 0x000ea20000100800 */
[C---:B------:R-:W-:Y:S02]  /*22ab0*/  ISETP.GT.AND P2, PT, R33.reuse, 0x39, PT ;  /* 0x000000392100780c */ /* 0x040fe40003f44270 */
[----:B------:R-:W-:Y:S02]  /*22ac0*/  PRMT R38, RZ, 0x7610, R38 ;  /* 0x00007610ff267816 */ /* 0x000fe40000000026 */
[----:B------:R-:W-:Y:S02]  /*22ad0*/  ISETP.GT.AND P1, PT, R33, 0x3a, PT ;  /* 0x0000003a2100780c */ /* 0x000fe40003f24270 */
[----:B------:R-:W-:-:S07]  /*22ae0*/  PRMT R41, RZ, 0x7610, R41 ;  /* 0x00007610ff297816 */ /* 0x000fce0000000029 */
[----:B0-----:R-:W-:Y:S01]  /*22af0*/  @P2 IMAD.MOV.U32 R8, RZ, RZ, R4 ;  /* 0x000000ffff082224 */ /* 0x001fe200078e0004 */
[----:B------:R-:W-:-:S04]  /*22b00*/  PRMT R58, RZ, 0x7610, R58 ;  /* 0x00007610ff3a7816 */ /* 0x000fc8000000003a */
[----:B--2---:R0:W2:Y:S02]  /*22b10*/  @P2 LDG.E.U8 R38, desc[UR24][R8.64] ;  /* 0x0000001808262981 */ /* 0x0040a4000c1e1100 */
[----:B0-----:R-:W-:Y:S02]  /*22b20*/  @P2 IMAD.MOV.U32 R8, RZ, RZ, R0 ;  /* 0x000000ffff082224 */ /* 0x001fe400078e0000 */
[----:B------:R-:W-:-:S05]  /*22b30*/  @P2 IMAD.MOV.U32 R9, RZ, RZ, R2 ;  /* 0x000000ffff092224 */ /* 0x000fca00078e0002 */
[----:B------:R4:W2:Y:S04]  /*22b40*/  @P2 LDG.E.U8 R41, desc[UR24][R8.64] ;  /* 0x0000001808292981 */ /* 0x0008a8000c1e1100 */
[----:B---3--:R0:W-:Y:S04]  /*22b50*/  STL [R1+0xd30], R93 ;  /* 0x000d305d01007387 */ /* 0x0081e80000100800 */
[----:B------:R-:W3:Y:S01]  /*22b60*/  LDL R4, [R1+0x8a0] ;  /* 0x0008a00001047983 */ /* 0x000ee20000100800 */
[----:B----4-:R-:W-:Y:S02]  /*22b70*/  @P1 IMAD.MOV.U32 R8, RZ, RZ, R3 ;  /* 0x000000ffff081224 */ /* 0x010fe400078e0003 */
[----:B------:R-:W-:Y:S01]  /*22b80*/  @P1 IMAD.MOV.U32 R9, RZ, RZ, R68 ;  /* 0x000000ffff091224 */ /* 0x000fe200078e0044 */
[----:B------:R-:W4:Y:S04]  /*22b90*/  LDL R2, [R1+0x8a4] ;  /* 0x0008a40001027983 */ /* 0x000f280000100800 */
[----:B------:R1:W2:Y:S04]  /*22ba0*/  @P1 LDG.E.U8 R58, desc[UR24][R8.64] ;  /* 0x00000018083a1981 */ /* 0x0002a8000c1e1100 */
[----:B0-----:R-:W2:Y:S04]  /*22bb0*/  LDL R93, [R1+0x89c] ;  /* 0x00089c00015d7983 */ /* 0x001ea80000100800 */
[----:B------:R-:W2:Y:S04]  /*22bc0*/  LDL R0, [R1+0x8a8] ;  /* 0x0008a80001007983 */ /* 0x000ea80000100800 */
[----:B------:R-:W1:Y:S04]  /*22bd0*/  LDL R8, [R1+0x894] ;  /* 0x0008940001087983 */ /* 0x000e680000100800 */
[----:B------:R-:W1:Y:S04]  /*22be0*/  LDL R9, [R1+0x898] ;  /* 0x0008980001097983 */ /* 0x000e680000100800 */
[----:B------:R-:W2:Y:S04]  /*22bf0*/  LDL R68, [R1+0x8ac] ;  /* 0x0008ac0001447983 */ /* 0x000ea80000100800 */
[----:B------:R-:W2:Y:S01]  /*22c00*/  LDL R3, [R1+0x8b0] ;  /* 0x0008b00001037983 */ /* 0x000ea20000100800 */
[----:B------:R-:W-:-:S02]  /*22c10*/  ISETP.GT.AND P2, PT, R33, 0x3b, PT ;  /* 0x0000003b2100780c */ /* 0x000fc40003f44270 */
[----:B------:R-:W-:Y:S02]  /*22c20*/  PRMT R60, RZ, 0x7610, R60 ;  /* 0x00007610ff3c7816 */ /* 0x000fe4000000003c */
[----:B------:R-:W-:Y:S02]  /*22c30*/  PRMT R92, RZ, 0x7610, R92 ;  /* 0x00007610ff5c7816 */ /* 0x000fe4000000005c */
[----:B------:R-:W-:Y:S02]  /*22c40*/  PRMT R90, RZ, 0x7610, R90 ;  /* 0x00007610ff5a7816 */ /* 0x000fe4000000005a */
[----:B------:R-:W-:Y:S02]  /*22c50*/  PRMT R88, RZ, 0x7610, R88 ;  /* 0x00007610ff587816 */ /* 0x000fe40000000058 */
[----:B-1----:R-:W-:-:S04]  /*22c60*/  @P1 LOP3.LUT R9, R9, R8, RZ, 0x3c, !PT ;  /* 0x0000000809091212 */ /* 0x002fc800078e3cff */
[----:B------:R-:W-:-:S04]  /*22c70*/  @P1 LOP3.LUT R8, R9, R8, RZ, 0x3c, !PT ;  /* 0x0000000809081212 */ /* 0x000fc800078e3cff */
[----:B------:R-:W-:-:S05]  /*22c80*/  @P1 LOP3.LUT R9, R9, R8, RZ, 0x3c, !PT ;  /* 0x0000000809091212 */ /* 0x000fca00078e3cff */
[----:B------:R3:W4:Y:S01]  /*22c90*/  @P1 LDG.E.U8 R60, desc[UR24][R8.64] ;  /* 0x00000018083c1981 */ /* 0x000722000c1e1100 */
[----:B------:R-:W-:Y:S01]  /*22ca0*/  ISETP.GT.AND P1, PT, R33, 0x3c, PT ;  /* 0x0000003c2100780c */ /* 0x000fe20003f24270 */
[----:B---3--:R-:W-:Y:S02]  /*22cb0*/  @P2 IMAD.MOV.U32 R8, RZ, RZ, R4 ;  /* 0x000000ffff082224 */ /* 0x008fe400078e0004 */
[----:B--2---:R-:W-:Y:S01]  /*22cc0*/  @P2 IMAD.MOV.U32 R9, RZ, RZ, R93 ;  /* 0x000000ffff092224 */ /* 0x004fe200078e005d */
[----:B------:R-:W2:Y:S04]  /*22cd0*/  LDL R4, [R1+0x8c0] ;  /* 0x0008c00001047983 */ /* 0x000ea80000100800 */
[----:B------:R0:W3:Y:S04]  /*22ce0*/  @P2 LDG.E.U8 R92, desc[UR24][R8.64] ;  /* 0x00000018085c2981 */ /* 0x0000e8000c1e1100 */
[----:B------:R-:W2:Y:S01]  /*22cf0*/  LDL R93, [R1+0x8bc] ;  /* 0x0008bc00015d7983 */ /* 0x000ea20000100800 */
[----:B0-----:R-:W-:-:S02]  /*22d00*/  @P2 IMAD.MOV.U32 R8, RZ, RZ, R0 ;  /* 0x000000ffff082224 */ /* 0x001fc400078e0000 */
[----:B----4-:R-:W-:Y:S01]  /*22d10*/  @P2 IMAD.MOV.U32 R9, RZ, RZ, R2 ;  /* 0x000000ffff092224 */ /* 0x010fe200078e0002 */
[----:B------:R-:W4:Y:S04]  /*22d20*/  LDL R0, [R1+0x8c8] ;  /* 0x0008c80001007983 */ /* 0x000f280000100800 */
[----:B------:R0:W2:Y:S04]  /*22d30*/  @P2 LDG.E.U8 R90, desc[UR24][R8.64] ;  /* 0x00000018085a2981 */ /* 0x0000a8000c1e1100 */
[----:B------:R-:W2:Y:S01]  /*22d40*/  LDL R2, [R1+0x8c4] ;  /* 0x0008c40001027983 */ /* 0x000ea20000100800 */
[----:B0-----:R-:W-:-:S02]  /*22d50*/  @P1 IMAD.MOV.U32 R8, RZ, RZ, R3 ;  /* 0x000000ffff081224 */ /* 0x001fc400078e0003 */
[----:B------:R-:W-:Y:S01]  /*22d60*/  @P1 IMAD.MOV.U32 R9, RZ, RZ, R68 ;  /* 0x000000ffff091224 */ /* 0x000fe200078e0044 */
[----:B------:R-:W2:Y:S04]  /*22d70*/  LDL R3, [R1+0x8d0] ;  /* 0x0008d00001037983 */ /* 0x000ea80000100800 */
[----:B------:R0:W2:Y:S04]  /*22d80*/  @P1 LDG.E.U8 R88, desc[UR24][R8.64] ;  /* 0x0000001808581981 */ /* 0x0000a8000c1e1100 */
[----:B------:R-:W2:Y:S04]  /*22d90*/  LDL R68, [R1+0x8cc] ;  /* 0x0008cc0001447983 */ /* 0x000ea80000100800 */
[----:B------:R-:W0:Y:S04]  /*22da0*/  LDL R8, [R1+0x8b4] ;  /* 0x0008b40001087983 */ /* 0x000e280000100800 */
[----:B------:R-:W0:Y:S01]  /*22db0*/  LDL R9, [R1+0x8b8] ;  /* 0x0008b80001097983 */ /* 0x000e220000100800 */
[----:B------:R-:W-:-:S02]  /*22dc0*/  ISETP.GT.AND P2, PT, R33, 0x3d, PT ;  /* 0x0000003d2100780c */ /* 0x000fc40003f44270 */
[----:B------:R-:W-:Y:S02]  /*22dd0*/  PRMT R86, RZ, 0x7610, R86 ;  /* 0x00007610ff567816 */ /* 0x000fe40000000056 */
[----:B------:R-:W-:Y:S02]  /*22de0*/  PRMT R84, RZ, 0x7610, R84 ;  /* 0x00007610ff547816 */ /* 0x000fe40000000054 */
[----:B------:R-:W-:Y:S02]  /*22df0*/  PRMT R82, RZ, 0x7610, R82 ;  /* 0x00007610ff527816 */ /* 0x000fe40000000052 */
[----:B------:R-:W-:Y:S02]  /*22e00*/  PRMT R80, RZ, 0x7610, R80 ;  /* 0x00007610ff507816 */ /* 0x000fe40000000050 */
[----:B0-----:R-:W-:-:S04]  /*22e10*/  @P1 LOP3.LUT R9, R9, R8, RZ, 0x3c, !PT ;  /* 0x0000000809091212 */ /* 0x001fc800078e3cff */
[----:B------:R-:W-:-:S04]  /*22e20*/  @P1 LOP3.LUT R8, R9, R8, RZ, 0x3c, !PT ;  /* 0x0000000809081212 */ /* 0x000fc800078e3cff */
[----:B------:R-:W-:-:S05]  /*22e30*/  @P1 LOP3.LUT R9, R9, R8, RZ, 0x3c, !PT ;  /* 0x0000000809091212 */ /* 0x000fca00078e3cff */
[----:B------:R2:W3:Y:S02]  /*22e40*/  @P1 LDG.E.U8 R86, desc[UR24][R8.64] ;  /* 0x0000001808561981 */ /* 0x0004e4000c1e1100 */
[----:B--2---:R-:W-:Y:S02]  /*22e50*/  @P2 IMAD.MOV.U32 R8, RZ, RZ, R4 ;  /* 0x000000ffff082224 */ /* 0x004fe400078e0004 */
[----:B------:R-:W-:Y:S01]  /*22e60*/  @P2 IMAD.MOV.U32 R9, RZ, RZ, R93 ;  /* 0x000000ffff092224 */ /* 0x000fe200078e005d */
[----:B------:R-:W2:Y:S04]  /*22e70*/  LDL R4, [R1+0x8d8] ;  /* 0x0008d80001047983 */ /* 0x000ea80000100800 */
[----:B------:R4:W2:Y:S04]  /*22e80*/  @P2 LDG.E.U8 R84, desc[UR24][R8.64] ;  /* 0x0000001808542981 */ /* 0x0008a8000c1e1100 */
[----:B------:R-:W3:Y:S01]  /*22e90*/  LDL R93, [R1+0x8d4] ;  /* 0x0008d400015d7983 */ /* 0x000ee20000100800 */
[----:B----4-:R-:W-:-:S02]  /*22ea0*/  @P2 IMAD.MOV.U32 R8, RZ, RZ, R0 ;  /* 0x000000ffff082224 */ /* 0x010fc400078e0000 */
[----:B------:R-:W-:-:S05]  /*22eb0*/  @P2 IMAD.MOV.U32 R9, RZ, RZ, R2 ;  /* 0x000000ffff092224 */ /* 0x000fca00078e0002 */
[----:B------:R0:W4:Y:S01]  /*22ec0*/  @P2 LDG.E.U8 R82, desc[UR24][R8.64] ;  /* 0x0000001808522981 */ /* 0x000122000c1e1100 */
[----:B------:R-:W-:-:S13]  /*22ed0*/  ISETP.GT.AND P1, PT, R33, 0x3e, PT ;  /* 0x0000003e2100780c */ /* 0x000fda0003f24270 */
[----:B0-----:R-:W-:Y:S02]  /*22ee0*/  @P1 IMAD.MOV.U32 R8, RZ, RZ, R3 ;  /* 0x000000ffff081224 */ /* 0x001fe400078e0003 */
[----:B------:R-:W-:-:S05]  /*22ef0*/  @P1 IMAD.MOV.U32 R9, RZ, RZ, R68 ;  /* 0x000000ffff091224 */ /* 0x000fca00078e0044 */
[----:B------:R0:W4:Y:S01]  /*22f00*/  @P1 LDG.E.U8 R80, desc[UR24][R8.64] ;  /* 0x0000001808501981 */ /* 0x000122000c1e1100 */
[----:B------:R-:W1:Y:S01]  /*22f10*/  S2R R3, SR_TID.X ;  /* 0x0000000000037919 */ /* 0x000e620000002100 */
[----:B------:R-:W-:Y:S02]  /*22f20*/  PRMT R78, RZ, 0x7610, R78 ;  /* 0x00007610ff4e7816 */ /* 0x000fe4000000004e */
[----:B--2---:R-:W-:Y:S04]  /*22f30*/  STL [R1+0xd3c], R84 ;  /* 0x000d3c5401007387 */ /* 0x004fe80000100800 */
[----:B------:R-:W2:Y:S04]  /*22f40*/  LDL R2, [R1+0x664] ;  /* 0x0006640001027983 */ /* 0x000ea80000100800 */
[----:B------:R-:W2:Y:S01]  /*22f50*/  LDL R0, [R1+0x668] ;  /* 0x0006680001007983 */ /* 0x000ea20000100800 */
[----:B0-----:R-:W-:-:S02]  /*22f60*/  @P1 IMAD.MOV.U32 R8, RZ, RZ, R4 ;  /* 0x000000ffff081224 */ /* 0x001fc400078e0004 */
[----:B---3--:R-:W-:-:S05]  /*22f70*/  @P1 IMAD.MOV.U32 R9, RZ, RZ, R93 ;  /* 0x000000ffff091224 */ /* 0x008fca00078e005d */
[----:B------:R2:W3:Y:S04]  /*22f80*/  @P1 LDG.E.U8 R78, desc[UR24][R8.64] ;  /* 0x00000018084e1981 */ /* 0x0004e8000c1e1100 */
[----:B----4-:R0:W-:Y:S04]  /*22f90*/  STL [R1+0xd40], R82 ;  /* 0x000d405201007387 */ /* 0x0101e80000100800 */
[----:B------:R-:W4:Y:S04]  /*22fa0*/  LDL R68, [R1+0x670] ;  /* 0x0006700001447983 */ /* 0x000f280000100800 */
[----:B0-----:R-:W4:Y:S01]  /*22fb0*/  LDL R82, [R1+0x66c] ;  /* 0x00066c0001527983 */ /* 0x001f220000100800 */
[----:B-1----:R-:W-:-:S03]  /*22fc0*/  LOP3.LUT R84, R3, 0x3f, RZ, 0xc0, !PT ;  /* 0x0000003f03547812 */ /* 0x002fc600078ec0ff */
[----:B------:R-:W-:Y:S04]  /*22fd0*/  STL [R1+0xd34], R80 ;  /* 0x000d345001007387 */ /* 0x000fe80000100800 */
[----:B------:R-:W4:Y:S04]  /*22fe0*/  LDL R4, [R1+0x168] ;  /* 0x0001680001047983 */ /* 0x000f280000100800 */
[----:B------:R-:W4:Y:S01]  /*22ff0*/  LDL R3, [R1+0x16c] ;  /* 0x00016c0001037983 */ /* 0x000f220000100800 */
[----:B------:R-:W-:Y:S02]  /*23000*/  ISETP.GT.AND P2, PT, R33, 0x3f, PT ;  /* 0x0000003f2100780c */ /* 0x000fe40003f44270 */
[----:B------:R-:W-:-:S02]  /*23010*/  PRMT R76, RZ, 0x7610, R76 ;  /* 0x00007610ff4c7816 */ /* 0x000fc4000000004c */
[----:B------:R-:W-:Y:S02]  /*23020*/  PRMT R74, RZ, 0x7610, R74 ;  /* 0x00007610ff4a7816 */ /* 0x000fe4000000004a */
[----:B------:R-:W-:Y:S02]  /*23030*/  ISETP.GE.AND P1, PT, R84, R33, PT ;  /* 0x000000215400720c */ /* 0x000fe40003f26270 */
[----:B------:R-:W-:-:S05]  /*23040*/  PRMT R72, RZ, 0x7610, R72 ;  /* 0x00007610ff487816 */ /* 0x000fca0000000048 */
[----:B--2---:R-:W-:Y:S02]  /*23050*/  @P2 IMAD.MOV.U32 R9, RZ, RZ, R2 ;  /* 0x000000ffff092224 */ /* 0x004fe400078e0002 */
[----:B------:R-:W-:-:S05]  /*23060*/  @P2 IMAD.MOV.U32 R8, RZ, RZ, R0 ;  /* 0x000000ffff082224 */ /* 0x000fca00078e0000 */
[----:B------:R4:W2:Y:S04]  /*23070*/  @P2 LDG.E.U8 R76, desc[UR24][R8.64] ;  /* 0x00000018084c2981 */ /* 0x0008a8000c1e1100 */
[----:B---3--:R0:W-:Y:S04]  /*23080*/  STL [R1+0xd38], R78 ;  /* 0x000d384e01007387 */ /* 0x0081e80000100800 */
[----:B------:R-:W3:Y:S01]  /*23090*/  LDL R2, [R1+0x188] ;  /* 0x0001880001027983 */ /* 0x000ee20000100800 */
[----:B----4-:R-:W-:-:S03]  /*230a0*/  @P2 IMAD.MOV.U32 R8, RZ, RZ, R68 ;  /* 0x000000ffff082224 */ /* 0x010fc600078e0044 */
[----:B------:R-:W4:Y:S01]  /*230b0*/  LDL R0, [R1+0x18c] ;  /* 0x00018c0001007983 */ /* 0x000f220000100800 */
[----:B------:R-:W-:-:S05]  /*230c0*/  @P2 IMAD.MOV.U32 R9, RZ, RZ, R82 ;  /* 0x000000ffff092224 */ /* 0x000fca00078e0052 */
[----:B------:R1:W4:Y:S02]  /*230d0*/  @P2 LDG.E.U8 R74, desc[UR24][R8.64] ;  /* 0x00000018084a2981 */ /* 0x000324000c1e1100 */
[----:B-1----:R-:W-:Y:S02]  /*230e0*/  @!P1 IMAD.MOV.U32 R9, RZ, RZ, R4 ;  /* 0x000000ffff099224 */ /* 0x002fe400078e0004 */
[----:B------:R-:W-:Y:S01]  /*230f0*/  @!P1 IMAD.MOV.U32 R8, RZ, RZ, R3 ;  /* 0x000000ffff089224 */ /* 0x000fe200078e0003 */
[----:B------:R-:W-:Y:S06]  /*23100*/  BAR.SYNC.DEFER_BLOCKING 0x0 ;  /* 0x0000000000007b1d */ /* 0x000fec0000010000 */
[----:B------:R3:W4:Y:S01]  /*23110*/  @!P1 LDG.E.U8 R72, desc[UR24][R8.64] ;  /* 0x0000001808489981 */ /* 0x000722000c1e1100 */
[----:B------:R-:W-:-:S03]  /*23120*/  PRMT R67, RZ, 0x7610, R67 ;  /* 0x00007610ff437816 */ /* 0x000fc60000000043 */
[----:B--2---:R1:W-:Y:S04]  /*23130*/  STL [R1+0xd44], R76 ;  /* 0x000d444c01007387 */ /* 0x0043e80000100800 */
[----:B0-----:R-:W2:Y:S01]  /*23140*/  LDL R78, [R1+0x1a8] ;  /* 0x0001a800014e7983 */ /* 0x001ea20000100800 */
[----:B---3--:R-:W-:-:S03]  /*23150*/  @!P1 IMAD.MOV.U32 R9, RZ, RZ, R2 ;  /* 0x000000ffff099224 */ /* 0x008fc600078e0002 */
[----:B-1----:R-:W3:Y:S01]  /*23160*/  LDL R76, [R1+0x1ac] ;  /* 0x0001ac00014c7983 */ /* 0x002ee20000100800 */
[----:B----4-:R-:W-:-:S05]  /*23170*/  @!P1 IMAD.MOV.U32 R8, RZ, RZ, R0 ;  /* 0x000000ffff089224 */ /* 0x010fca00078e0000 */
[----:B------:R2:W4:Y:S04]  /*23180*/  @!P1 LDG.E.U8 R67, desc[UR24][R8.64] ;  /* 0x0000001808439981 */ /* 0x000528000c1e1100 */
[----:B------:R0:W-:Y:S04]  /*23190*/  STL [R1+0xd48], R74 ;  /* 0x000d484a01007387 */ /* 0x0001e80000100800 */
[----:B------:R-:W4:Y:S04]  /*231a0*/  LDL R68, [R1+0x1cc] ;  /* 0x0001cc0001447983 */ /* 0x000f280000100800 */
[----:B------:R-:W4:Y:S04]  /*231b0*/  LDL R33, [R1+0x1e8] ;  /* 0x0001e80001217983 */ /* 0x000f280000100800 */
[----:B0-----:R-:W4:Y:S04]  /*231c0*/  LDL R74, [R1+0x1c8] ;  /* 0x0001c800014a7983 */ /* 0x001f280000100800 */
[----:B------:R-:W4:Y:S04]  /*231d0*/  LDL R4, [R1+0x1ec] ;  /* 0x0001ec0001047983 */ /* 0x000f280000100800 */
[----:B------:R0:W-:Y:S04]  /*231e0*/  STL [R1+0xd4c], R72 ;  /* 0x000d4c4801007387 */ /* 0x0001e80000100800 */
[----:B------:R-:W4:Y:S04]  /*231f0*/  LDL R3, [R1+0x20c] ;  /* 0x00020c0001037983 */ /* 0x000f280000100800 */
[----:B------:R-:W4:Y:S04]  /*23200*/  LDL R2, [R1+0x470] ;  /* 0x0004700001027983 */ /* 0x000f280000100800 */
[----:B0-----:R-:W4:Y:S04]  /*23210*/  LDL R72, [R1+0x208] ;  /* 0x0002080001487983 */ /* 0x001f280000100800 */
[----:B------:R-:W4:Y:S01]  /*23220*/  LDL R0, [R1+0x474] ;  /* 0x0004740001007983 */ /* 0x000f220000100800 */
[----:B------:R-:W-:-:S02]  /*23230*/  PRMT R65, RZ, 0x7610, R65 ;  /* 0x00007610ff417816 */ /* 0x000fc40000000041 */
[----:B------:R-:W-:Y:S02]  /*23240*/  PRMT R63, RZ, 0x7610, R63 ;  /* 0x00007610ff3f7816 */ /* 0x000fe4000000003f */
[----:B------:R-:W-:Y:S02]  /*23250*/  PRMT R61, RZ, 0x7610, R61 ;  /* 0x00007610ff3d7816 */ /* 0x000fe4000000003d */
[----:B------:R-:W-:Y:S01]  /*23260*/  PRMT R59, RZ, 0x7610, R59 ;  /* 0x00007610ff3b7816 */ /* 0x000fe2000000003b */
[----:B--2---:R-:W-:Y:S02]  /*23270*/  @!P1 IMAD.MOV.U32 R9, RZ, RZ, R78 ;  /* 0x000000ffff099224 */ /* 0x004fe400078e004e */
[----:B---3--:R-:W-:-:S05]  /*23280*/  @!P1 IMAD.MOV.U32 R8, RZ, RZ, R76 ;  /* 0x000000ffff089224 */ /* 0x008fca00078e004c */
[----:B------:R0:W2:Y:S04]  /*23290*/  @!P1 LDG.E.U8 R65, desc[UR24][R8.64] ;  /* 0x0000001808419981 */ /* 0x0000a8000c1e1100 */
[----:B----4-:R1:W-:Y:S01]  /*232a0*/  STL [R1+0xd50], R67 ;  /* 0x000d504301007387 */ /* 0x0103e20000100800 */
[----:B0-----:R-:W-:-:S03]  /*232b0*/  @!P1 IMAD.MOV.U32 R8, RZ, RZ, R68 ;  /* 0x000000ffff089224 */ /* 0x001fc600078e0044 */
[----:B------:R-:W3:Y:S04]  /*232c0*/  LDL R68, [R1+0x490] ;  /* 0x0004900001447983 */ /* 0x000ee80000100800 */
[----:B-1----:R-:W4:Y:S01]  /*232d0*/  LDL R67, [R1+0x494] ;  /* 0x0004940001437983 */ /* 0x002f220000100800 */
[----:B------:R-:W-:Y:S01]  /*232e0*/  @!P1 IMAD.MOV.U32 R9, RZ, RZ, R74 ;  /* 0x000000ffff099224 */ /* 0x000fe200078e004a */
[----:B------:R-:W-:Y:S02]  /*232f0*/  PRMT R57, RZ, 0x7610, R57 ;  /* 0x00007610ff397816 */ /* 0x000fe40000000039 */
[----:B------:R-:W2:Y:S04]  /*23300*/  LDL R74, [R1+0x510] ;  /* 0x00051000014a7983 */ /* 0x000ea80000100800 */
[----:B------:R0:W2:Y:S02]  /*23310*/  @!P1 LDG.E.U8 R63, desc[UR24][R8.64] ;  /* 0x00000018083f9981 */ /* 0x0000a4000c1e1100 */
[----:B0-----:R-:W-:-:S02]  /*23320*/  @!P1 IMAD.MOV.U32 R8, RZ, RZ, R4 ;  /* 0x000000ffff089224 */ /* 0x001fc400078e0004 */
[----:B------:R-:W-:Y:S01]  /*23330*/  @!P1 IMAD.MOV.U32 R9, RZ, RZ, R33 ;  /* 0x000000ffff099224 */ /* 0x000fe200078e0021 */
[----:B------:R-:W2:Y:S04]  /*23340*/  LDL R4, [R1+0x4b4] ;  /* 0x0004b40001047983 */ /* 0x000ea80000100800 */
[----:B------:R-:W2:Y:S04]  /*23350*/  LDL R33, [R1+0x4b0] ;  /* 0x0004b00001217983 */ /* 0x000ea80000100800 */
[----:B------:R0:W2:Y:S02]  /*23360*/  @!P1 LDG.E.U8 R61, desc[UR24][R8.64] ;  /* 0x00000018083d9981 */ /* 0x0000a4000c1e1100 */
[----:B0-----:R-:W-:-:S02]  /*23370*/  @!P1 IMAD.MOV.U32 R8, RZ, RZ, R3 ;  /* 0x000000ffff089224 */ /* 0x001fc400078e0003 */
[----:B------:R-:W-:Y:S01]  /*23380*/  @!P1 IMAD.MOV.U32 R9, RZ, RZ, R72 ;  /* 0x000000ffff099224 */ /* 0x000fe200078e0048 */
[----:B------:R-:W0:Y:S04]  /*23390*/  S2R R3, SR_TID.X ;  /* 0x0000000000037919 */ /* 0x000e280000002100 */
[----:B------:R1:W2:Y:S01]  /*233a0*/  @!P1 LDG.E.U8 R59, desc[UR24][R8.64] ;  /* 0x00000018083b9981 */ /* 0x0002a2000c1e1100 */
[----:B------:R-:W-:-:S03]  /*233b0*/  PRMT R55, RZ, 0x7610, R55 ;  /* 0x00007610ff377816 */ /* 0x000fc60000000037 */
[----:B------:R-:W2:Y:S01]  /*233c0*/  LDL R72, [R1+0x514] ;  /* 0x0005140001487983 */ /* 0x000ea20000100800 */
[----:B-1----:R-:W-:Y:S02]  /*233d0*/  @!P1 IMAD.MOV.U32 R9, RZ, RZ, R2 ;  /* 0x000000ffff099224 */ /* 0x002fe400078e0002 */
[----:B------:R-:W-:Y:S01]  /*233e0*/  @!P1 IMAD.MOV.U32 R8, RZ, RZ, R0 ;  /* 0x000000ffff089224 */ /* 0x000fe200078e0000 */
[----:B------:R-:W2:Y:S04]  /*233f0*/  LDL R2, [R1+0x4d0] ;  /* 0x0004d00001027983 */ /* 0x000ea80000100800 */
[----:B------:R-:W2:Y:S04]  /*23400*/  LDL R0, [R1+0x4d4] ;  /* 0x0004d40001007983 */ /* 0x000ea80000100800 */
[----:B------:R3:W2:Y:S01]  /*23410*/  @!P1 LDG.E.U8 R57, desc[UR24][R8.64] ;  /* 0x0000001808399981 */ /* 0x0006a2000c1e1100 */
[----:B0-----:R-:W-:-:S05]  /*23420*/  LOP3.LUT R3, R3, 0x7f, RZ, 0xc0, !PT ;  /* 0x0000007f03037812 */ /* 0x001fca00078ec0ff */
[----:B------:R0:W-:Y:S02]  /*23430*/  STS.U8 [R3+UR10+0x8000], R31 ;  /* 0x0080001f03007988 */ /* 0x0001e4000800000a */
[----:B0-----:R-:W-:Y:S01]  /*23440*/  PRMT R31, RZ, 0x7610, R31 ;  /* 0x00007610ff1f7816 */ /* 0x001fe2000000001f */
[----:B---3--:R-:W-:Y:S02]  /*23450*/  @!P1 IMAD.MOV.U32 R9, RZ, RZ, R68 ;  /* 0x000000ffff099224 */ /* 0x008fe400078e0044 */
[----:B------:R-:W3:Y:S01]  /*23460*/  LDL R68, [R1+0x4f0] ;  /* 0x0004f00001447983 */ /* 0x000ee20000100800 */
[----:B----4-:R-:W-:-:S03]  /*23470*/  @!P1 IMAD.MOV.U32 R8, RZ, RZ, R67 ;  /* 0x000000ffff089224 */ /* 0x010fc600078e0043 */
[----:B------:R-:W4:Y:S04]  /*23480*/  LDL R67, [R1+0x4f4] ;  /* 0x0004f40001437983 */ /* 0x000f280000100800 */
[----:B------:R2:W4:Y:S02]  /*23490*/  @!P1 LDG.E.U8 R55, desc[UR24][R8.64] ;  /* 0x0000001808379981 */ /* 0x000524000c1e1100 */
[----:B--2---:R-:W-:Y:S02]  /*234a0*/  @!P1 IMAD.MOV.U32 R8, RZ, RZ, R4 ;  /* 0x000000ffff089224 */ /* 0x004fe400078e0004 */
[----:B------:R-:W2:Y:S01]  /*234b0*/  LDL R4, [R1+0x534] ;  /* 0x0005340001047983 */ /* 0x000ea20000100800 */
[----:B------:R-:W-:-:S03]  /*234c0*/  @!P1 IMAD.MOV.U32 R9, RZ, RZ, R33 ;  /* 0x000000ffff099224 */ /* 0x000fc600078e0021 */
[----:B------:R-:W2:Y:S04]  /*234d0*/  LDL R33, [R1+0x530] ;  /* 0x0005300001217983 */ /* 0x000ea80000100800 */
[----:B------:R0:W2:Y:S02]  /*234e0*/  @!P1 LDG.E.U8 R31, desc[UR24][R8.64] ;  /* 0x00000018081f9981 */ /* 0x0000a4000c1e1100 */
[----:B0-----:R-:W-:Y:S02]  /*234f0*/  @!P1 IMAD.MOV.U32 R9, RZ, RZ, R2 ;  /* 0x000000ffff099224 */ /* 0x001fe400078e0002 */
[----:B------:R-:W2:Y:S01]  /*23500*/  LDL R2, [R1+0x540] ;  /* 0x0005400001027983 */ /* 0x000ea20000100800 */
[----:B------:R-:W-:-:S03]  /*23510*/  @!P1 IMAD.MOV.U32 R8, RZ, RZ, R0 ;  /* 0x000000ffff089224 */ /* 0x000fc600078e0000 */
[----:B------:R-:W2:Y:S04]  /*23520*/  LDL R0, [R1+0x544] ;  /* 0x0005440001007983 */ /* 0x000ea80000100800 */
[----:B------:R0:W-:Y:S04]  /*23530*/  STS.U8 [R3+UR10+0xa000], R30 ;  /* 0x00a0001e03007988 */ /* 0x0001e8000800000a */
[----:B------:R1:W-:Y:S01]  /*23540*/  STS.U8 [R3+UR10+0x8400], R29 ;  /* 0x0084001d03007988 */ /* 0x0003e2000800000a */
[----:B0-----:R-:W-:Y:S02]  /*23550*/  PRMT R30, RZ, 0x7610, R30 ;  /* 0x00007610ff1e7816 */ /* 0x001fe4000000001e */
[----:B-1----:R-:W-:-:S04]  /*23560*/  PRMT R29, RZ, 0x7610, R29 ;  /* 0x00007610ff1d7816 */ /* 0x002fc8000000001d */
[----:B------:R3:W2:Y:S04]  /*23570*/  @!P1 LDG.E.U8 R30, desc[UR24][R8.64] ;  /* 0x00000018081e9981 */ /* 0x0006a8000c1e1100 */
[----:B------:R0:W-:Y:S02]  /*23580*/  STS.U8 [R3+UR10+0xa400], R28 ;  /* 0x00a4001c03007988 */ /* 0x0001e4000800000a */
[----:B0-----:R-:W-:Y:S02]  /*23590*/  PRMT R28, RZ, 0x7610, R28 ;  /* 0x00007610ff1c7816 */ /* 0x001fe4000000001c */
[----:B------:R0:W-:Y:S02]  /*235a0*/  STS.U8 [R3+UR10+0x8800], R27 ;  /* 0x0088001b03007988 */ /* 0x0001e4000800000a */
[----:B0-----:R-:W-:Y:S01]  /*235b0*/  PRMT R27, RZ, 0x7610, R27 ;  /* 0x00007610ff1b7816 */ /* 0x001fe2000000001b */
[----:B---3--:R-:W-:-:S02]  /*235c0*/  @!P1 IMAD.MOV.U32 R9, RZ, RZ, R68 ;  /* 0x000000ffff099224 */ /* 0x008fc400078e0044 */
[----:B------:R-:W3:Y:S01]  /*235d0*/  LDL R68, [R1+0x548] ;  /* 0x0005480001447983 */ /* 0x000ee20000100800 */
[----:B----4-:R-:W-:-:S03]  /*235e0*/  @!P1 IMAD.MOV.U32 R8, RZ, RZ, R67 ;  /* 0x000000ffff089224 */ /* 0x010fc600078e0043 */
[----:B------:R-:W4:Y:S04]  /*235f0*/  LDL R67, [R1+0x54c] ;  /* 0x00054c0001437983 */ /* 0x000f280000100800 */
[----:B------:R0:W4:Y:S02]  /*23600*/  @!P1 LDG.E.U8 R29, desc[UR24][R8.64] ;  /* 0x00000018081d9981 */ /* 0x000124000c1e1100 */
[----:B0-----:R-:W-:Y:S02]  /*23610*/  @!P1 IMAD.MOV.U32 R8, RZ, RZ, R72 ;  /* 0x000000ffff089224 */ /* 0x001fe400078e0048 */
[----:B------:R-:W-:Y:S01]  /*23620*/  @!P1 IMAD.MOV.U32 R9, RZ, RZ, R74 ;  /* 0x000000ffff099224 */ /* 0x000fe200078e004a */
[----:B------:R0:W-:Y:S04]  /*23630*/  STS.U8 [R3+UR10+0xa800], R26 ;  /* 0x00a8001a03007988 */ /* 0x0001e8000800000a */
[----:B------:R2:W4:Y:S04]  /*23640*/  @!P1 LDG.E.U8 R28, desc[UR24][R8.64] ;  /* 0x00000018081c9981 */ /* 0x000528000c1e1100 */
[----:B------:R-:W4:Y:S04]  /*23650*/  LDL R74, [R1+0x294] ;  /* 0x00029400014a7983 */ /* 0x000f280000100800 */
[----:B------:R-:W4:Y:S01]  /*23660*/  LDL R72, [R1+0x298] ;  /* 0x0002980001487983 */ /* 0x000f220000100800 */
[----:B--2---:R-:W-:-:S02]  /*23670*/  @!P1 IMAD.MOV.U32 R8, RZ, RZ, R4 ;  /* 0x000000ffff089224 */ /* 0x004fc400078e0004 */
[----:B------:R-:W-:Y:S01]  /*23680*/  @!P1 IMAD.MOV.U32 R9, RZ, RZ, R33 ;  /* 0x000000ffff099224 */ /* 0x000fe200078e0021 */
[----:B------:R-:W2:Y:S04]  /*23690*/  LDL R4, [R1+0x554] ;  /* 0x0005540001047983 */ /* 0x000ea80000100800 */
[----:B------:R-:W2:Y:S04]  /*236a0*/  LDL R33, [R1+0x550] ;  /* 0x0005500001217983 */ /* 0x000ea80000100800 */
[----:B------:R1:W2:Y:S02]  /*236b0*/  @!P1 LDG.E.U8 R27, desc[UR24][R8.64] ;  /* 0x00000018081b9981 */ /* 0x0002a4000c1e1100 */
[----:B-1----:R-:W-:-:S02]  /*236c0*/  @!P1 IMAD.MOV.U32 R9, RZ, RZ, R2 ;  /* 0x000000ffff099224 */ /* 0x002fc400078e0002 */
[----:B------:R-:W2:Y:S01]  /*236d0*/  LDL R2, [R1+0x558] ;  /* 0x0005580001027983 */ /* 0x000ea20000100800 */
[----:B------:R-:W-:-:S03]  /*236e0*/  @!P1 IMAD.MOV.U32 R8, RZ, RZ, R0 ;  /* 0x000000ffff089224 */ /* 0x000fc600078e0000 */
[----:B------:R-:W2:Y:S01]  /*236f0*/  LDL R0, [R1+0x55c] ;  /* 0x00055c0001007983 */ /* 0x000ea20000100800 */
[----:B0-----:R-:W-:-:S03]  /*23700*/  PRMT R26, RZ, 0x7610, R26 ;  /* 0x00007610ff1a7816 */ /* 0x001fc6000000001a */
[----:B------:R0:W-:Y:S04]  /*23710*/  STS.U8 [R3+UR10+0x8c00], R25 ;  /* 0x008c001903007988 */ /* 0x0001e8000800000a */
[----:B------:R3:W2:Y:S01]  /*23720*/  @!P1 LDG.E.U8 R26, desc[UR24][R8.64] ;  /* 0x00000018081a9981 */ /* 0x0006a2000c1e1100 */
[----:B0-----:R-:W-:-:S03]  /*23730*/  PRMT R25, RZ, 0x7610, R25 ;  /* 0x00007610ff197816 */ /* 0x001fc60000000019 */
        /* <DEDUP_REMOVED lines=21> */
[----:B------:R1:W-:Y:S01]  /*23890*/  STS.U8 [R3+UR10+0x9400], R21 ;  /* 0x0094001503007988 */ /* 0x0003e2000800000a */
[----:B0-----:R-:W-:Y:S02]  /*238a0*/  @!P1 IMAD.MOV.U32 R8, RZ, RZ, R72 ;  /* 0x000000ffff089224 */ /* 0x001fe400078e0048 */
[----:B------:R-:W-:Y:S01]  /*238b0*/  @!P1 IMAD.MOV.U32 R9, RZ, RZ, R74 ;  /* 0x000000ffff099224 */ /* 0x000fe200078e004a */
[----:B-1----:R-:W-:Y:S01]  /*238c0*/  PRMT R21, RZ, 0x7610, R21 ;  /* 0x00007610ff157816 */ /* 0x002fe20000000015 */
[----:B------:R0:W-:Y:S04]  /*238d0*/  STS.U8 [R3+UR10+0xb400], R20 ;  /* 0x00b4001403007988 */ /* 0x0001e8000800000a */
[----:B------:R3:W2:Y:S04]  /*238e0*/  @!P1 LDG.E.U8 R22, desc[UR24][R8.64] ;  /* 0x0000001808169981 */ /* 0x0006a8000c1e1100 */
[----:B------:R-:W2:Y:S01]  /*238f0*/  LDL R74, [R1+0x354] ;  /* 0x00035400014a7983 */ /* 0x000ea20000100800 */
[----:B0-----:R-:W-:-:S03]  /*23900*/  PRMT R20, RZ, 0x7610, R20 ;  /* 0x00007610ff147816 */ /* 0x001fc60000000014 */
[----:B------:R-:W2:Y:S01]  /*23910*/  LDL R72, [R1+0x358] ;  /* 0x0003580001487983 */ /* 0x000ea20000100800 */
[----:B---3--:R-:W-:-:S03]  /*23920*/  @!P1 IMAD.MOV.U32 R9, RZ, RZ, R68 ;  /* 0x000000ffff099224 */ /* 0x008fc600078e0044 */
        /* <DEDUP_REMOVED lines=18> */
[----:B------:R0:W-:Y:S04]  /*23a50*/  STS.U8 [R3+UR10+0x9c00], R17 ;  /* 0x009c001103007988 */ /* 0x0001e8000800000a */
[----:B------:R1:W-:Y:S01]  /*23a60*/  STS.U8 [R3+UR10+0xbc00], R16 ;  /* 0x00bc001003007988 */ /* 0x0003e2000800000a */
[----:B0-----:R-:W-:Y:S02]  /*23a70*/  PRMT R17, RZ, 0x7610, R17 ;  /* 0x00007610ff117816 */ /* 0x001fe40000000011 */
[----:B-1----:R-:W-:Y:S01]  /*23a80*/  PRMT R16, RZ, 0x7610, R16 ;  /* 0x00007610ff107816 */ /* 0x002fe20000000010 */
[----:B---3--:R-:W-:-:S02]  /*23a90*/  @!P1 IMAD.MOV.U32 R9, RZ, RZ, R68 ;  /* 0x000000ffff099224 */ /* 0x008fc400078e0044 */
        /* <DEDUP_REMOVED lines=10> */
[----:B------:R-:W-:Y:S01]  /*23b40*/  @!P1 IMAD.MOV.U32 R9, RZ, RZ, R74 ;  /* 0x000000ffff099224 */ /* 0x000fe200078e004a */
[----:B------:R-:W0:Y:S04]  /*23b50*/  S2R R5, SR_TID.X ;  /* 0x0000000000057919 */ /* 0x000e280000002100 */
[----:B------:R1:W2:Y:S04]  /*23b60*/  @!P1 LDG.E.U8 R16, desc[UR24][R8.64] ;  /* 0x0000001808109981 */ /* 0x0002a8000c1e1100 */
[----:B------:R-:W2:Y:S04]  /*23b70*/  LDL R72, [R1+0x3f4] ;  /* 0x0003f40001487983 */ /* 0x000ea80000100800 */
[----:B------:R-:W2:Y:S01]  /*23b80*/  LDL R74, [R1+0x414] ;  /* 0x00041400014a7983 */ /* 0x000ea20000100800 */
[----:B-1----:R-:W-:-:S02]  /*23b90*/  @!P1 IMAD.MOV.U32 R9, RZ, RZ, R2 ;  /* 0x000000ffff099224 */ /* 0x002fc400078e0002 */
[----:B------:R-:W-:Y:S01]  /*23ba0*/  @!P1 IMAD.MOV.U32 R8, RZ, RZ, R0 ;  /* 0x000000ffff089224 */ /* 0x000fe200078e0000 */
[----:B------:R-:W2:Y:S04]  /*23bb0*/  LDL R2, [R1+0x3d4] ;  /* 0x0003d40001027983 */ /* 0x000ea80000100800 */
[----:B------:R-:W2:Y:S01]  /*23bc0*/  LDL R0, [R1+0x3d8] ;  /* 0x0003d80001007983 */ /* 0x000ea20000100800 */
[----:B0-----:R-:W-:-:S04]  /*23bd0*/  LOP3.LUT R5, R5, 0x7f, RZ, 0xc0, !PT ;  /* 0x0000007f05057812 */ /* 0x001fc800078ec0ff */
[----:B------:R-:W-:-:S05]  /*23be0*/  LOP3.LUT R5, R5, 0x10, RZ, 0x3c, !PT ;  /* 0x0000001005057812 */ /* 0x000fca00078e3cff */
[----:B------:R0:W-:Y:S02]  /*23bf0*/  STS.U8 [R5+UR10+0x8080], R15 ;  /* 0x0080800f05007988 */ /* 0x0001e4000800000a */
[----:B0-----:R-:W-:-:S06]  /*23c00*/  PRMT R15, RZ, 0x7610, R15 ;  /* 0x00007610ff0f7816 */ /* 0x001fcc000000000f */
        /* <DEDUP_REMOVED lines=25> */
[----:B0-----:R-:W-:-:S03]  /*23da0*/  @!P1 IMAD.MOV.U32 R9, RZ, RZ, R72 ;  /* 0x000000ffff099224 */ /* 0x001fc600078e0048 */
[----:B------:R-:W2:Y:S01]  /*23db0*/  LDL R72, [R1+0x170] ;  /* 0x0001700001487983 */ /* 0x000ea20000100800 */
[----:B-1----:R-:W-:-:S03]  /*23dc0*/  PRMT R10, RZ, 0x7610, R10 ;  /* 0x00007610ff0a7816 */ /* 0x002fc6000000000a */
[----:B------:R2:W-:Y:S01]  /*23dd0*/  STS.U8 [R5+UR10+0x8c80], R32 ;  /* 0x008c802005007988 */ /* 0x0005e2000800000a */
[----:B---3--:R-:W-:-:S03]  /*23de0*/  @!P1 IMAD.MOV.U32 R8, RZ, RZ, R68 ;  /* 0x000000ffff089224 */ /* 0x008fc600078e0044 */
[----:B------:R-:W3:Y:S04]  /*23df0*/  LDL R68, [R1+0x174] ;  /* 0x0001740001447983 */ /* 0x000ee80000100800 */
[----:B------:R4:W3:Y:S02]  /*23e00*/  @!P1 LDG.E.U8 R11, desc[UR24][R8.64] ;  /* 0x00000018080b9981 */ /* 0x0008e4000c1e1100 */
[----:B----4-:R-:W-:Y:S02]  /*23e10*/  @!P1 IMAD.MOV.U32 R8, RZ, RZ, R67 ;  /* 0x000000ffff089224 */ /* 0x010fe400078e0043 */
[----:B------:R-:W-:Y:S01]  /*23e20*/  @!P1 IMAD.MOV.U32 R9, RZ, RZ, R74 ;  /* 0x000000ffff099224 */ /* 0x000fe200078e004a */
[----:B------:R-:W4:Y:S04]  /*23e30*/  LDL R67, [R1+0x190] ;  /* 0x0001900001437983 */ /* 0x000f280000100800 */
[----:B------:R0:W4:Y:S01]  /*23e40*/  @!P1 LDG.E.U8 R10, desc[UR24][R8.64] ;  /* 0x00000018080a9981 */ /* 0x000122000c1e1100 */
[----:B------:R-:W-:-:S03]  /*23e50*/  PRMT R50, RZ, 0x7610, R50 ;  /* 0x00007610ff327816 */ /* 0x000fc60000000032 */
[----:B------:R1:W-:Y:S04]  /*23e60*/  STS.U8 [R5+UR10+0xac80], R47 ;  /* 0x00ac802f05007988 */ /* 0x0003e8000800000a */
[----:B------:R1:W-:Y:S01]  /*23e70*/  STS.U8 [R5+UR10+0x9080], R46 ;  /* 0x0090802e05007988 */ /* 0x0003e2000800000a */
[----:B0-----:R-:W-:Y:S01]  /*23e80*/  PRMT R9, RZ, 0x7610, R9 ;  /* 0x00007610ff097816 */ /* 0x001fe20000000009 */
[----:B--2---:R-:W-:Y:S01]  /*23e90*/  @!P1 IMAD.MOV.U32 R32, RZ, RZ, R4 ;  /* 0x000000ffff209224 */ /* 0x004fe200078e0004 */
[----:B------:R-:W-:Y:S01]  /*23ea0*/  PRMT R8, RZ, 0x7610, R8 ;  /* 0x00007610ff087816 */ /* 0x000fe20000000008 */
[----:B------:R-:W2:Y:S04]  /*23eb0*/  LDL R4, [R1+0x194] ;  /* 0x0001940001047983 */ /* 0x000ea80000100800 */
[----:B------:R0:W4:Y:S04]  /*23ec0*/  @!P1 LDG.E.U8 R9, desc[UR24][R32.64] ;  /* 0x0000001820099981 */ /* 0x000128000c1e1100 */
[----:B-1----:R-:W4:Y:S04]  /*23ed0*/  LDL R47, [R1+0x1f0] ;  /* 0x0001f000012f7983 */ /* 0x002f280000100800 */
[----:B------:R-:W4:Y:S04]  /*23ee0*/  LDL R46, [R1+0x1f4] ;  /* 0x0001f400012e7983 */ /* 0x000f280000100800 */
[----:B------:R-:W-:Y:S04]  /*23ef0*/  STS.U8 [R5+UR10+0xb080], R35 ;  /* 0x00b0802305007988 */ /* 0x000fe8000800000a */
[----:B------:R-:W-:Y:S01]  /*23f00*/  STS.U8 [R5+UR10+0x9480], R34 ;  /* 0x0094802205007988 */ /* 0x000fe2000800000a */
[----:B------:R-:W-:-:S03]  /*23f10*/  PRMT R48, RZ, 0x7610, R48 ;  /* 0x00007610ff307816 */ /* 0x000fc60000000030 */
[----:B------:R-:W-:Y:S04]  /*23f20*/  STS.U8 [R5+UR10+0xb480], R37 ;  /* 0x00b4802505007988 */ /* 0x000fe8000800000a */
[----:B------:R-:W-:Y:S04]  /*23f30*/  STS.U8 [R5+UR10+0x9880], R36 ;  /* 0x0098802405007988 */ /* 0x000fe8000800000a */
[----:B------:R-:W-:Y:S01]  /*23f40*/  STS.U8 [R5+UR10+0xb880], R39 ;  /* 0x00b8802705007988 */ /* 0x000fe2000800000a */
[----:B0-----:R-:W-:-:S03]  /*23f50*/  @!P1 IMAD.MOV.U32 R33, RZ, RZ, R2 ;  /* 0x000000ffff219224 */ /* 0x001fc600078e0002 */
[----:B------:R-:W-:Y:S01]  /*23f60*/  STS.U8 [R5+UR10+0x9c80], R38 ;  /* 0x009c802605007988 */ /* 0x000fe2000800000a */
[----:B------:R-:W-:-:S03]  /*23f70*/  @!P1 IMAD.MOV.U32 R32, RZ, RZ, R0 ;  /* 0x000000ffff209224 */ /* 0x000fc600078e0000 */
[----:B------:R-:W4:Y:S04]  /*23f80*/  LDL R2, [R1+0x1b0] ;  /* 0x0001b00001027983 */ /* 0x000f280000100800 */
[----:B------:R-:W4:Y:S04]  /*23f90*/  LDL R0, [R1+0x1b4] ;  /* 0x0001b40001007983 */ /* 0x000f280000100800 */
[----:B------:R0:W4:Y:S01]  /*23fa0*/  @!P1 LDG.E.U8 R8, desc[UR24][R32.64] ;  /* 0x0000001820089981 */ /* 0x000122000c1e1100 */
[----:B------:R-:W1:Y:S03]  /*23fb0*/  S2R R6, SR_TID.X ;  /* 0x0000000000067919 */ /* 0x000e660000002100 */
[----:B------:R0:W-:Y:S04]  /*23fc0*/  STS.U8 [R5+UR10+0xbc80], R41 ;  /* 0x00bc802905007988 */ /* 0x0001e8000800000a */
[----:B------:R-:W4:Y:S04]  /*23fd0*/  LDL R74, [R1+0x264] ;  /* 0x00026400014a7983 */ /* 0x000f280000100800 */
[----:B0-----:R-:W4:Y:S01]  /*23fe0*/  LDL R5, [R1+0x538] ;  /* 0x0005380001057983 */ /* 0x001f220000100800 */
[----:B------:R-:W-:-:S03]  /*23ff0*/  @!P1 IMAD.MOV.U32 R33, RZ, RZ, R72 ;  /* 0x000000ffff219224 */ /* 0x000fc600078e0048 */
[----:B------:R-:W4:Y:S01]  /*24000*/  LDL R72, [R1+0x1d0] ;  /* 0x0001d00001487983 */ /* 0x000f220000100800 */
[----:B---3--:R-:W-:-:S03]  /*24010*/  @!P1 IMAD.MOV.U32 R32, RZ, RZ, R68 ;  /* 0x000000ffff209224 */ /* 0x008fc600078e0044 */
[----:B------:R-:W3:Y:S04]  /*24020*/  LDL R68, [R1+0x1d4] ;  /* 0x0001d40001447983 */ /* 0x000ee80000100800 */
[----:B------:R2:W3:Y:S02]  /*24030*/  @!P1 LDG.E.U8 R50, desc[UR24][R32.64] ;  /* 0x0000001820329981 */ /* 0x0004e4000c1e1100 */
[----:B--2---:R-:W-:Y:S02]  /*24040*/  @!P1 IMAD.MOV.U32 R32, RZ, RZ, R4 ;  /* 0x000000ffff209224 */ /* 0x004fe400078e0004 */
[----:B------:R-:W2:Y:S01]  /*24050*/  LDL R4, [R1+0x214] ;  /* 0x0002140001047983 */ /* 0x000ea20000100800 */
[----:B----4-:R-:W-:-:S03]  /*24060*/  @!P1 IMAD.MOV.U32 R35, RZ, RZ, R2 ;  /* 0x000000ffff239224 */ /* 0x010fc600078e0002 */
[----:B------:R-:W4:Y:S01]  /*24070*/  LDL R2, [R1+0x478] ;  /* 0x0004780001027983 */ /* 0x000f220000100800 */
[----:B------:R-:W-:-:S03]  /*24080*/  @!P1 IMAD.MOV.U32 R34, RZ, RZ, R0 ;  /* 0x000000ffff229224 */ /* 0x000fc600078e0000 */
[----:B------:R-:W4:Y:S01]  /*24090*/  LDL R0, [R1+0x47c] ;  /* 0x00047c0001007983 */ /* 0x000f220000100800 */
[----:B------:R-:W-:-:S03]  /*240a0*/  @!P1 IMAD.MOV.U32 R33, RZ, RZ, R67 ;  /* 0x000000ffff219224 */ /* 0x000fc600078e0043 */
[----:B------:R-:W4:Y:S04]  /*240b0*/  LDL R67, [R1+0x210] ;  /* 0x0002100001437983 */ /* 0x000f280000100800 */
[----:B------:R0:W4:Y:S02]  /*240c0*/  @!P1 LDG.E.U8 R48, desc[UR24][R32.64] ;  /* 0x0000001820309981 */ /* 0x000124000c1e1100 */
[----:B0-----:R-:W-:Y:S02]  /*240d0*/  PRMT R32, RZ, 0x7610, R32 ;  /* 0x00007610ff207816 */ /* 0x001fe40000000020 */
[----:B------:R-:W-:-:S04]  /*240e0*/  PRMT R33, RZ, 0x7610, R33 ;  /* 0x00007610ff217816 */ /* 0x000fc80000000021 */
[----:B------:R0:W4:Y:S01]  /*240f0*/  @!P1 LDG.E.U8 R32, desc[UR24][R34.64] ;  /* 0x0000001822209981 */ /* 0x000122000c1e1100 */
[----:B------:R-:W-:Y:S02]  /*24100*/  @!P1 IMAD.MOV.U32 R36, RZ, RZ, R46 ;  /* 0x000000ffff249224 */ /* 0x000fe400078e002e */
[----:B------:R-:W-:Y:S01]  /*24110*/  @!P1 IMAD.MOV.U32 R37, RZ, RZ, R47 ;  /* 0x000000ffff259224 */ /* 0x000fe200078e002f */
[----:B------:R-:W4:Y:S04]  /*24120*/  LDL R46, [R1+0x49c] ;  /* 0x00049c00012e7983 */ /* 0x000f280000100800 */
[----:B------:R-:W4:Y:S01]  /*24130*/  LDL R47, [R1+0x498] ;  /* 0x00049800012f7983 */ /* 0x000f220000100800 */
[----:B0-----:R-:W-:-:S03]  /*24140*/  @!P1 IMAD.MOV.U32 R35, RZ, RZ, R72 ;  /* 0x000000ffff239224 */ /* 0x001fc600078e0048 */
[----:B------:R-:W4:Y:S01]  /*24150*/  LDL R72, [R1+0x4b8] ;  /* 0x0004b80001487983 */ /* 0x000f220000100800 */
[----:B---3--:R-:W-:-:S03]  /*24160*/  @!P1 IMAD.MOV.U32 R34, RZ, RZ, R68 ;  /* 0x000000ffff229224 */ /* 0x008fc600078e0044 */
[----:B------:R-:W3:Y:S04]  /*24170*/  LDL R68, [R1+0x4d8] ;  /* 0x0004d80001447983 */ /* 0x000ee80000100800 */
[----:B------:R0:W3:Y:S02]  /*24180*/  @!P1 LDG.E.U8 R33, desc[UR24][R34.64] ;  /* 0x0000001822219981 */ /* 0x0000e4000c1e1100 */
[----:B0-----:R-:W-:-:S06]  /*24190*/  PRMT R34, RZ, 0x7610, R34 ;  /* 0x00007610ff227816 */ /* 0x001fcc0000000022 */
[----:B------:R2:W3:Y:S02]  /*241a0*/  @!P1 LDG.E.U8 R34, desc[UR24][R36.64] ;  /* 0x0000001824229981 */ /* 0x0004e4000c1e1100 */
[----:B--2---:R-:W-:Y:S02]  /*241b0*/  @!P1 IMAD.MOV.U32 R36, RZ, RZ, R4 ;  /* 0x000000ffff249224 */ /* 0x004fe400078e0004 */
[----:B------:R-:W2:Y:S01]  /*241c0*/  LDL R4, [R1+0x4bc] ;  /* 0x0004bc0001047983 */ /* 0x000ea20000100800 */
[----:B----4-:R-:W-:-:S03]  /*241d0*/  @!P1 IMAD.MOV.U32 R39, RZ, RZ, R2 ;  /* 0x000000ffff279224 */ /* 0x010fc600078e0002 */
[----:B------:R-:W4:Y:S01]  /*241e0*/  LDL R2, [R1+0x4f8] ;  /* 0x0004f80001027983 */ /* 0x000f220000100800 */
[----:B------:R-:W-:-:S03]  /*241f0*/  @!P1 IMAD.MOV.U32 R38, RZ, RZ, R0 ;  /* 0x000000ffff269224 */ /* 0x000fc600078e0000 */
[----:B------:R-:W3:Y:S01]  /*24200*/  LDL R0, [R1+0x4fc] ;  /* 0x0004fc0001007983 */ /* 0x000ee20000100800 */
[----:B------:R-:W-:Y:S01]  /*24210*/  PRMT R35, RZ, 0x7610, R35 ;  /* 0x00007610ff237816 */ /* 0x000fe20000000023 */
[----:B------:R-:W-:Y:S02]  /*24220*/  @!P1 IMAD.MOV.U32 R37, RZ, RZ, R67 ;  /* 0x000000ffff259224 */ /* 0x000fe400078e0043 */
[----:B------:R-:W3:Y:S04]  /*24230*/  LDL R67, [R1+0x4dc] ;  /* 0x0004dc0001437983 */ /* 0x000ee80000100800 */
[----:B------:R0:W3:Y:S01]  /*24240*/  @!P1 LDG.E.U8 R35, desc[UR24][R36.64] ;  /* 0x0000001824239981 */ /* 0x0000e2000c1e1100 */
[----:B-1----:R-:W-:Y:S02]  /*24250*/  LOP3.LUT R6, R6, 0x7f, RZ, 0xc0, !PT ;  /* 0x0000007f06067812 */ /* 0x002fe400078ec0ff */
[----:B0-----:R-:W-:-:S02]  /*24260*/  PRMT R36, RZ, 0x7610, R36 ;  /* 0x00007610ff247816 */ /* 0x001fc40000000024 */
[----:B------:R-:W-:-:S04]  /*24270*/  LOP3.LUT R6, R6, 0x20, RZ, 0x3c, !PT ;  /* 0x0000002006067812 */ /* 0x000fc800078e3cff */
[----:B------:R0:W3:Y:S04]  /*24280*/  @!P1 LDG.E.U8 R36, desc[UR24][R38.64] ;  /* 0x0000001826249981 */ /* 0x0000e8000c1e1100 */
[----:B------:R2:W-:Y:S01]  /*24290*/  STS.U8 [R6+UR10+0x8100], R40 ;  /* 0x0081002806007988 */ /* 0x0005e2000800000a */
[----:B0-----:R-:W-:Y:S02]  /*242a0*/  @!P1 IMAD.MOV.U32 R38, RZ, RZ, R46 ;  /* 0x000000ffff269224 */ /* 0x001fe400078e002e */
[----:B------:R-:W-:Y:S01]  /*242b0*/  @!P1 IMAD.MOV.U32 R39, RZ, RZ, R47 ;  /* 0x000000ffff279224 */ /* 0x000fe200078e002f */
[----:B------:R-:W3:Y:S04]  /*242c0*/  LDL R46, [R1+0x51c] ;  /* 0x00051c00012e7983 */ /* 0x000ee80000100800 */
[----:B------:R-:W3:Y:S04]  /*242d0*/  LDL R47, [R1+0x518] ;  /* 0x00051800012f7983 */ /* 0x000ee80000100800 */
[----:B------:R4:W-:Y:S04]  /*242e0*/  STS.U8 [R6+UR10+0xa100], R43 ;  /* 0x00a1002b06007988 */ /* 0x0009e8000800000a */
[----:B------:R3:W-:Y:S01]  /*242f0*/  STS.U8 [R6+UR10+0x8500], R42 ;  /* 0x0085002a06007988 */ /* 0x0007e2000800000a */
[----:B--2---:R-:W-:-:S03]  /*24300*/  @!P1 IMAD.MOV.U32 R40, RZ, RZ, R4 ;  /* 0x000000ffff289224 */ /* 0x004fc600078e0004 */
[----:B------:R-:W2:Y:S01]  /*24310*/  LDL R4, [R1+0x53c] ;  /* 0x00053c0001047983 */ /* 0x000ea20000100800 */
[----:B----4-:R-:W-:-:S03]  /*24320*/  @!P1 IMAD.MOV.U32 R43, RZ, RZ, R2 ;  /* 0x000000ffff2b9224 */ /* 0x010fc600078e0002 */
[----:B------:R-:W4:Y:S01]  /*24330*/  LDL R2, [R1+0x464] ;  /* 0x0004640001027983 */ /* 0x000f220000100800 */
[----:B---3--:R-:W-:-:S03]  /*24340*/  @!P1 IMAD.MOV.U32 R42, RZ, RZ, R0 ;  /* 0x000000ffff2a9224 */ /* 0x008fc600078e0000 */
[----:B------:R-:W3:Y:S01]  /*24350*/  LDL R0, [R1+0x468] ;  /* 0x0004680001007983 */ /* 0x000ee20000100800 */
[----:B------:R-:W-:Y:S01]  /*24360*/  PRMT R37, RZ, 0x7610, R37 ;  /* 0x00007610ff257816 */ /* 0x000fe20000000025 */
[----:B------:R-:W-:Y:S02]  /*24370*/  @!P1 IMAD.MOV.U32 R41, RZ, RZ, R72 ;  /* 0x000000ffff299224 */ /* 0x000fe400078e0048 */
[----:B------:R-:W3:Y:S04]  /*24380*/  LDL R72, [R1+0x268] ;  /* 0x0002680001487983 */ /* 0x000ee80000100800 */
[----:B------:R0:W3:Y:S02]  /*24390*/  @!P1 LDG.E.U8 R37, desc[UR24][R38.64] ;  /* 0x0000001826259981 */ /* 0x0000e4000c1e1100 */
[----:B0-----:R-:W-:-:S02]  /*243a0*/  PRMT R38, RZ, 0x7610, R38 ;  /* 0x00007610ff267816 */ /* 0x001fc40000000026 */
[----:B------:R-:W-:-:S04]  /*243b0*/  PRMT R39, RZ, 0x7610, R39 ;  /* 0x00007610ff277816 */ /* 0x000fc80000000027 */
[----:B------:R0:W3:Y:S02]  /*243c0*/  @!P1 LDG.E.U8 R38, desc[UR24][R40.64] ;  /* 0x0000001828269981 */ /* 0x0000e4000c1e1100 */
[----:B0-----:R-:W-:Y:S02]  /*243d0*/  @!P1 IMAD.MOV.U32 R40, RZ, RZ, R67 ;  /* 0x000000ffff289224 */ /* 0x001fe400078e0043 */
[----:B------:R-:W-:Y:S01]  /*243e0*/  @!P1 IMAD.MOV.U32 R41, RZ, RZ, R68 ;  /* 0x000000ffff299224 */ /* 0x000fe200078e0044 */
[----:B------:R0:W-:Y:S04]  /*243f0*/  STS.U8 [R6+UR10+0xa500], R45 ;  /* 0x00a5002d06007988 */ /* 0x0001e8000800000a */
[----:B------:R1:W3:Y:S04]  /*24400*/  @!P1 LDG.E.U8 R39, desc[UR24][R40.64] ;  /* 0x0000001828279981 */ /* 0x0002e8000c1e1100 */
[----:B------:R2:W-:Y:S04]  /*24410*/  STS.U8 [R6+UR10+0x8900], R44 ;  /* 0x0089002c06007988 */ /* 0x0005e8000800000a */
[----:B------:R-:W3:Y:S01]  /*24420*/  LDL R68, [R1+0x2bc] ;  /* 0x0002bc0001447983 */ /* 0x000ee20000100800 */
[----:B-1----:R-:W-:-:S02]  /*24430*/  PRMT R40, RZ, 0x7610, R40 ;  /* 0x00007610ff287816 */ /* 0x002fc40000000028 */
[----:B------:R-:W-:Y:S01]  /*24440*/  PRMT R41, RZ, 0x7610, R41 ;  /* 0x00007610ff297816 */ /* 0x000fe20000000029 */
[----:B------:R-:W3:Y:S04]  /*24450*/  LDL R67, [R1+0x2c0] ;  /* 0x0002c00001437983 */ /* 0x000ee80000100800 */
[----:B------:R1:W3:Y:S01]  /*24460*/  @!P1 LDG.E.U8 R40, desc[UR24][R42.64] ;  /* 0x000000182a289981 */ /* 0x0002e2000c1e1100 */
[----:B0-----:R-:W-:-:S03]  /*24470*/  @!P1 IMAD.MOV.U32 R45, RZ, RZ, R5 ;  /* 0x000000ffff2d9224 */ /* 0x001fc600078e0005 */
[----:B------:R-:W3:Y:S01]  /*24480*/  LDL R5, [R1+0x27c] ;  /* 0x00027c0001057983 */ /* 0x000ee20000100800 */
[----:B-1----:R-:W-:Y:S02]  /*24490*/  @!P1 IMAD.MOV.U32 R42, RZ, RZ, R46 ;  /* 0x000000ffff2a9224 */ /* 0x002fe400078e002e */
[----:B------:R-:W-:Y:S01]  /*244a0*/  @!P1 IMAD.MOV.U32 R43, RZ, RZ, R47 ;  /* 0x000000ffff2b9224 */ /* 0x000fe200078e002f */
[----:B------:R-:W3:Y:S04]  /*244b0*/  LDL R46, [R1+0x250] ;  /* 0x00025000012e7983 */ /* 0x000ee80000100800 */
[----:B------:R-:W3:Y:S04]  /*244c0*/  LDL R47, [R1+0x24c] ;  /* 0x00024c00012f7983 */ /* 0x000ee80000100800 */
[----:B------:R0:W3:Y:S02]  /*244d0*/  @!P1 LDG.E.U8 R41, desc[UR24][R42.64] ;  /* 0x000000182a299981 */ /* 0x0000e4000c1e1100 */
[----:B0-----:R-:W-:Y:S01]  /*244e0*/  PRMT R42, RZ, 0x7610, R42 ;  /* 0x00007610ff2a7816 */ /* 0x001fe2000000002a */
[----:B--2---:R-:W-:-:S02]  /*244f0*/  @!P1 IMAD.MOV.U32 R44, RZ, RZ, R4 ;  /* 0x000000ffff2c9224 */ /* 0x004fc400078e0004 */
[----:B------:R-:W2:Y:S04]  /*24500*/  LDL R4, [R1+0x280] ;  /* 0x0002800001047983 */ /* 0x000ea80000100800 */
[----:B------:R4:W2:Y:S02]  /*24510*/  @!P1 LDG.E.U8 R42, desc[UR24][R44.64] ;  /* 0x000000182c2a9981 */ /* 0x0008a4000c1e1100 */
[----:B----4-:R-:W-:Y:S02]  /*24520*/  @!P1 IMAD.MOV.U32 R45, RZ, RZ, R2 ;  /* 0x000000ffff2d9224 */ /* 0x010fe400078e0002 */
[----:B------:R-:W4:Y:S01]  /*24530*/  LDL R2, [R1+0x29c] ;  /* 0x00029c0001027983 */ /* 0x000f220000100800 */
[----:B---3--:R-:W-:-:S03]  /*24540*/  @!P1 IMAD.MOV.U32 R44, RZ, RZ, R0 ;  /* 0x000000ffff2c9224 */ /* 0x008fc600078e0000 */
[----:B------:R-:W3:Y:S01]  /*24550*/  LDL R0, [R1+0x2a0] ;  /* 0x0002a00001007983 */ /* 0x000ee20000100800 */
[----:B------:R-:W-:-:S06]  /*24560*/  PRMT R43, RZ, 0x7610, R43 ;  /* 0x00007610ff2b7816 */ /* 0x000fcc000000002b */
[----:B------:R0:W3:Y:S02]  /*24570*/  @!P1 LDG.E.U8 R43, desc[UR24][R44.64] ;  /* 0x000000182c2b9981 */ /* 0x0000e4000c1e1100 */
[----:B0-----:R-:W-:Y:S02]  /*24580*/  PRMT R44, RZ, 0x7610, R44 ;  /* 0x00007610ff2c7816 */ /* 0x001fe4000000002c */
[----:B------:R-:W-:Y:S01]  /*24590*/  PRMT R45, RZ, 0x7610, R45 ;  /* 0x00007610ff2d7816 */ /* 0x000fe2000000002d */
[----:B------:R0:W-:Y:S02]  /*245a0*/  STS.U8 [R6+UR10+0xa900], R49 ;  /* 0x00a9003106007988 */ /* 0x0001e4000800000a */
[----:B0-----:R-:W-:Y:S02]  /*245b0*/  PRMT R49, RZ, 0x7610, R49 ;  /* 0x00007610ff317816 */ /* 0x001fe40000000031 */
[----:B------:R0:W3:Y:S02]  /*245c0*/  @!P1 LDG.E.U8 R44, desc[UR24][R46.64] ;  /* 0x000000182e2c9981 */ /* 0x0000e4000c1e1100 */
[----:B0-----:R-:W-:-:S02]  /*245d0*/  @!P1 IMAD.MOV.U32 R46, RZ, RZ, R72 ;  /* 0x000000ffff2e9224 */ /* 0x001fc400078e0048 */
[----:B------:R-:W-:Y:S01]  /*245e0*/  @!P1 IMAD.MOV.U32 R47, RZ, RZ, R74 ;  /* 0x000000ffff2f9224 */ /* 0x000fe200078e004a */
[----:B------:R0:W-:Y:S04]  /*245f0*/  STS.U8 [R6+UR10+0x8d00], R51 ;  /* 0x008d003306007988 */ /* 0x0001e8000800000a */
[----:B------:R1:W3:Y:S04]  /*24600*/  @!P1 LDG.E.U8 R45, desc[UR24][R46.64] ;  /* 0x000000182e2d9981 */ /* 0x0002e8000c1e1100 */
[----:B------:R-:W3:Y:S04]  /*24610*/  LDL R74, [R1+0x31c] ;  /* 0x00031c00014a7983 */ /* 0x000ee80000100800 */
[----:B------:R-:W3:Y:S01]  /*24620*/  LDL R72, [R1+0x320] ;  /* 0x0003200001487983 */ /* 0x000ee20000100800 */
[----:B-1----:R-:W-:-:S03]  /*24630*/  @!P1 IMAD.MOV.U32 R47, RZ, RZ, R5 ;  /* 0x000000ffff2f9224 */ /* 0x002fc600078e0005 */
[----:B------:R-:W3:Y:S01]  /*24640*/  LDL R5, [R1+0x2dc] ;  /* 0x0002dc0001057983 */ /* 0x000ee20000100800 */
[----:B--2---:R-:W-:-:S03]  /*24650*/  @!P1 IMAD.MOV.U32 R46, RZ, RZ, R4 ;  /* 0x000000ffff2e9224 */ /* 0x004fc600078e0004 */
[----:B------:R-:W2:Y:S04]  /*24660*/  LDL R4, [R1+0x2e0] ;  /* 0x0002e00001047983 */ /* 0x000ea80000100800 */
[----:B------:R4:W2:Y:S02]  /*24670*/  @!P1 LDG.E.U8 R49, desc[UR24][R46.64] ;  /* 0x000000182e319981 */ /* 0x0008a4000c1e1100 */
[----:B----4-:R-:W-:Y:S02]  /*24680*/  @!P1 IMAD.MOV.U32 R47, RZ, RZ, R2 ;  /* 0x000000ffff2f9224 */ /* 0x010fe400078e0002 */
[----:B------:R-:W4:Y:S01]  /*24690*/  LDL R2, [R1+0x2fc] ;  /* 0x0002fc0001027983 */ /* 0x000f220000100800 */
[----:B---3--:R-:W-:-:S03]  /*246a0*/  @!P1 IMAD.MOV.U32 R46, RZ, RZ, R0 ;  /* 0x000000ffff2e9224 */ /* 0x008fc600078e0000 */
[----:B------:R-:W3:Y:S01]  /*246b0*/  LDL R0, [R1+0x300] ;  /* 0x0003000001007983 */ /* 0x000ee20000100800 */
[----:B0-----:R-:W-:-:S03]  /*246c0*/  PRMT R51, RZ, 0x7610, R51 ;  /* 0x00007610ff337816 */ /* 0x001fc60000000033 */
[----:B------:R0:W-:Y:S04]  /*246d0*/  STS.U8 [R6+UR10+0xad00], R52 ;  /* 0x00ad003406007988 */ /* 0x0001e8000800000a */
[----:B------:R1:W3:Y:S01]  /*246e0*/  @!P1 LDG.E.U8 R51, desc[UR24][R46.64] ;  /* 0x000000182e339981 */ /* 0x0002e2000c1e1100 */
[----:B0-----:R-:W-:Y:S01]  /*246f0*/  PRMT R52, RZ, 0x7610, R52 ;  /* 0x00007610ff347816 */ /* 0x001fe20000000034 */
[----:B-1----:R-:W-:Y:S02]  /*24700*/  @!P1 IMAD.MOV.U32 R46, RZ, RZ, R67 ;  /* 0x000000ffff2e9224 */ /* 0x002fe400078e0043 */
[----:B------:R-:W-:Y:S01]  /*24710*/  @!P1 IMAD.MOV.U32 R47, RZ, RZ, R68 ;  /* 0x000000ffff2f9224 */ /* 0x000fe200078e0044 */
[----:B------:R-:W3:Y:S04]  /*24720*/  LDL R67, [R1+0x340] ;  /* 0x0003400001437983 */ /* 0x000ee80000100800 */
[----:B------:R-:W3:Y:S04]  /*24730*/  LDL R68, [R1+0x33c] ;  /* 0x00033c0001447983 */ /* 0x000ee80000100800 */
[----:B------:R0:W-:Y:S04]  /*24740*/  STS.U8 [R6+UR10+0x9100], R53 ;  /* 0x0091003506007988 */ /* 0x0001e8000800000a */
[----:B------:R1:W3:Y:S01]  /*24750*/  @!P1 LDG.E.U8 R52, desc[UR24][R46.64] ;  /* 0x000000182e349981 */ /* 0x0002e2000c1e1100 */
[----:B0-----:R-:W-:Y:S01]  /*24760*/  PRMT R53, RZ, 0x7610, R53 ;  /* 0x00007610ff357816 */ /* 0x001fe20000000035 */
[----:B-1----:R-:W-:-:S02]  /*24770*/  @!P1 IMAD.MOV.U32 R47, RZ, RZ, R5 ;  /* 0x000000ffff2f9224 */ /* 0x002fc400078e0005 */
[----:B------:R-:W3:Y:S01]  /*24780*/  LDL R5, [R1+0x35c] ;  /* 0x00035c0001057983 */ /* 0x000ee20000100800 */
[----:B--2---:R-:W-:-:S03]  /*24790*/  @!P1 IMAD.MOV.U32 R46, RZ, RZ, R4 ;  /* 0x000000ffff2e9224 */ /* 0x004fc600078e0004 */
[----:B------:R-:W2:Y:S04]  /*247a0*/  LDL R4, [R1+0x360] ;  /* 0x0003600001047983 */ /* 0x000ea80000100800 */
[----:B------:R4:W2:Y:S02]  /*247b0*/  @!P1 LDG.E.U8 R53, desc[UR24][R46.64] ;  /* 0x000000182e359981 */ /* 0x0008a4000c1e1100 */
[----:B----4-:R-:W-:Y:S02]  /*247c0*/  @!P1 IMAD.MOV.U32 R47, RZ, RZ, R2 ;  /* 0x000000ffff2f9224 */ /* 0x010fe400078e0002 */
[----:B------:R-:W4:Y:S01]  /*247d0*/  LDL R2, [R1+0x37c] ;  /* 0x00037c0001027983 */ /* 0x000f220000100800 */
[----:B---3--:R-:W-:-:S03]  /*247e0*/  @!P1 IMAD.MOV.U32 R46, RZ, RZ, R0 ;  /* 0x000000ffff2e9224 */ /* 0x008fc600078e0000 */
[----:B------:R-:W3:Y:S04]  /*247f0*/  LDL R0, [R1+0x380] ;  /* 0x0003800001007983 */ /* 0x000ee80000100800 */
[----:B------:R0:W-:Y:S04]  /*24800*/  STS.U8 [R6+UR10+0xb100], R54 ;  /* 0x00b1003606007988 */ /* 0x0001e8000800000a */
[----:B------:R1:W-:Y:S01]  /*24810*/  STS.U8 [R6+UR10+0x9900], R56 ;  /* 0x0099003806007988 */ /* 0x0003e2000800000a */
[----:B0-----:R-:W-:Y:S02]  /*24820*/  PRMT R54, RZ, 0x7610, R54 ;  /* 0x00007610ff367816 */ /* 0x001fe40000000036 */
[----:B-1----:R-:W-:-:S04]  /*24830*/  PRMT R56, RZ, 0x7610, R56 ;  /* 0x00007610ff387816 */ /* 0x002fc80000000038 */
[----:B------:R0:W3:Y:S04]  /*24840*/  @!P1 LDG.E.U8 R54, desc[UR24][R46.64] ;  /* 0x000000182e369981 */ /* 0x0000e8000c1e1100 */
[----:B------:R1:W-:Y:S01]  /*24850*/  STS.U8 [R6+UR10+0x9d00], R58 ;  /* 0x009d003a06007988 */ /* 0x0003e2000800000a */
[----:B0-----:R-:W-:Y:S02]  /*24860*/  @!P1 IMAD.MOV.U32 R46, RZ, RZ, R72 ;  /* 0x000000ffff2e9224 */ /* 0x001fe400078e0048 */
[----:B------:R-:W-:Y:S01]  /*24870*/  @!P1 IMAD.MOV.U32 R47, RZ, RZ, R74 ;  /* 0x000000ffff2f9224 */ /* 0x000fe200078e004a */
[----:B-1----:R-:W-:-:S04]  /*24880*/  PRMT R58, RZ, 0x7610, R58 ;  /* 0x00007610ff3a7816 */ /* 0x002fc8000000003a */
[----:B------:R0:W3:Y:S04]  /*24890*/  @!P1 LDG.E.U8 R56, desc[UR24][R46.64] ;  /* 0x000000182e389981 */ /* 0x0000e8000c1e1100 */
[----:B------:R1:W-:Y:S01]  /*248a0*/  STS.U8 [R6+UR10+0xbd00], R60 ;  /* 0x00bd003c06007988 */ /* 0x0003e2000800000a */
[----:B0-----:R-:W-:Y:S02]  /*248b0*/  @!P1 IMAD.MOV.U32 R46, RZ, RZ, R67 ;  /* 0x000000ffff2e9224 */ /* 0x001fe400078e0043 */
[----:B------:R-:W-:Y:S01]  /*248c0*/  @!P1 IMAD.MOV.U32 R47, RZ, RZ, R68 ;  /* 0x000000ffff2f9224 */ /* 0x000fe200078e0044 */
[----:B------:R-:W3:Y:S04]  /*248d0*/  LDL R67, [R1+0x3a0] ;  /* 0x0003a00001437983 */ /* 0x000ee80000100800 */
[----:B------:R-:W3:Y:S01]  /*248e0*/  LDL R68, [R1+0x39c] ;  /* 0x00039c0001447983 */ /* 0x000ee20000100800 */
[----:B-1----:R-:W-:-:S03]  /*248f0*/  PRMT R60, RZ, 0x7610, R60 ;  /* 0x00007610ff3c7816 */ /* 0x002fc6000000003c */
[----:B------:R0:W3:Y:S02]  /*24900*/  @!P1 LDG.E.U8 R58, desc[UR24][R46.64] ;  /* 0x000000182e3a9981 */ /* 0x0000e4000c1e1100 */
[----:B0-----:R-:W-:Y:S02]  /*24910*/  @!P1 IMAD.MOV.U32 R47, RZ, RZ, R5 ;  /* 0x000000ffff2f9224 */ /* 0x001fe400078e0005 */
        /* <DEDUP_REMOVED lines=9> */
[----:B------:R1:W-:Y:S04]  /*249b0*/  STS.U8 [R6+UR10+0x9500], R64 ;  /* 0x0095004006007988 */ /* 0x0003e8000800000a */
[----:B------:R1:W-:Y:S01]  /*249c0*/  STS.U8 [R6+UR10+0xb500], R66 ;  /* 0x00b5004206007988 */ /* 0x0003e2000800000a */
[----:B0-----:R-:W-:-:S03]  /*249d0*/  PRMT R62, RZ, 0x7610, R62 ;  /* 0x00007610ff3e7816 */ /* 0x001fc6000000003e */
[----:B------:R-:W3:Y:S01]  /*249e0*/  LDL.LU R84, [R1+0x3c] ;  /* 0x00003c0001547983 */ /* 0x000ee20000300800 */
[----:B-1----:R-:W-:-:S03]  /*249f0*/  PRMT R64, RZ, 0x7610, R64 ;  /* 0x00007610ff407816 */ /* 0x002fc60000000040 */
[----:B------:R0:W3:Y:S04]  /*24a00*/  @!P1 LDG.E.U8 R62, desc[UR24][R46.64] ;  /* 0x000000182e3e9981 */ /* 0x0000e8000c1e1100 */
[----:B------:R-:W3:Y:S01]  /*24a10*/  LDL R6, [R1+0x400] ;  /* 0x0004000001067983 */ /* 0x000ee20000100800 */
[----:B------:R-:W-:Y:S01]  /*24a20*/  PRMT R66, RZ, 0x7610, R66 ;  /* 0x00007610ff427816 */ /* 0x000fe20000000042 */
[----:B0-----:R-:W-:Y:S02]  /*24a30*/  @!P1 IMAD.MOV.U32 R46, RZ, RZ, R67 ;  /* 0x000000ffff2e9224 */ /* 0x001fe400078e0043 */
[----:B------:R-:W3:Y:S01]  /*24a40*/  LDL R67, [R1+0x3fc] ;  /* 0x0003fc0001437983 */ /* 0x000ee20000100800 */
[----:B------:R-:W-:-:S03]  /*24a50*/  @!P1 IMAD.MOV.U32 R47, RZ, RZ, R68 ;  /* 0x000000ffff2f9224 */ /* 0x000fc600078e0044 */
[----:B------:R-:W3:Y:S04]  /*24a60*/  LDL.LU R93, [R1+0x4c] ;  /* 0x00004c00015d7983 */ /* 0x000ee80000300800 */
[----:B------:R0:W3:Y:S04]  /*24a70*/  @!P1 LDG.E.U8 R64, desc[UR24][R46.64] ;  /* 0x000000182e409981 */ /* 0x0000e8000c1e1100 */
[----:B------:R-:W3:Y:S01]  /*24a80*/  LDL.LU R68, [R1+0x40] ;  /* 0x0000400001447983 */ /* 0x000ee20000300800 */
[----:B------:R-:W1:Y:S03]  /*24a90*/  S2R R7, SR_TID.X ;  /* 0x0000000000077919 */ /* 0x000e660000002100 */
[----:B------:R-:W3:Y:S04]  /*24aa0*/  LDL R74, [R1+0x45c] ;  /* 0x00045c00014a7983 */ /* 0x000ee80000100800 */
[----:B------:R-:W3:Y:S04]  /*24ab0*/  LDL R72, [R1+0x460] ;  /* 0x0004600001487983 */ /* 0x000ee80000100800 */
[----:B------:R-:W3:Y:S01]  /*24ac0*/  LDL R82, [R1+0x1d8] ;  /* 0x0001d80001527983 */ /* 0x000ee20000100800 */
[----:B0-----:R-:W-:-:S03]  /*24ad0*/  @!P1 IMAD.MOV.U32 R47, RZ, RZ, R5 ;  /* 0x000000ffff2f9224 */ /* 0x001fc600078e0005 */
        /* <DEDUP_REMOVED lines=8> */
[----:B-1----:R-:W-:-:S04]  /*24b60*/  LOP3.LUT R7, R7, 0x7f, RZ, 0xc0, !PT ;  /* 0x0000007f07077812 */ /* 0x002fc800078ec0ff */
[----:B------:R-:W-:-:S05]  /*24b70*/  LOP3.LUT R7, R7, 0x30, RZ, 0x3c, !PT ;  /* 0x0000003007077812 */ /* 0x000fca00078e3cff */
[----:B------:R0:W-:Y:S04]  /*24b80*/  STS.U8 [R7+UR10+0x8180], R71 ;  /* 0x0081804707007988 */ /* 0x0001e8000800000a */
[----:B------:R1:W-:Y:S01]  /*24b90*/  STS.U8 [R7+UR10+0xa180], R73 ;  /* 0x00a1804907007988 */ /* 0x0003e2000800000a */
[----:B0-----:R-:W-:Y:S02]  /*24ba0*/  PRMT R71, RZ, 0x7610, R71 ;  /* 0x00007610ff477816 */ /* 0x001fe40000000047 */
[----:B-1----:R-:W-:-:S04]  /*24bb0*/  PRMT R73, RZ, 0x7610, R73 ;  /* 0x00007610ff497816 */ /* 0x002fc80000000049 */
[----:B------:R0:W3:Y:S04]  /*24bc0*/  @!P1 LDG.E.U8 R71, desc[UR24][R46.64] ;  /* 0x000000182e479981 */ /* 0x0000e8000c1e1100 */
[----:B------:R1:W-:Y:S01]  /*24bd0*/  STS.U8 [R7+UR10+0x8580], R75 ;  /* 0x0085804b07007988 */ /* 0x0003e2000800000a */
[----:B0-----:R-:W-:-:S03]  /*24be0*/  @!P1 IMAD.MOV.U32 R46, RZ, RZ, R6 ;  /* 0x000000ffff2e9224 */ /* 0x001fc600078e0006 */
[----:B------:R-:W3:Y:S01]  /*24bf0*/  LDL R6, [R1+0x17c] ;  /* 0x00017c0001067983 */ /* 0x000ee20000100800 */
[----:B-1----:R-:W-:Y:S01]  /*24c00*/  PRMT R75, RZ, 0x7610, R75 ;  /* 0x00007610ff4b7816 */ /* 0x002fe2000000004b */
[----:B------:R-:W-:Y:S02]  /*24c10*/  @!P1 IMAD.MOV.U32 R47, RZ, RZ, R67 ;  /* 0x000000ffff2f9224 */ /* 0x000fe400078e0043 */
[----:B------:R-:W3:Y:S04]  /*24c20*/  LDL R67, [R1+0x178] ;  /* 0x0001780001437983 */ /* 0x000ee80000100800 */
[----:B------:R0:W3:Y:S04]  /*24c30*/  @!P1 LDG.E.U8 R73, desc[UR24][R46.64] ;  /* 0x000000182e499981 */ /* 0x0000e8000c1e1100 */
[----:B------:R1:W-:Y:S04]  /*24c40*/  STS.U8 [R7+UR10+0xb180], R68 ;  /* 0x00b1804407007988 */ /* 0x0003e8000800000a */
[----:B-1----:R-:W3:Y:S01]  /*24c50*/  LDL R68, [R1+0x1dc] ;  /* 0x0001dc0001447983 */ /* 0x002ee20000100800 */
        /* <DEDUP_REMOVED lines=22> */
[----:B------:R0:W-:Y:S01]  /*24dc0*/  STS.U8 [R7+UR10+0x9580], R85 ;  /* 0x0095805507007988 */ /* 0x0001e2000800000a */
[----:B-1----:R-:W-:-:S03]  /*24dd0*/  PRMT R83, RZ, 0x7610, R83 ;  /* 0x00007610ff537816 */ /* 0x002fc60000000053 */
[----:B------:R1:W3:Y:S04]  /*24de0*/  @!P1 LDG.E.U8 R81, desc[UR24][R46.64] ;  /* 0x000000182e519981 */ /* 0x0002e8000c1e1100 */
[----:B------:R-:W3:Y:S01]  /*24df0*/  LDL R6, [R1+0x21c] ;  /* 0x00021c0001067983 */ /* 0x000ee20000100800 */
[----:B0-----:R-:W-:-:S03]  /*24e00*/  PRMT R85, RZ, 0x7610, R85 ;  /* 0x00007610ff557816 */ /* 0x001fc60000000055 */
[----:B------:R0:W-:Y:S04]  /*24e10*/  STS.U8 [R7+UR10+0xb580], R87 ;  /* 0x00b5805707007988 */ /* 0x0001e8000800000a */
[----:B------:R1:W-:Y:S01]  /*24e20*/  STS.U8 [R7+UR10+0x8d80], R84 ;  /* 0x008d805407007988 */ /* 0x0003e2000800000a */
[----:B0-----:R-:W-:-:S03]  /*24e30*/  PRMT R87, RZ, 0x7610, R87 ;  /* 0x00007610ff577816 */ /* 0x001fc60000000057 */
[----:B------:R0:W-:Y:S01]  /*24e40*/  STS.U8 [R7+UR10+0xad80], R93 ;  /* 0x00ad805d07007988 */ /* 0x0001e2000800000a */
[----:B-1----:R-:W-:-:S03]  /*24e50*/  @!P1 IMAD.MOV.U32 R47, RZ, RZ, R5 ;  /* 0x000000ffff2f9224 */ /* 0x002fc600078e0005 */
[----:B------:R-:W3:Y:S01]  /*24e60*/  LDL R5, [R1+0x480] ;  /* 0x0004800001057983 */ /* 0x000ee20000100800 */
[----:B--2---:R-:W-:-:S03]  /*24e70*/  @!P1 IMAD.MOV.U32 R46, RZ, RZ, R4 ;  /* 0x000000ffff2e9224 */ /* 0x004fc600078e0004 */
[----:B------:R-:W2:Y:S04]  /*24e80*/  LDL R4, [R1+0x484] ;  /* 0x0004840001047983 */ /* 0x000ea80000100800 */
[----:B------:R4:W2:Y:S02]  /*24e90*/  @!P1 LDG.E.U8 R83, desc[UR24][R46.64] ;  /* 0x000000182e539981 */ /* 0x0008a4000c1e1100 */
[----:B----4-:R-:W-:Y:S02]  /*24ea0*/  @!P1 IMAD.MOV.U32 R47, RZ, RZ, R2 ;  /* 0x000000ffff2f9224 */ /* 0x010fe400078e0002 */
[----:B------:R-:W4:Y:S01]  /*24eb0*/  LDL.LU R2, [R1+0xe4] ;  /* 0x0000e40001027983 */ /* 0x000f220000300800 */
[----:B---3--:R-:W-:-:S03]  /*24ec0*/  @!P1 IMAD.MOV.U32 R46, RZ, RZ, R0 ;  /* 0x000000ffff2e9224 */ /* 0x008fc600078e0000 */
[----:B------:R-:W3:Y:S04]  /*24ed0*/  LDL.LU R67, [R1+0xe0] ;  /* 0x0000e00001437983 */ /* 0x000ee80000300800 */
[----:B------:R-:W2:Y:S04]  /*24ee0*/  LDL.LU R72, [R1+0xc4] ;  /* 0x0000c40001487983 */ /* 0x000ea80000300800 */
[----:B------:R-:W2:Y:S04]  /*24ef0*/  LDL.LU R74, [R1+0xc0] ;  /* 0x0000c000014a7983 */ /* 0x000ea80000300800 */
[----:B------:R-:W2:Y:S04]  /*24f00*/  LDL.LU R76, [R1+0xa4] ;  /* 0x0000a400014c7983 */ /* 0x000ea80000300800 */
[----:B------:R-:W2:Y:S04]  /*24f10*/  LDL.LU R78, [R1+0xa0] ;  /* 0x0000a000014e7983 */ /* 0x000ea80000300800 */
[----:B------:R1:W2:Y:S04]  /*24f20*/  @!P1 LDG.E.U8 R85, desc[UR24][R46.64] ;  /* 0x000000182e559981 */ /* 0x0002a8000c1e1100 */
[----:B------:R-:W2:Y:S04]  /*24f30*/  LDL.LU R0, [R1+0x84] ;  /* 0x0000840001007983 */ /* 0x000ea80000300800 */
[----:B------:R-:W2:Y:S01]  /*24f40*/  LDL.LU R80, [R1+0x80] ;  /* 0x0000800001507983 */ /* 0x000ea20000300800 */
[----:B-1----:R-:W-:-:S02]  /*24f50*/  @!P1 IMAD.MOV.U32 R46, RZ, RZ, R68 ;  /* 0x000000ffff2e9224 */ /* 0x002fc400078e0044 */
[----:B------:R-:W-:Y:S01]  /*24f60*/  @!P1 IMAD.MOV.U32 R47, RZ, RZ, R82 ;  /* 0x000000ffff2f9224 */ /* 0x000fe200078e0052 */
[----:B------:R-:W2:Y:S04]  /*24f70*/  LDL.LU R84, [R1+0x64] ;  /* 0x0000640001547983 */ /* 0x000ea80000300800 */
[----:B------:R-:W2:Y:S04]  /*24f80*/  LDL.LU R82, [R1+0x60] ;  /* 0x0000600001527983 */ /* 0x000ea80000300800 */
[----:B0-----:R-:W2:Y:S04]  /*24f90*/  LDL.LU R93, [R1+0x38] ;  /* 0x00003800015d7983 */ /* 0x001ea80000300800 */
[----:B------:R-:W2:Y:S04]  /*24fa0*/  LDL.LU R68, [R1+0x34] ;  /* 0x0000340001447983 */ /* 0x000ea80000300800 */
[----:B------:R0:W2:Y:S04]  /*24fb0*/  @!P1 LDG.E.U8 R87, desc[UR24][R46.64] ;  /* 0x000000182e579981 */ /* 0x0000a8000c1e1100 */
[----:B------:R-:W0:Y:S04]  /*24fc0*/  LDL R46, [R1+0x1f8] ;  /* 0x0001f800012e7983 */ /* 0x000e280000100800 */
[----:B------:R-:W0:Y:S04]  /*24fd0*/  LDL R47, [R1+0x1fc] ;  /* 0x0001fc00012f7983 */ /* 0x000e280000100800 */
[----:B------:R1:W-:Y:S02]  /*24fe0*/  STS.U8 [R7+UR10+0x9980], R89 ;  /* 0x0099805907007988 */ /* 0x0003e4000800000a */
[----:B-1----:R-:W-:-:S02]  /*24ff0*/  PRMT R89, RZ, 0x7610, R89 ;  /* 0x00007610ff597816 */ /* 0x002fc40000000059 */
[----:B------:R-:W-:Y:S02]  /*25000*/  LOP3.LUT R3, R3, 0x40, RZ, 0x3c, !PT ;  /* 0x0000004003037812 */ /* 0x000fe400078e3cff */
[----:B0-----:R-:W-:-:S04]  /*25010*/  @!P1 LOP3.LUT R47, R47, R46, RZ, 0x3c, !PT ;  /* 0x0000002e2f2f9212 */ /* 0x001fc800078e3cff */
[----:B------:R-:W-:-:S04]  /*25020*/  @!P1 LOP3.LUT R46, R47, R46, RZ, 0x3c, !PT ;  /* 0x0000002e2f2e9212 */ /* 0x000fc800078e3cff */
[----:B------:R-:W-:-:S05]  /*25030*/  @!P1 LOP3.LUT R47, R47, R46, RZ, 0x3c, !PT ;  /* 0x0000002e2f2f9212 */ /* 0x000fca00078e3cff */
[----:B------:R0:W2:Y:S04]  /*25040*/  @!P1 LDG.E.U8 R89, desc[UR24][R46.64] ;  /* 0x000000182e599981 */ /* 0x0000a8000c1e1100 */
[----:B------:R-:W2:Y:S04]  /*25050*/  LDL R47, [R1+0x218] ;  /* 0x00021800012f7983 */ /* 0x000ea80000100800 */
[----:B------:R-:W-:Y:S04]  /*25060*/  STS.U8 [R7+UR10+0xb980], R91 ;  /* 0x00b9805b07007988 */ /* 0x000fe8000800000a */
[----:B------:R-:W-:Y:S04]  /*25070*/  STS.U8 [R7+UR10+0x9d80], R92 ;  /* 0x009d805c07007988 */ /* 0x000fe8000800000a */
[----:B------:R-:W-:Y:S04]  /*25080*/  STS.U8 [R7+UR10+0xbd80], R90 ;  /* 0x00bd805a07007988 */ /* 0x000fe8000800000a */
[----:B----4-:R-:W-:Y:S04]  /*25090*/  STS.U8 [R3+UR10+0x8200], R2 ;  /* 0x0082000203007988 */ /* 0x010fe8000800000a */
[----:B---3--:R-:W-:Y:S04]  /*250a0*/  STS.U8 [R3+UR10+0xa200], R67 ;  /* 0x00a2004303007988 */ /* 0x008fe8000800000a */
[----:B--2---:R-:W-:Y:S04]  /*250b0*/  STS.U8 [R3+UR10+0x8600], R72 ;  /* 0x0086004803007988 */ /* 0x004fe8000800000a */
[----:B------:R-:W-:Y:S04]  /*250c0*/  STS.U8 [R3+UR10+0xa600], R74 ;  /* 0x00a6004a03007988 */ /* 0x000fe8000800000a */
[----:B------:R-:W-:Y:S04]  /*250d0*/  STS.U8 [R3+UR10+0x8a00], R76 ;  /* 0x008a004c03007988 */ /* 0x000fe8000800000a */
[----:B------:R-:W-:Y:S04]  /*250e0*/  STS.U8 [R3+UR10+0xaa00], R78 ;  /* 0x00aa004e03007988 */ /* 0x000fe8000800000a */
[----:B------:R-:W-:Y:S04]  /*250f0*/  STS.U8 [R3+UR10+0x8e00], R0 ;  /* 0x008e000003007988 */ /* 0x000fe8000800000a */
[----:B------:R-:W-:Y:S04]  /*25100*/  STS.U8 [R3+UR10+0xae00], R80 ;  /* 0x00ae005003007988 */ /* 0x000fe8000800000a */
[----:B------:R1:W-:Y:S02]  /*25110*/  STS.U8 [R3+UR10+0x9200], R84 ;  /* 0x0092005403007988 */ /* 0x0003e4000800000a */
[----:B-1----:R-:W1:Y:S01]  /*25120*/  S2R R84, SR_TID.X ;  /* 0x0000000000547919 */ /* 0x002e620000002100 */
[----:B------:R-:W-:Y:S01]  /*25130*/  PRMT R91, RZ, 0x7610, R91 ;  /* 0x00007610ff5b7816 */ /* 0x000fe2000000005b */
[----:B0-----:R-:W-:Y:S01]  /*25140*/  @!P1 IMAD.MOV.U32 R46, RZ, RZ, R6 ;  /* 0x000000ffff2e9224 */ /* 0x001fe200078e0006 */
[----:B------:R0:W-:Y:S04]  /*25150*/  STS.U8 [R3+UR10+0xb200], R82 ;  /* 0x00b2005203007988 */ /* 0x0001e8000800000a */
[----:B------:R-:W-:Y:S04]  /*25160*/  STS.U8 [R3+UR10+0x9600], R93 ;  /* 0x0096005d03007988 */ /* 0x000fe8000800000a */
[----:B------:R-:W-:Y:S04]  /*25170*/  STS.U8 [R3+UR10+0xb600], R68 ;  /* 0x00b6004403007988 */ /* 0x000fe8000800000a */
[----:B------:R-:W-:Y:S04]  /*25180*/  STS.U8 [R3+UR10+0x9a00], R70 ;  /* 0x009a004603007988 */ /* 0x000fe8000800000a */
[----:B------:R-:W-:Y:S04]  /*25190*/  STS.U8 [R3+UR10+0xba00], R69 ;  /* 0x00ba004503007988 */ /* 0x000fe8000800000a */
[----:B------:R2:W-:Y:S04]  /*251a0*/  STS.U8 [R3+UR10+0x9e00], R88 ;  /* 0x009e005803007988 */ /* 0x0005e8000800000a */
[----:B------:R3:W-:Y:S04]  /*251b0*/  STS.U8 [R3+UR10+0xbe00], R86 ;  /* 0x00be005603007988 */ /* 0x0007e8000800000a */
[----:B------:R4:W3:Y:S02]  /*251c0*/  @!P1 LDG.E.U8 R91, desc[UR24][R46.64] ;  /* 0x000000182e5b9981 */ /* 0x0008e4000c1e1100 */
[----:B----4-:R-:W-:-:S02]  /*251d0*/  @!P1 IMAD.MOV.U32 R46, RZ, RZ, R4 ;  /* 0x000000ffff2e9224 */ /* 0x010fc400078e0004 */
[----:B------:R-:W4:Y:S04]  /*251e0*/  LDL.LU R4, [R1+0xdc] ;  /* 0x0000dc0001047983 */ /* 0x000f280000300800 */
[----:B------:R-:W4:Y:S04]  /*251f0*/  LDL.LU R2, [R1+0xd8] ;  /* 0x0000d80001027983 */ /* 0x000f280000300800 */
[----:B------:R-:W4:Y:S04]  /*25200*/  LDL.LU R0, [R1+0xbc] ;  /* 0x0000bc0001007983 */ /* 0x000f280000300800 */
[----:B------:R-:W4:Y:S04]  /*25210*/  LDL.LU R7, [R1+0xb8] ;  /* 0x0000b80001077983 */ /* 0x000f280000300800 */
[----:B------:R-:W4:Y:S04]  /*25220*/  LDL.LU R6, [R1+0x9c] ;  /* 0x00009c0001067983 */ /* 0x000f280000300800 */
[----:B------:R-:W4:Y:S01]  /*25230*/  LDL.LU R90, [R1+0x78] ;  /* 0x00007800015a7983 */ /* 0x000f220000300800 */
[----:B------:R-:W-:-:S03]  /*25240*/  @!P1 IMAD.MOV.U32 R47, RZ, RZ, R5 ;  /* 0x000000ffff2f9224 */ /* 0x000fc600078e0005 */
[----:B------:R-:W4:Y:S01]  /*25250*/  LDL.LU R67, [R1+0x5c] ;  /* 0x00005c0001437983 */ /* 0x000f220000300800 */
[----:B-1----:R-:W-:-:S03]  /*25260*/  LOP3.LUT R5, R84, 0x7f, RZ, 0xc0, !PT ;  /* 0x0000007f54057812 */ /* 0x002fc600078ec0ff */
[----:B------:R-:W4:Y:S04]  /*25270*/  LDL.LU R72, [R1+0x58] ;  /* 0x0000580001487983 */ /* 0x000f280000300800 */
[----:B------:R-:W4:Y:S04]  /*25280*/  LDL.LU R74, [R1+0x30] ;  /* 0x00003000014a7983 */ /* 0x000f280000300800 */
[----:B------:R-:W4:Y:S04]  /*25290*/  LDL.LU R76, [R1+0x2c] ;  /* 0x00002c00014c7983 */ /* 0x000f280000300800 */
[----:B0-----:R-:W4:Y:S04]  /*252a0*/  LDL.LU R82, [R1+0x10] ;  /* 0x0000100001527983 */ /* 0x001f280000300800 */
[----:B------:R-:W4:Y:S04]  /*252b0*/  LDL.LU R84, [R1+0xc] ;  /* 0x00000c0001547983 */ /* 0x000f280000300800 */
[----:B--2---:R-:W2:Y:S04]  /*252c0*/  LDL.LU R88, [R1+0x7c] ;  /* 0x00007c0001587983 */ /* 0x004ea80000300800 */
[----:B---3--:R-:W3:Y:S01]  /*252d0*/  LDL.LU R86, [R1+0x98] ;  /* 0x0000980001567983 */ /* 0x008ee20000300800 */
[----:B------:R-:W-:-:S03]  /*252e0*/  LOP3.LUT R78, R5, 0x50, RZ, 0x3c, !PT ;  /* 0x00000050054e7812 */ /* 0x000fc600078e3cff */
[----:B------:R-:W2:Y:S04]  /*252f0*/  LDL.LU R80, [R1+0xd4] ;  /* 0x0000d40001507983 */ /* 0x000ea80000300800 */
[----:B------:R-:W2:Y:S04]  /*25300*/  LDL.LU R93, [R1+0xd0] ;  /* 0x0000d000015d7983 */ /* 0x000ea80000300800 */
[----:B------:R-:W2:Y:S04]  /*25310*/  LDL.LU R68, [R1+0xb4] ;  /* 0x0000b40001447983 */ /* 0x000ea80000300800 */
[----:B------:R-:W2:Y:S04]  /*25320*/  LDL.LU R69, [R1+0xb0] ;  /* 0x0000b00001457983 */ /* 0x000ea80000300800 */
[----:B------:R-:W2:Y:S04]  /*25330*/  LDL.LU R70, [R1+0x94] ;  /* 0x0000940001467983 */ /* 0x000ea80000300800 */
[----:B------:R-:W2:Y:S04]  /*25340*/  LDL.LU R3, [R1+0x90] ;  /* 0x0000900001037983 */ /* 0x000ea80000300800 */
[----:B----4-:R0:W-:Y:S04]  /*25350*/  STS.U8 [R78+UR10+0x8280], R4 ;  /* 0x008280044e007988 */ /* 0x0101e8000800000a */
[----:B------:R1:W-:Y:S04]  /*25360*/  STS.U8 [R78+UR10+0xa280], R2 ;  /* 0x00a280024e007988 */ /* 0x0003e8000800000a */
[----:B------:R4:W-:Y:S04]  /*25370*/  STS.U8 [R78+UR10+0x8680], R0 ;  /* 0x008680004e007988 */ /* 0x0009e8000800000a */
[----:B0-----:R-:W2:Y:S04]  /*25380*/  LDL.LU R4, [R1+0x70] ;  /* 0x0000700001047983 */ /* 0x001ea80000300800 */
[----:B-1----:R-:W2:Y:S04]  /*25390*/  LDL.LU R2, [R1+0x54] ;  /* 0x0000540001027983 */ /* 0x002ea80000300800 */
[----:B----4-:R-:W4:Y:S04]  /*253a0*/  LDL.LU R0, [R1+0x50] ;  /* 0x0000500001007983 */ /* 0x010f280000300800 */
[----:B------:R0:W-:Y:S04]  /*253b0*/  STS.U8 [R78+UR10+0xa680], R7 ;  /* 0x00a680074e007988 */ /* 0x0001e8000800000a */
[----:B------:R1:W-:Y:S04]  /*253c0*/  STS.U8 [R78+UR10+0x8a80], R6 ;  /* 0x008a80064e007988 */ /* 0x0003e8000800000a */
[----:B0-----:R-:W4:Y:S04]  /*253d0*/  LDL.LU R7, [R1+0x8] ;  /* 0x0000080001077983 */ /* 0x001f280000300800 */
[----:B-1----:R-:W4:Y:S04]  /*253e0*/  LDL.LU R6, [R1+0x4] ;  /* 0x0000040001067983 */ /* 0x002f280000300800 */
[----:B---3--:R0:W-:Y:S04]  /*253f0*/  STS.U8 [R78+UR10+0xaa80], R86 ;  /* 0x00aa80564e007988 */ /* 0x0081e8000800000a */
[----:B--2---:R1:W-:Y:S04]  /*25400*/  STS.U8 [R78+UR10+0x8e80], R88 ;  /* 0x008e80584e007988 */ /* 0x0043e8000800000a */
[----:B------:R2:W-:Y:S04]  /*25410*/  STS.U8 [R78+UR10+0xae80], R90 ;  /* 0x00ae805a4e007988 */ /* 0x0005e8000800000a */
[----:B0-----:R-:W3:Y:S04]  /*25420*/  LDL.LU R86, [R1+0xa8] ;  /* 0x0000a80001567983 */ /* 0x001ee80000300800 */
[----:B-1----:R-:W3:Y:S04]  /*25430*/  LDL.LU R88, [R1+0x8c] ;  /* 0x00008c0001587983 */ /* 0x002ee80000300800 */
[----:B--2---:R-:W2:Y:S04]  /*25440*/  LDL.LU R90, [R1+0x88] ;  /* 0x00008800015a7983 */ /* 0x004ea80000300800 */
[----:B------:R0:W-:Y:S04]  /*25450*/  STS.U8 [R78+UR10+0x9280], R67 ;  /* 0x009280434e007988 */ /* 0x0001e8000800000a */
[----:B------:R1:W-:Y:S04]  /*25460*/  STS.U8 [R78+UR10+0xb280], R72 ;  /* 0x00b280484e007988 */ /* 0x0003e8000800000a */
[----:B------:R1:W-:Y:S04]  /*25470*/  STS.U8 [R78+UR10+0x9680], R74 ;  /* 0x0096804a4e007988 */ /* 0x0003e8000800000a */
[----:B0-----:R-:W2:Y:S04]  /*25480*/  LDL.LU R67, [R1+0xd50] ;  /* 0x000d500001437983 */ /* 0x001ea80000300800 */
[----:B-1----:R-:W2:Y:S04]  /*25490*/  LDL.LU R72, [R1+0xd4c] ;  /* 0x000d4c0001487983 */ /* 0x002ea80000300800 */
[----:B------:R-:W2:Y:S04]  /*254a0*/  LDL.LU R74, [R1+0xd48] ;  /* 0x000d4800014a7983 */ /* 0x000ea80000300800 */
[----:B------:R0:W-:Y:S04]  /*254b0*/  STS.U8 [R78+UR10+0xb680], R76 ;  /* 0x00b6804c4e007988 */ /* 0x0001e8000800000a */
[----:B------:R1:W-:Y:S04]  /*254c0*/  STS.U8 [R78+UR10+0x9a80], R82 ;  /* 0x009a80524e007988 */ /* 0x0003e8000800000a */
[----:B------:R1:W-:Y:S04]  /*254d0*/  STS.U8 [R78+UR10+0xba80], R84 ;  /* 0x00ba80544e007988 */ /* 0x0003e8000800000a */
[----:B0-----:R-:W2:Y:S04]  /*254e0*/  LDL.LU R76, [R1+0xd44] ;  /* 0x000d4400014c7983 */ /* 0x001ea80000300800 */
[----:B-1----:R-:W2:Y:S04]  /*254f0*/  LDL.LU R82, [R1+0xd40] ;  /* 0x000d400001527983 */ /* 0x002ea80000300800 */
[----:B------:R-:W2:Y:S01]  /*25500*/  LDL.LU R84, [R1+0xd3c] ;  /* 0x000d3c0001547983 */ /* 0x000ea20000300800 */
[----:B------:R-:W-:-:S03]  /*25510*/  LOP3.LUT R5, R5, 0x60, RZ, 0x3c, !PT ;  /* 0x0000006005057812 */ /* 0x000fc600078e3cff */
[----:B--2---:R0:W-:Y:S04]  /*25520*/  STS.U8 [R78+UR10+0x9e80], R84 ;  /* 0x009e80544e007988 */ /* 0x0041e8000800000a */
[----:B------:R1:W-:Y:S04]  /*25530*/  STS.U8 [R78+UR10+0xbe80], R82 ;  /* 0x00be80524e007988 */ /* 0x0003e8000800000a */
[----:B0-----:R-:W2:Y:S04]  /*25540*/  LDL.LU R84, [R1+0xac] ;  /* 0x0000ac0001547983 */ /* 0x001ea80000300800 */
[----:B-1----:R-:W2:Y:S04]  /*25550*/  LDL.LU R78, [R1+0xd38] ;  /* 0x000d3800014e7983 */ /* 0x002ea80000300800 */
[----:B------:R-:W2:Y:S04]  /*25560*/  LDL.LU R82, [R1+0x74] ;  /* 0x0000740001527983 */ /* 0x000ea80000300800 */
        /* <DEDUP_REMOVED lines=11> */
[----:B0-----:R-:W3:Y:S04]  /*25620*/  LDL.LU R3, [R1+0xd20] ;  /* 0x000d200001037983 */ /* 0x001ee80000300800 */
[----:B--2---:R-:W-:Y:S04]  /*25630*/  STS.U8 [R5+UR10+0x8f00], R82 ;  /* 0x008f005205007988 */ /* 0x004fe8000800000a */
[----:B------:R0:W-:Y:S04]  /*25640*/  STS.U8 [R5+UR10+0xaf00], R4 ;  /* 0x00af000405007988 */ /* 0x0001e8000800000a */
[----:B0-----:R-:W2:Y:S04]  /*25650*/  LDL.LU R4, [R1+0xd1c] ;  /* 0x000d1c0001047983 */ /* 0x001ea80000300800 */
[----:B------:R0:W-:Y:S04]  /*25660*/  STS.U8 [R5+UR10+0x9300], R2 ;  /* 0x0093000205007988 */ /* 0x0001e8000800000a */
[----:B----4-:R1:W-:Y:S04]  /*25670*/  STS.U8 [R5+UR10+0xb300], R0 ;  /* 0x00b3000005007988 */ /* 0x0103e8000800000a */
[----:B0-----:R-:W4:Y:S04]  /*25680*/  LDL.LU R2, [R1+0xd18] ;  /* 0x000d180001027983 */ /* 0x001f280000300800 */
[----:B-1----:R-:W4:Y:S01]  /*25690*/  LDL.LU R0, [R1+0xd14] ;  /* 0x000d140001007983 */ /* 0x002f220000300800 */
[----:B------:R-:W0:Y:S03]  /*256a0*/  S2R R82, SR_TID.X ;  /* 0x0000000000527919 */ /* 0x000e260000002100 */
[----:B--2---:R1:W-:Y:S04]  /*256b0*/  STS.U8 [R5+UR10+0x9700], R4 ;  /* 0x0097000405007988 */ /* 0x0043e8000800000a */
[----:B---3--:R2:W-:Y:S04]  /*256c0*/  STS.U8 [R5+UR10+0xb700], R3 ;  /* 0x00b7000305007988 */ /* 0x0085e8000800000a */
[----:B------:R-:W-:Y:S04]  /*256d0*/  STS.U8 [R5+UR10+0x9b00], R7 ;  /* 0x009b000705007988 */ /* 0x000fe8000800000a */
[----:B-1----:R-:W3:Y:S04]  /*256e0*/  LDL.LU R4, [R1+0xd10] ;  /* 0x000d100001047983 */ /* 0x002ee80000300800 */
[----:B------:R-:W-:Y:S04]  /*256f0*/  STS.U8 [R5+UR10+0xbb00], R6 ;  /* 0x00bb000605007988 */ /* 0x000fe8000800000a */
[----:B--2---:R-:W2:Y:S04]  /*25700*/  LDL.LU R3, [R1+0xd0c] ;  /* 0x000d0c0001037983 */ /* 0x004ea80000300800 */
[----:B------:R1:W-:Y:S04]  /*25710*/  STS.U8 [R5+UR10+0x9f00], R80 ;  /* 0x009f005005007988 */ /* 0x0003e8000800000a */
[----:B------:R0:W-:Y:S04]  /*25720*/  STS.U8 [R5+UR10+0xbf00], R78 ;  /* 0x00bf004e05007988 */ /* 0x0001e8000800000a */
[----:B-1----:R-:W2:Y:S04]  /*25730*/  LDL.LU R80, [R1+0xc8] ;  /* 0x0000c80001507983 */ /* 0x002ea80000300800 */
[----:B0-----:R-:W2:Y:S01]  /*25740*/  LDL.LU R78, [R1+0xcc] ;  /* 0x0000cc00014e7983 */ /* 0x001ea20000300800 */
[----:B------:R-:W-:-:S04]  /*25750*/  LOP3.LUT R82, R82, 0x7f, RZ, 0xc0, !PT ;  /* 0x0000007f52527812 */ /* 0x000fc800078ec0ff */
[----:B------:R-:W-:-:S05]  /*25760*/  LOP3.LUT R82, R82, 0x70, RZ, 0x3c, !PT ;  /* 0x0000007052527812 */ /* 0x000fca00078e3cff */
[----:B--2---:R-:W-:Y:S04]  /*25770*/  STS.U8 [R82+UR10+0x8380], R78 ;  /* 0x0083804e52007988 */ /* 0x004fe8000800000a */
[----:B------:R-:W-:Y:S04]  /*25780*/  STS.U8 [R82+UR10+0xa380], R80 ;  /* 0x00a3805052007988 */ /* 0x000fe8000800000a */
[----:B------:R-:W-:Y:S04]  /*25790*/  STS.U8 [R82+UR10+0x8780], R84 ;  /* 0x0087805452007988 */ /* 0x000fe8000800000a */
[----:B------:R-:W-:Y:S04]  /*257a0*/  STS.U8 [R82+UR10+0xa780], R86 ;  /* 0x00a7805652007988 */ /* 0x000fe8000800000a */
[----:B------:R-:W-:Y:S04]  /*257b0*/  STS.U8 [R82+UR10+0x8b80], R88 ;  /* 0x008b805852007988 */ /* 0x000fe8000800000a */
[----:B------:R0:W-:Y:S02]  /*257c0*/  STS.U8 [R82+UR10+0xab80], R90 ;  /* 0x00ab805a52007988 */ /* 0x0001e4000800000a */
[----:B0-----:R-:W0:Y:S02]  /*257d0*/  S2R R90, SR_TID.X ;  /* 0x00000000005a7919 */ /* 0x001e240000002100 */
[----:B------:R1:W-:Y:S04]  /*257e0*/  STS.U8 [R82+UR10+0x8f80], R3 ;  /* 0x008f800352007988 */ /* 0x0003e8000800000a */
[----:B---3--:R2:W-:Y:S04]  /*257f0*/  STS.U8 [R82+UR10+0xaf80], R4 ;  /* 0x00af800452007988 */ /* 0x0085e8000800000a */
[----:B----4-:R3:W-:Y:S04]  /*25800*/  STS.U8 [R82+UR10+0x9380], R0 ;  /* 0x0093800052007988 */ /* 0x0107e8000800000a */
[----:B------:R4:W-:Y:S04]  /*25810*/  STS.U8 [R82+UR10+0xb380], R2 ;  /* 0x00b3800252007988 */ /* 0x0009e8000800000a */
[----:B------:R0:W-:Y:S04]  /*25820*/  STS.U8 [R82+UR10+0x9780], R70 ;  /* 0x0097804652007988 */ /* 0x0001e8000800000a */
[----:B------:R0:W-:Y:S04]  /*25830*/  STS.U8 [R82+UR10+0xb780], R69 ;  /* 0x00b7804552007988 */ /* 0x0001e8000800000a */
[----:B------:R1:W-:Y:S01]  /*25840*/  STS.U8 [R82+UR10+0x9b80], R68 ;  /* 0x009b804452007988 */ /* 0x0003e2000800000a */
[----:B0-----:R-:W-:-:S03]  /*25850*/  LOP3.LUT R90, R90, 0x7f, RZ, 0xc0, !PT ;  /* 0x0000007f5a5a7812 */ /* 0x001fc600078ec0ff */
        /* <DEDUP_REMOVED lines=24> */
[----:B-1----:R-:W5:Y:S04]  /*259e0*/  LDL.LU R3, [R1+0xd08] ;  /* 0x000d080001037983 */ /* 0x002f680000300800 */
[----:B------:R-:W-:Y:S04]  /*259f0*/  STS.U8 [R90+UR10+0xea00], R18 ;  /* 0x00ea00125a007988 */ /* 0x000fe8000800000a */
[----:B--2---:R-:W5:Y:S04]  /*25a00*/  LDL.LU R4, [R1+0xd04] ;  /* 0x000d040001047983 */ /* 0x004f680000300800 */
[----:B------:R-:W-:Y:S04]  /*25a10*/  STS.U8 [R90+UR10+0xec00], R17 ;  /* 0x00ec00115a007988 */ /* 0x000fe8000800000a */
[----:B---3--:R-:W5:Y:S04]  /*25a20*/  LDL.LU R0, [R1+0xd00] ;  /* 0x000d000001007983 */ /* 0x008f680000300800 */
[----:B------:R-:W-:Y:S04]  /*25a30*/  STS.U8 [R90+UR10+0xee00], R16 ;  /* 0x00ee00105a007988 */ /* 0x000fe8000800000a */
[----:B----4-:R-:W5:Y:S04]  /*25a40*/  LDL.LU R2, [R1+0xcfc] ;  /* 0x000cfc0001027983 */ /* 0x010f680000300800 */
[----:B------:R-:W-:Y:S04]  /*25a50*/  STS.U8 [R90+UR10+0xf000], R15 ;  /* 0x00f0000f5a007988 */ /* 0x000fe8000800000a */
[----:B------:R-:W5:Y:S04]  /*25a60*/  LDL.LU R70, [R1+0xcf8] ;  /* 0x000cf80001467983 */ /* 0x000f680000300800 */
[----:B------:R-:W-:Y:S04]  /*25a70*/  STS.U8 [R90+UR10+0xf200], R14 ;  /* 0x00f2000e5a007988 */ /* 0x000fe8000800000a */
[----:B------:R-:W5:Y:S04]  /*25a80*/  LDL.LU R69, [R1+0xcf4] ;  /* 0x000cf40001457983 */ /* 0x000f680000300800 */
[----:B------:R0:W-:Y:S04]  /*25a90*/  STS.U8 [R90+UR10+0xf400], R13 ;  /* 0x00f4000d5a007988 */ /* 0x0001e8000800000a */
[----:B------:R-:W5:Y:S04]  /*25aa0*/  LDL.LU R68, [R1+0xcf0] ;  /* 0x000cf00001447983 */ /* 0x000f680000300800 */
[----:B------:R1:W-:Y:S04]  /*25ab0*/  STS.U8 [R90+UR10+0xf600], R12 ;  /* 0x00f6000c5a007988 */ /* 0x0003e8000800000a */
[----:B0-----:R-:W2:Y:S04]  /*25ac0*/  LDL R13, [R1+0x1a0] ;  /* 0x0001a000010d7983 */ /* 0x001ea80000100800 */
[----:B------:R-:W3:Y:S04]  /*25ad0*/  LDL R21, [R1+0x1c0] ;  /* 0x0001c00001157983 */ /* 0x000ee80000100800 */
[----:B-1----:R-:W2:Y:S04]  /*25ae0*/  LDL R12, [R1+0x1a4] ;  /* 0x0001a400010c7983 */ /* 0x002ea80000100800 */
[----:B------:R-:W4:Y:S04]  /*25af0*/  LDL R20, [R1+0x1c4] ;  /* 0x0001c40001147983 */ /* 0x000f280000100800 */
[----:B------:R0:W-:Y:S04]  /*25b00*/  STS.U8 [R90+UR10+0xf800], R11 ;  /* 0x00f8000b5a007988 */ /* 0x0001e8000800000a */
[----:B------:R1:W-:Y:S04]  /*25b10*/  STS.U8 [R90+UR10+0xfa00], R10 ;  /* 0x00fa000a5a007988 */ /* 0x0003e8000800000a */
[----:B------:R-:W3:Y:S04]  /*25b20*/  LDL R15, [R1+0x1e0] ;  /* 0x0001e000010f7983 */ /* 0x000ee80000100800 */
[----:B0-----:R-:W3:Y:S04]  /*25b30*/  LDL R11, [R1+0x180] ;  /* 0x00018000010b7983 */ /* 0x001ee80000100800 */
[----:B-1----:R-:W3:Y:S04]  /*25b40*/  LDL R10, [R1+0x184] ;  /* 0x00018400010a7983 */ /* 0x002ee80000100800 */
[----:B------:R-:W3:Y:S04]  /*25b50*/  LDL R14, [R1+0x1e4] ;  /* 0x0001e400010e7983 */ /* 0x000ee80000100800 */
[----:B------:R-:W3:Y:S04]  /*25b60*/  LDL R23, [R1+0x200] ;  /* 0x0002000001177983 */ /* 0x000ee80000100800 */
[----:B------:R-:W3:Y:S04]  /*25b70*/  LDL R22, [R1+0x204] ;  /* 0x0002040001167983 */ /* 0x000ee80000100800 */
[----:B------:R-:W3:Y:S04]  /*25b80*/  LDL R17, [R1+0x220] ;  /* 0x0002200001117983 */ /* 0x000ee80000100800 */
[----:B------:R-:W3:Y:S04]  /*25b90*/  LDL R16, [R1+0x224] ;  /* 0x0002240001107983 */ /* 0x000ee80000100800 */
[----:B------:R-:W3:Y:S04]  /*25ba0*/  LDL R25, [R1+0x488] ;  /* 0x0004880001197983 */ /* 0x000ee80000100800 */
[----:B------:R-:W3:Y:S04]  /*25bb0*/  LDL R24, [R1+0x48c] ;  /* 0x00048c0001187983 */ /* 0x000ee80000100800 */
[----:B------:R0:W-:Y:S04]  /*25bc0*/  STS.U8 [R90+UR10+0xfc00], R9 ;  /* 0x00fc00095a007988 */ /* 0x0001e8000800000a */
[----:B------:R-:W3:Y:S04]  /*25bd0*/  LDL R19, [R1+0x4a0] ;  /* 0x0004a00001137983 */ /* 0x000ee80000100800 */
[----:B------:R-:W3:Y:S01]  /*25be0*/  LDL R18, [R1+0x4a4] ;  /* 0x0004a40001127983 */ /* 0x000ee20000100800 */
[----:B0-----:R-:W-:-:S03]  /*25bf0*/  PRMT R9, RZ, 0x7610, R9 ;  /* 0x00007610ff097816 */ /* 0x001fc60000000009 */
[----:B------:R-:W3:Y:S04]  /*25c00*/  LDL R27, [R1+0x4a8] ;  /* 0x0004a800011b7983 */ /* 0x000ee80000100800 */
[----:B------:R-:W3:Y:S04]  /*25c10*/  LDL R26, [R1+0x4ac] ;  /* 0x0004ac00011a7983 */ /* 0x000ee80000100800 */
[----:B------:R-:W3:Y:S04]  /*25c20*/  LDL R29, [R1+0x4c8] ;  /* 0x0004c800011d7983 */ /* 0x000ee80000100800 */
[----:B------:R-:W3:Y:S01]  /*25c30*/  LDL R28, [R1+0x4cc] ;  /* 0x0004cc00011c7983 */ /* 0x000ee20000100800 */
[----:B------:R-:W0:Y:S03]  /*25c40*/  S2R R5, SR_TID.X ;  /* 0x0000000000057919 */ /* 0x000e260000002100 */
[----:B------:R-:W3:Y:S04]  /*25c50*/  LDL R31, [R1+0x4e8] ;  /* 0x0004e800011f7983 */ /* 0x000ee80000100800 */
[----:B------:R-:W3:Y:S04]  /*25c60*/  LDL R30, [R1+0x4ec] ;  /* 0x0004ec00011e7983 */ /* 0x000ee80000100800 */
[----:B------:R-:W3:Y:S04]  /*25c70*/  LDL R67, [R1+0x290] ;  /* 0x0002900001437983 */ /* 0x000ee80000100800 */
[----:B------:R-:W3:Y:S04]  /*25c80*/  LDL R72, [R1+0x2d0] ;  /* 0x0002d00001487983 */ /* 0x000ee80000100800 */
[----:B------:R-:W3:Y:S04]  /*25c90*/  LDL R74, [R1+0x310] ;  /* 0x00031000014a7983 */ /* 0x000ee80000100800 */
[----:B------:R-:W3:Y:S04]  /*25ca0*/  LDL R78, [R1+0x348] ;  /* 0x00034800014e7983 */ /* 0x000ee80000100800 */
[----:B------:R-:W3:Y:S01]  /*25cb0*/  LDL R76, [R1+0x388] ;  /* 0x00038800014c7983 */ /* 0x000ee20000100800 */
[----:B------:R-:W-:-:S02]  /*25cc0*/  PRMT R92, RZ, 0x7610, R92 ;  /* 0x00007610ff5c7816 */ /* 0x000fc4000000005c */
[----:B------:R-:W-:Y:S01]  /*25cd0*/  PRMT R55, RZ, 0x7610, R55 ;  /* 0x00007610ff377816 */ /* 0x000fe20000000037 */
[----:B------:R-:W1:Y:S01]  /*25ce0*/  S2R R6, SR_TID.X ;  /* 0x0000000000067919 */ /* 0x000e620000002100 */
[----:B------:R-:W3:Y:S04]  /*25cf0*/  LDL R80, [R1+0x3d0] ;  /* 0x0003d00001507983 */ /* 0x000ee80000100800 */
[----:B--2---:R4:W2:Y:S04]  /*25d00*/  @!P1 LDG.E.U8 R9, desc[UR24][R12.64] ;  /* 0x000000180c099981 */ /* 0x0048a8000c1e1100 */
[----:B------:R1:W-:Y:S01]  /*25d10*/  STS.U8 [R90+UR10+0xfe00], R8 ;  /* 0x00fe00085a007988 */ /* 0x0003e2000800000a */
[----:B0-----:R-:W-:-:S03]  /*25d20*/  LOP3.LUT R5, R5, 0x7f, RZ, 0xc0, !PT ;  /* 0x0000007f05057812 */ /* 0x001fc600078ec0ff */
[----:B------:R-:W2:Y:S01]  /*25d30*/  @!P1 LDG.E.U8 R92, desc[UR24][R46.64] ;  /* 0x000000182e5c9981 */ /* 0x000ea2000c1e1100 */
[----:B----4-:R-:W-:Y:S02]  /*25d40*/  @!P1 IMAD.MOV.U32 R12, RZ, RZ, R20 ;  /* 0x000000ffff0c9224 */ /* 0x010fe400078e0014 */
[----:B---3--:R-:W-:Y:S01]  /*25d50*/  @!P1 IMAD.MOV.U32 R13, RZ, RZ, R21 ;  /* 0x000000ffff0d9224 */ /* 0x008fe200078e0015 */
[----:B------:R-:W3:Y:S04]  /*25d60*/  LDL R20, [R1+0x4c4] ;  /* 0x0004c40001147983 */ /* 0x000ee80000100800 */
[----:B------:R-:W3:Y:S01]  /*25d70*/  LDL R21, [R1+0x4c0] ;  /* 0x0004c00001157983 */ /* 0x000ee20000100800 */
[----:B-1----:R-:W-:-:S06]  /*25d80*/  PRMT R8, RZ, 0x7610, R8 ;  /* 0x00007610ff087816 */ /* 0x002fcc0000000008 */
[----:B------:R0:W4:Y:S02]  /*25d90*/  @!P1 LDG.E.U8 R8, desc[UR24][R10.64] ;  /* 0x000000180a089981 */ /* 0x000124000c1e1100 */
[----:B0-----:R-:W-:Y:S02]  /*25da0*/  PRMT R10, RZ, 0x7610, R10 ;  /* 0x00007610ff0a7816 */ /* 0x001fe4000000000a */
[----:B------:R-:W-:-:S04]  /*25db0*/  PRMT R11, RZ, 0x7610, R11 ;  /* 0x00007610ff0b7816 */ /* 0x000fc8000000000b */
[----:B------:R0:W2:Y:S04]  /*25dc0*/  @!P1 LDG.E.U8 R10, desc[UR24][R12.64] ;  /* 0x000000180c0a9981 */ /* 0x0000a8000c1e1100 */
[----:B------:R1:W2:Y:S01]  /*25dd0*/  @!P1 LDG.E.U8 R11, desc[UR24][R14.64] ;  /* 0x000000180e0b9981 */ /* 0x0002a2000c1e1100 */
[----:B------:R-:W-:Y:S02]  /*25de0*/  LOP3.LUT R5, R5, 0x10, RZ, 0x3c, !PT ;  /* 0x0000001005057812 */ /* 0x000fe400078e3cff */
[----:B0-----:R-:W-:Y:S02]  /*25df0*/  PRMT R12, RZ, 0x7610, R12 ;  /* 0x00007610ff0c7816 */ /* 0x001fe4000000000c */
[----:B------:R-:W-:Y:S01]  /*25e00*/  PRMT R13, RZ, 0x7610, R13 ;  /* 0x00007610ff0d7816 */ /* 0x000fe2000000000d */
[----:B-1----:R-:W-:-:S02]  /*25e10*/  @!P1 IMAD.MOV.U32 R14, RZ, RZ, R22 ;  /* 0x000000ffff0e9224 */ /* 0x002fc400078e0016 */
[----:B------:R-:W-:Y:S01]  /*25e20*/  @!P1 IMAD.MOV.U32 R15, RZ, RZ, R23 ;  /* 0x000000ffff0f9224 */ /* 0x000fe200078e0017 */
[----:B------:R-:W2:Y:S04]  /*25e30*/  LDL R22, [R1+0x4e4] ;  /* 0x0004e40001167983 */ /* 0x000ea80000100800 */
[----:B------:R-:W2:Y:S04]  /*25e40*/  LDL R23, [R1+0x4e0] ;  /* 0x0004e00001177983 */ /* 0x000ea80000100800 */
[----:B------:R0:W4:Y:S04]  /*25e50*/  @!P1 LDG.E.U8 R12, desc[UR24][R14.64] ;  /* 0x000000180e0c9981 */ /* 0x000128000c1e1100 */
[----:B------:R1:W4:Y:S04]  /*25e60*/  @!P1 LDG.E.U8 R13, desc[UR24][R16.64] ;  /* 0x00000018100d9981 */ /* 0x000328000c1e1100 */
[----:B------:R-:W-:Y:S01]  /*25e70*/  STS.U8 [R5+UR10+0xc480], R32 ;  /* 0x00c4802005007988 */ /* 0x000fe2000800000a */
[----:B0-----:R-:W-:-:S03]  /*25e80*/  PRMT R14, RZ, 0x7610, R14 ;  /* 0x00007610ff0e7816 */ /* 0x001fc6000000000e */
[----:B------:R0:W-:Y:S01]  /*25e90*/  STS.U8 [R5+UR10+0xc680], R33 ;  /* 0x00c6802105007988 */ /* 0x0001e2000800000a */
[----:B-1----:R-:W-:Y:S02]  /*25ea0*/  @!P1 IMAD.MOV.U32 R16, RZ, RZ, R24 ;  /* 0x000000ffff109224 */ /* 0x002fe400078e0018 */
[----:B------:R-:W-:Y:S01]  /*25eb0*/  @!P1 IMAD.MOV.U32 R17, RZ, RZ, R25 ;  /* 0x000000ffff119224 */ /* 0x000fe200078e0019 */
[----:B------:R-:W4:Y:S04]  /*25ec0*/  LDL R24, [R1+0x504] ;  /* 0x0005040001187983 */ /* 0x000f280000100800 */
[----:B------:R-:W4:Y:S01]  /*25ed0*/  LDL R25, [R1+0x500] ;  /* 0x0005000001197983 */ /* 0x000f220000100800 */
[----:B------:R-:W-:-:S03]  /*25ee0*/  PRMT R15, RZ, 0x7610, R15 ;  /* 0x00007610ff0f7816 */ /* 0x000fc6000000000f */
[----:B0-----:R-:W4:Y:S04]  /*25ef0*/  LDL R33, [R1+0x508] ;  /* 0x0005080001217983 */ /* 0x001f280000100800 */
[----:B------:R-:W4:Y:S04]  /*25f00*/  LDL R32, [R1+0x50c] ;  /* 0x00050c0001207983 */ /* 0x000f280000100800 */
[----:B------:R0:W4:Y:S04]  /*25f10*/  @!P1 LDG.E.U8 R14, desc[UR24][R16.64] ;  /* 0x00000018100e9981 */ /* 0x000128000c1e1100 */
[----:B------:R1:W4:Y:S01]  /*25f20*/  @!P1 LDG.E.U8 R15, desc[UR24][R18.64] ;  /* 0x00000018120f9981 */ /* 0x000322000c1e1100 */
[----:B0-----:R-:W-:-:S03]  /*25f30*/  PRMT R17, RZ, 0x7610, R17 ;  /* 0x00007610ff117816 */ /* 0x001fc60000000011 */
[----:B------:R-:W-:Y:S01]  /*25f40*/  STS.U8 [R5+UR10+0xc880], R34 ;  /* 0x00c8802205007988 */ /* 0x000fe2000800000a */
[----:B-1----:R-:W-:-:S03]  /*25f50*/  @!P1 IMAD.MOV.U32 R18, RZ, RZ, R26 ;  /* 0x000000ffff129224 */ /* 0x002fc600078e001a */
[----:B------:R0:W-:Y:S01]  /*25f60*/  STS.U8 [R5+UR10+0xca80], R35 ;  /* 0x00ca802305007988 */ /* 0x0001e2000800000a */
[----:B------:R-:W-:-:S03]  /*25f70*/  @!P1 IMAD.MOV.U32 R19, RZ, RZ, R27 ;  /* 0x000000ffff139224 */ /* 0x000fc600078e001b */
[----:B------:R-:W4:Y:S04]  /*25f80*/  LDL R27, [R1+0x520] ;  /* 0x00052000011b7983 */ /* 0x000f280000100800 */
[----:B------:R-:W4:Y:S04]  /*25f90*/  LDL R26, [R1+0x524] ;  /* 0x00052400011a7983 */ /* 0x000f280000100800 */
[----:B------:R-:W-:Y:S04]  /*25fa0*/  STS.U8 [R5+UR10+0xcc80], R36 ;  /* 0x00cc802405007988 */ /* 0x000fe8000800000a */
[----:B------:R1:W-:Y:S04]  /*25fb0*/  STS.U8 [R5+UR10+0xce80], R37 ;  /* 0x00ce802505007988 */ /* 0x0003e8000800000a */
[----:B0-----:R-:W4:Y:S04]  /*25fc0*/  LDL R35, [R1+0x528] ;  /* 0x0005280001237983 */ /* 0x001f280000100800 */
[----:B------:R-:W4:Y:S04]  /*25fd0*/  LDL R34, [R1+0x52c] ;  /* 0x00052c0001227983 */ /* 0x000f280000100800 */
[----:B-1----:R-:W4:Y:S04]  /*25fe0*/  LDL R37, [R1+0x234] ;  /* 0x0002340001257983 */ /* 0x002f280000100800 */
[----:B------:R-:W4:Y:S04]  /*25ff0*/  LDL R36, [R1+0x238] ;  /* 0x0002380001247983 */ /* 0x000f280000100800 */
[----:B---3--:R0:W3:Y:S02]  /*26000*/  @!P1 LDG.E.U8 R17, desc[UR24][R20.64] ;  /* 0x0000001814119981 */ /* 0x0080e4000c1e1100 */
[----:B0-----:R-:W-:-:S02]  /*26010*/  @!P1 IMAD.MOV.U32 R20, RZ, RZ, R28 ;  /* 0x000000ffff149224 */ /* 0x001fc400078e001c */
[----:B------:R-:W-:Y:S01]  /*26020*/  @!P1 IMAD.MOV.U32 R21, RZ, RZ, R29 ;  /* 0x000000ffff159224 */ /* 0x000fe200078e001d */
[----:B------:R-:W3:Y:S04]  /*26030*/  LDL R28, [R1+0x46c] ;  /* 0x00046c00011c7983 */ /* 0x000ee80000100800 */
[----:B------:R-:W3:Y:S01]  /*26040*/  LDL R29, [R1+0x228] ;  /* 0x00022800011d7983 */ /* 0x000ee20000100800 */
[----:B------:R-:W-:-:S06]  /*26050*/  PRMT R16, RZ, 0x7610, R16 ;  /* 0x00007610ff107816 */ /* 0x000fcc0000000010 */
[----:B------:R0:W3:Y:S02]  /*26060*/  @!P1 LDG.E.U8 R16, desc[UR24][R18.64] ;  /* 0x0000001812109981 */ /* 0x0000e4000c1e1100 */
[----:B0-----:R-:W-:Y:S02]  /*26070*/  PRMT R18, RZ, 0x7610, R18 ;  /* 0x00007610ff127816 */ /* 0x001fe40000000012 */
[----:B------:R-:W-:Y:S01]  /*26080*/  PRMT R19, RZ, 0x7610, R19 ;  /* 0x00007610ff137816 */ /* 0x000fe20000000013 */
[----:B------:R0:W-:Y:S04]  /*26090*/  STS.U8 [R5+UR10+0xd080], R38 ;  /* 0x00d0802605007988 */ /* 0x0001e8000800000a */
[----:B------:R1:W3:Y:S04]  /*260a0*/  @!P1 LDG.E.U8 R18, desc[UR24][R20.64] ;  /* 0x0000001814129981 */ /* 0x0002e8000c1e1100 */
[----:B--2---:R2:W3:Y:S04]  /*260b0*/  @!P1 LDG.E.U8 R19, desc[UR24][R22.64] ;  /* 0x0000001816139981 */ /* 0x0044e8000c1e1100 */
[----:B------:R2:W-:Y:S01]  /*260c0*/  STS.U8 [R5+UR10+0xd280], R39 ;  /* 0x00d2802705007988 */ /* 0x0005e2000800000a */
[----:B-1----:R-:W-:-:S02]  /*260d0*/  PRMT R20, RZ, 0x7610, R20 ;  /* 0x00007610ff147816 */ /* 0x002fc40000000014 */
[----:B------:R-:W-:Y:S01]  /*260e0*/  PRMT R21, RZ, 0x7610, R21 ;  /* 0x00007610ff157816 */ /* 0x000fe20000000015 */
[----:B0-----:R-:W3:Y:S01]  /*260f0*/  LDL R38, [R1+0x248] ;  /* 0x0002480001267983 */ /* 0x001ee20000100800 */
[----:B--2---:R-:W-:Y:S02]  /*26100*/  @!P1 IMAD.MOV.U32 R22, RZ, RZ, R30 ;  /* 0x000000ffff169224 */ /* 0x004fe400078e001e */
[----:B------:R-:W-:Y:S01]  /*26110*/  @!P1 IMAD.MOV.U32 R23, RZ, RZ, R31 ;  /* 0x000000ffff179224 */ /* 0x000fe200078e001f */
[----:B------:R-:W2:Y:S04]  /*26120*/  LDL R30, [R1+0x240] ;  /* 0x00024000011e7983 */ /* 0x000ea80000100800 */
[----:B------:R-:W2:Y:S04]  /*26130*/  LDL R31, [R1+0x23c] ;  /* 0x00023c00011f7983 */ /* 0x000ea80000100800 */
[----:B------:R-:W2:Y:S04]  /*26140*/  LDL R39, [R1+0x244] ;  /* 0x0002440001277983 */ /* 0x000ea80000100800 */
[----:B------:R0:W2:Y:S04]  /*26150*/  @!P1 LDG.E.U8 R20, desc[UR24][R22.64] ;  /* 0x0000001816149981 */ /* 0x0000a8000c1e1100 */
[----:B----4-:R1:W4:Y:S04]  /*26160*/  @!P1 LDG.E.U8 R21, desc[UR24][R24.64] ;  /* 0x0000001818159981 */ /* 0x010328000c1e1100 */
        /* <DEDUP_REMOVED lines=19> */
[----:B------:R1:W-:Y:S04]  /*262a0*/  STS.U8 [R5+UR10+0xf680], R71 ;  /* 0x00f6804705007988 */ /* 0x0003e8000800000a */
[----:B0-----:R-:W4:Y:S04]  /*262b0*/  LDL R43, [R1+0x274] ;  /* 0x00027400012b7983 */ /* 0x001f280000100800 */
[----:B------:R-:W4:Y:S04]  /*262c0*/  LDL R42, [R1+0x278] ;  /* 0x00027800012a7983 */ /* 0x000f280000100800 */
[----:B-1----:R-:W4:Y:S04]  /*262d0*/  LDL R71, [R1+0x28c] ;  /* 0x00028c0001477983 */ /* 0x002f280000100800 */
        /* <DEDUP_REMOVED lines=23> */
[----:B------:R1:W-:Y:S01]  /*26450*/  STS.U8 [R5+UR10+0xf880], R73 ;  /* 0x00f8804905007988 */ /* 0x0003e2000800000a */
[----:B0-----:R-:W-:Y:S01]  /*26460*/  PRMT R30, RZ, 0x7610, R30 ;  /* 0x00007610ff1e7816 */ /* 0x001fe2000000001e */
[----:B-1----:R-:W-:-:S02]  /*26470*/  @!P1 IMAD.MOV.U32 R32, RZ, RZ, R40 ;  /* 0x000000ffff209224 */ /* 0x002fc400078e0028 */
[----:B------:R-:W-:Y:S01]  /*26480*/  @!P1 IMAD.MOV.U32 R33, RZ, RZ, R41 ;  /* 0x000000ffff219224 */ /* 0x000fe200078e0029 */
[----:B------:R-:W4:Y:S04]  /*26490*/  LDL R40, [R1+0x2c8] ;  /* 0x0002c80001287983 */ /* 0x000f280000100800 */
[----:B------:R-:W4:Y:S01]  /*264a0*/  LDL R41, [R1+0x2c4] ;  /* 0x0002c40001297983 */ /* 0x000f220000100800 */
[----:B------:R-:W-:-:S03]  /*264b0*/  PRMT R31, RZ, 0x7610, R31 ;  /* 0x00007610ff1f7816 */ /* 0x000fc6000000001f */
[----:B------:R-:W4:Y:S04]  /*264c0*/  LDL R73, [R1+0x2cc] ;  /* 0x0002cc0001497983 */ /* 0x000f280000100800 */
[----:B------:R0:W4:Y:S02]  /*264d0*/  @!P1 LDG.E.U8 R30, desc[UR24][R32.64] ;  /* 0x00000018201e9981 */ /* 0x000124000c1e1100 */
[----:B0-----:R-:W-:Y:S02]  /*264e0*/  PRMT R33, RZ, 0x7610, R33 ;  /* 0x00007610ff217816 */ /* 0x001fe40000000021 */
[----:B------:R0:W4:Y:S02]  /*264f0*/  @!P1 LDG.E.U8 R31, desc[UR24][R34.64] ;  /* 0x00000018221f9981 */ /* 0x000124000c1e1100 */
[----:B0-----:R-:W-:-:S02]  /*26500*/  @!P1 IMAD.MOV.U32 R35, RZ, RZ, R43 ;  /* 0x000000ffff239224 */ /* 0x001fc400078e002b */
[----:B------:R-:W-:Y:S01]  /*26510*/  @!P1 IMAD.MOV.U32 R34, RZ, RZ, R42 ;  /* 0x000000ffff229224 */ /* 0x000fe200078e002a */
[----:B------:R-:W4:Y:S04]  /*26520*/  LDL R43, [R1+0x2e4] ;  /* 0x0002e400012b7983 */ /* 0x000f280000100800 */
        /* <DEDUP_REMOVED lines=13> */
[----:B0-----:R-:W3:Y:S01]  /*26600*/  LDL R75, [R1+0x30c] ;  /* 0x00030c00014b7983 */ /* 0x001ee20000100800 */
[----:B-1----:R-:W-:Y:S01]  /*26610*/  PRMT R37, RZ, 0x7610, R37 ;  /* 0x00007610ff257816 */ /* 0x002fe20000000025 */
[----:B--2---:R-:W-:-:S02]  /*26620*/  @!P1 IMAD.MOV.U32 R38, RZ, RZ, R44 ;  /* 0x000000ffff269224 */ /* 0x004fc400078e002c */
[----:B------:R-:W-:Y:S01]  /*26630*/  @!P1 IMAD.MOV.U32 R39, RZ, RZ, R45 ;  /* 0x000000ffff279224 */ /* 0x000fe200078e002d */
[----:B------:R-:W2:Y:S04]  /*26640*/  LDL R44, [R1+0x308] ;  /* 0x00030800012c7983 */ /* 0x000ea80000100800 */
[----:B------:R-:W2:Y:S01]  /*26650*/  LDL R45, [R1+0x304] ;  /* 0x00030400012d7983 */ /* 0x000ea20000100800 */
[----:B------:R-:W-:-:S03]  /*26660*/  PRMT R36, RZ, 0x7610, R36 ;  /* 0x00007610ff247816 */ /* 0x000fc60000000024 */
[----:B------:R0:W-:Y:S04]  /*26670*/  STS.U8 [R5+UR10+0xfe80], R79 ;  /* 0x00fe804f05007988 */ /* 0x0001e8000800000a */
[----:B------:R-:W2:Y:S04]  /*26680*/  @!P1 LDG.E.U8 R36, desc[UR24][R38.64] ;  /* 0x0000001826249981 */ /* 0x000ea8000c1e1100 */
[----:B----4-:R1:W4:Y:S04]  /*26690*/  @!P1 LDG.E.U8 R37, desc[UR24][R40.64] ;  /* 0x0000001828259981 */ /* 0x010328000c1e1100 */
[----:B0-----:R-:W4:Y:S01]  /*266a0*/  LDL R79, [R1+0x344] ;  /* 0x00034400014f7983 */ /* 0x001f220000100800 */
[----:B-1----:R-:W-:-:S02]  /*266b0*/  @!P1 IMAD.MOV.U32 R40, RZ, RZ, R72 ;  /* 0x000000ffff289224 */ /* 0x002fc400078e0048 */
[----:B------:R-:W-:Y:S01]  /*266c0*/  @!P1 IMAD.MOV.U32 R41, RZ, RZ, R73 ;  /* 0x000000ffff299224 */ /* 0x000fe200078e0049 */
[----:B------:R-:W4:Y:S04]  /*266d0*/  LDL R72, [R1+0x328] ;  /* 0x0003280001487983 */ /* 0x000f280000100800 */
[----:B------:R-:W4:Y:S01]  /*266e0*/  LDL R73, [R1+0x324] ;  /* 0x0003240001497983 */ /* 0x000f220000100800 */
[----:B------:R-:W-:-:S06]  /*266f0*/  PRMT R39, RZ, 0x7610, R39 ;  /* 0x00007610ff277816 */ /* 0x000fcc0000000027 */
[----:B------:R3:W4:Y:S02]  /*26700*/  @!P1 LDG.E.U8 R39, desc[UR24][R42.64] ;  /* 0x000000182a279981 */ /* 0x000724000c1e1100 */
[----:B---3--:R-:W-:Y:S02]  /*26710*/  @!P1 IMAD.MOV.U32 R42, RZ, RZ, R67 ;  /* 0x000000ffff2a9224 */ /* 0x008fe400078e0043 */
[----:B------:R-:W3:Y:S01]  /*26720*/  LDL R67, [R1+0x368] ;  /* 0x0003680001437983 */ /* 0x000ee20000100800 */
[----:B------:R-:W-:-:S03]  /*26730*/  @!P1 IMAD.MOV.U32 R43, RZ, RZ, R71 ;  /* 0x000000ffff2b9224 */ /* 0x000fc600078e0047 */
[----:B------:R-:W3:Y:S01]  /*26740*/  LDL R71, [R1+0x364] ;  /* 0x0003640001477983 */ /* 0x000ee20000100800 */
[----:B------:R-:W-:-:S03]  /*26750*/  PRMT R38, RZ, 0x7610, R38 ;  /* 0x00007610ff267816 */ /* 0x000fc60000000026 */
[----:B------:R0:W-:Y:S04]  /*26760*/  STS.U8 [R5+UR10+0xfc80], R77 ;  /* 0x00fc804d05007988 */ /* 0x0001e8000800000a */
[----:B------:R1:W3:Y:S04]  /*26770*/  @!P1 LDG.E.U8 R38, desc[UR24][R40.64] ;  /* 0x0000001828269981 */ /* 0x0002e8000c1e1100 */
[----:B0-----:R-:W3:Y:S01]  /*26780*/  LDL R77, [R1+0x384] ;  /* 0x00038400014d7983 */ /* 0x001ee20000100800 */
[----:B-1----:R-:W-:Y:S02]  /*26790*/  PRMT R40, RZ, 0x7610, R40 ;  /* 0x00007610ff287816 */ /* 0x002fe40000000028 */
[----:B------:R-:W-:-:S04]  /*267a0*/  PRMT R41, RZ, 0x7610, R41 ;  /* 0x00007610ff297816 */ /* 0x000fc80000000029 */
[----:B------:R0:W3:Y:S02]  /*267b0*/  @!P1 LDG.E.U8 R40, desc[UR24][R42.64] ;  /* 0x000000182a289981 */ /* 0x0000e4000c1e1100 */
[----:B0-----:R-:W-:Y:S02]  /*267c0*/  PRMT R42, RZ, 0x7610, R42 ;  /* 0x00007610ff2a7816 */ /* 0x001fe4000000002a */
[----:B------:R-:W-:Y:S01]  /*267d0*/  PRMT R43, RZ, 0x7610, R43 ;  /* 0x00007610ff2b7816 */ /* 0x000fe2000000002b */
[----:B--2---:R0:W2:Y:S02]  /*267e0*/  @!P1 LDG.E.U8 R41, desc[UR24][R44.64] ;  /* 0x000000182c299981 */ /* 0x0040a4000c1e1100 */
[----:B0-----:R-:W-:Y:S02]  /*267f0*/  @!P1 IMAD.MOV.U32 R44, RZ, RZ, R74 ;  /* 0x000000ffff2c9224 */ /* 0x001fe400078e004a */
[----:B------:R-:W-:Y:S01]  /*26800*/  @!P1 IMAD.MOV.U32 R45, RZ, RZ, R75 ;  /* 0x000000ffff2d9224 */ /* 0x000fe200078e004b */
[----:B------:R-:W2:Y:S04]  /*26810*/  LDL R74, [R1+0x3a8] ;  /* 0x0003a800014a7983 */ /* 0x000ea80000100800 */
[----:B------:R-:W2:Y:S04]  /*26820*/  LDL R75, [R1+0x3a4] ;  /* 0x0003a400014b7983 */ /* 0x000ea80000100800 */
[----:B------:R4:W2:Y:S01]  /*26830*/  @!P1 LDG.E.U8 R42, desc[UR24][R44.64] ;  /* 0x000000182c2a9981 */ /* 0x0008a2000c1e1100 */
[----:B------:R-:W-:Y:S01]  /*26840*/  PRMT R46, RZ, 0x7610, R46 ;  /* 0x00007610ff2e7816 */ /* 0x000fe2000000002e */
[----:B----4-:R-:W-:-:S02]  /*26850*/  @!P1 IMAD.MOV.U32 R44, RZ, RZ, R72 ;  /* 0x000000ffff2c9224 */ /* 0x010fc400078e0048 */
[----:B------:R-:W-:Y:S01]  /*26860*/  @!P1 IMAD.MOV.U32 R45, RZ, RZ, R73 ;  /* 0x000000ffff2d9224 */ /* 0x000fe200078e0049 */
[----:B------:R-:W4:Y:S04]  /*26870*/  LDL R72, [R1+0x3c8] ;  /* 0x0003c80001487983 */ /* 0x000f280000100800 */
[----:B------:R0:W4:Y:S04]  /*26880*/  @!P1 LDG.E.U8 R43, desc[UR24][R44.64] ;  /* 0x000000182c2b9981 */ /* 0x000128000c1e1100 */
[----:B------:R-:W4:Y:S01]  /*26890*/  LDL R73, [R1+0x3c4] ;  /* 0x0003c40001497983 */ /* 0x000f220000100800 */
[----:B0-----:R-:W-:-:S02]  /*268a0*/  @!P1 IMAD.MOV.U32 R44, RZ, RZ, R78 ;  /* 0x000000ffff2c9224 */ /* 0x001fc400078e004e */
[----:B------:R-:W-:Y:S01]  /*268b0*/  @!P1 IMAD.MOV.U32 R45, RZ, RZ, R79 ;  /* 0x000000ffff2d9224 */ /* 0x000fe200078e004f */
[----:B------:R-:W-:Y:S01]  /*268c0*/  PRMT R47, RZ, 0x7610, R47 ;  /* 0x00007610ff2f7816 */ /* 0x000fe2000000002f */
[----:B------:R0:W-:Y:S04]  /*268d0*/  STS.U8 [R5+UR10+0xc280], R48 ;  /* 0x00c2803005007988 */ /* 0x0001e8000800000a */
[----:B------:R3:W4:Y:S04]  /*268e0*/  @!P1 LDG.E.U8 R46, desc[UR24][R44.64] ;  /* 0x000000182c2e9981 */ /* 0x000728000c1e1100 */
[----:B------:R1:W-:Y:S04]  /*268f0*/  STS.U8 [R5+UR10+0xe080], R49 ;  /* 0x00e0803105007988 */ /* 0x0003e8000800000a */
[----:B------:R-:W4:Y:S04]  /*26900*/  LDL R79, [R1+0x444] ;  /* 0x00044400014f7983 */ /* 0x000f280000100800 */
[----:B------:R-:W4:Y:S01]  /*26910*/  LDL R78, [R1+0x448] ;  /* 0x00044800014e7983 */ /* 0x000f220000100800 */
[----:B---3--:R-:W-:-:S03]  /*26920*/  @!P1 IMAD.MOV.U32 R44, RZ, RZ, R67 ;  /* 0x000000ffff2c9224 */ /* 0x008fc600078e0043 */
[----:B------:R-:W3:Y:S01]  /*26930*/  LDL R67, [R1+0x3e8] ;  /* 0x0003e80001437983 */ /* 0x000ee20000100800 */
[----:B------:R-:W-:-:S03]  /*26940*/  @!P1 IMAD.MOV.U32 R45, RZ, RZ, R71 ;  /* 0x000000ffff2d9224 */ /* 0x000fc600078e0047 */
[----:B------:R-:W3:Y:S01]  /*26950*/  LDL R71, [R1+0x3e4] ;  /* 0x0003e40001477983 */ /* 0x000ee20000100800 */
[----:B0-----:R-:W-:-:S03]  /*26960*/  PRMT R48, RZ, 0x7610, R48 ;  /* 0x00007610ff307816 */ /* 0x001fc60000000030 */
[----:B------:R0:W3:Y:S02]  /*26970*/  @!P1 LDG.E.U8 R47, desc[UR24][R44.64] ;  /* 0x000000182c2f9981 */ /* 0x0000e4000c1e1100 */
[----:B0-----:R-:W-:Y:S02]  /*26980*/  @!P1 IMAD.MOV.U32 R44, RZ, RZ, R76 ;  /* 0x000000ffff2c9224 */ /* 0x001fe400078e004c */
[----:B------:R-:W-:Y:S01]  /*26990*/  @!P1 IMAD.MOV.U32 R45, RZ, RZ, R77 ;  /* 0x000000ffff2d9224 */ /* 0x000fe200078e004d */
[----:B------:R-:W3:Y:S04]  /*269a0*/  LDL R76, [R1+0x408] ;  /* 0x00040800014c7983 */ /* 0x000ee80000100800 */
[----:B------:R-:W3:Y:S04]  /*269b0*/  LDL R77, [R1+0x404] ;  /* 0x00040400014d7983 */ /* 0x000ee80000100800 */
[----:B------:R2:W3:Y:S01]  /*269c0*/  @!P1 LDG.E.U8 R48, desc[UR24][R44.64] ;  /* 0x000000182c309981 */ /* 0x0004e2000c1e1100 */
[----:B-1----:R-:W-:-:S03]  /*269d0*/  PRMT R49, RZ, 0x7610, R49 ;  /* 0x00007610ff317816 */ /* 0x002fc60000000031 */
[----:B------:R0:W-:Y:S02]  /*269e0*/  STS.U8 [R5+UR10+0xc080], R50 ;  /* 0x00c0803205007988 */ /* 0x0001e4000800000a */
[----:B0-----:R-:W-:Y:S01]  /*269f0*/  PRMT R50, RZ, 0x7610, R50 ;  /* 0x00007610ff327816 */ /* 0x001fe20000000032 */
[----:B--2---:R-:W-:Y:S02]  /*26a00*/  @!P1 IMAD.MOV.U32 R44, RZ, RZ, R74 ;  /* 0x000000ffff2c9224 */ /* 0x004fe400078e004a */
[----:B------:R-:W2:Y:S01]  /*26a10*/  LDL R74, [R1+0x428] ;  /* 0x00042800014a7983 */ /* 0x000ea20000100800 */
[----:B------:R-:W-:-:S03]  /*26a20*/  @!P1 IMAD.MOV.U32 R45, RZ, RZ, R75 ;  /* 0x000000ffff2d9224 */ /* 0x000fc600078e004b */
[----:B------:R-:W2:Y:S04]  /*26a30*/  LDL R75, [R1+0x424] ;  /* 0x00042400014b7983 */ /* 0x000ea80000100800 */
[----:B------:R4:W2:Y:S02]  /*26a40*/  @!P1 LDG.E.U8 R49, desc[UR24][R44.64] ;  /* 0x000000182c319981 */ /* 0x0008a4000c1e1100 */
[----:B----4-:R-:W-:Y:S02]  /*26a50*/  @!P1 IMAD.MOV.U32 R44, RZ, RZ, R72 ;  /* 0x000000ffff2c9224 */ /* 0x010fe400078e0048 */
[----:B------:R-:W4:Y:S01]  /*26a60*/  LDL R72, [R1+0x230] ;  /* 0x0002300001487983 */ /* 0x000f220000100800 */
[----:B------:R-:W-:-:S03]  /*26a70*/  @!P1 IMAD.MOV.U32 R45, RZ, RZ, R73 ;  /* 0x000000ffff2d9224 */ /* 0x000fc600078e0049 */
[----:B------:R-:W4:Y:S04]  /*26a80*/  LDL R73, [R1+0x22c] ;  /* 0x00022c0001497983 */ /* 0x000f280000100800 */
[----:B------:R3:W4:Y:S02]  /*26a90*/  @!P1 LDG.E.U8 R50, desc[UR24][R44.64] ;  /* 0x000000182c329981 */ /* 0x000724000c1e1100 */
[----:B---3--:R-:W-:Y:S02]  /*26aa0*/  @!P1 IMAD.MOV.U32 R44, RZ, RZ, R67 ;  /* 0x000000ffff2c9224 */ /* 0x008fe400078e0043 */
[----:B------:R-:W3:Y:S01]  /*26ab0*/  LDL R67, [R1+0x330] ;  /* 0x0003300001437983 */ /* 0x000ee20000100800 */
[----:B------:R-:W-:-:S03]  /*26ac0*/  @!P1 IMAD.MOV.U32 R45, RZ, RZ, R71 ;  /* 0x000000ffff2d9224 */ /* 0x000fc600078e0047 */
        /* <DEDUP_REMOVED lines=9> */
[----:B------:R-:W3:Y:S01]  /*26b60*/  LDL R76, [R1+0x350] ;  /* 0x00035000014c7983 */ /* 0x000ee20000100800 */
[----:B-1----:R-:W-:-:S03]  /*26b70*/  PRMT R53, RZ, 0x7610, R53 ;  /* 0x00007610ff357816 */ /* 0x002fc60000000035 */
[----:B------:R2:W3:Y:S04]  /*26b80*/  @!P1 LDG.E.U8 R52, desc[UR24][R44.64] ;  /* 0x000000182c349981 */ /* 0x0004e8000c1e1100 */
[----:B------:R-:W3:Y:S04]  /*26b90*/  LDL R77, [R1+0x34c] ;  /* 0x00034c00014d7983 */ /* 0x000ee80000100800 */
[----:B------:R0:W-:Y:S01]  /*26ba0*/  STS.U8 [R5+UR10+0xe880], R54 ;  /* 0x00e8803605007988 */ /* 0x0001e2000800000a */
[----:B--2---:R-:W-:Y:S02]  /*26bb0*/  @!P1 IMAD.MOV.U32 R44, RZ, RZ, R74 ;  /* 0x000000ffff2c9224 */ /* 0x004fe400078e004a */
[----:B------:R-:W-:Y:S01]  /*26bc0*/  @!P1 IMAD.MOV.U32 R45, RZ, RZ, R75 ;  /* 0x000000ffff2d9224 */ /* 0x000fe200078e004b */
[----:B0-----:R-:W-:Y:S01]  /*26bd0*/  PRMT R54, RZ, 0x7610, R54 ;  /* 0x00007610ff367816 */ /* 0x001fe20000000036 */
[----:B------:R-:W2:Y:S04]  /*26be0*/  LDL R75, [R1+0x36c] ;  /* 0x00036c00014b7983 */ /* 0x000ea80000100800 */
[----:B------:R0:W2:Y:S04]  /*26bf0*/  @!P1 LDG.E.U8 R53, desc[UR24][R44.64] ;  /* 0x000000182c359981 */ /* 0x0000a8000c1e1100 */
[----:B------:R-:W2:Y:S01]  /*26c00*/  LDL R74, [R1+0x370] ;  /* 0x00037000014a7983 */ /* 0x000ea20000100800 */
[----:B0-----:R-:W-:-:S02]  /*26c10*/  @!P1 IMAD.MOV.U32 R44, RZ, RZ, R78 ;  /* 0x000000ffff2c9224 */ /* 0x001fc400078e004e */
[----:B------:R-:W-:Y:S01]  /*26c20*/  @!P1 IMAD.MOV.U32 R45, RZ, RZ, R79 ;  /* 0x000000ffff2d9224 */ /* 0x000fe200078e004f */
[----:B------:R-:W-:Y:S01]  /*26c30*/  LOP3.LUT R6, R6, 0x7f, RZ, 0xc0, !PT ;  /* 0x0000007f06067812 */ /* 0x000fe200078ec0ff */
[----:B------:R0:W-:Y:S04]  /*26c40*/  STS.U8 [R5+UR10+0xea80], R56 ;  /* 0x00ea803805007988 */ /* 0x0001e8000800000a */
[----:B------:R4:W2:Y:S04]  /*26c50*/  @!P1 LDG.E.U8 R54, desc[UR24][R44.64] ;  /* 0x000000182c369981 */ /* 0x0008a8000c1e1100 */
[----:B------:R-:W-:Y:S04]  /*26c60*/  STS.U8 [R5+UR10+0xec80], R58 ;  /* 0x00ec803a05007988 */ /* 0x000fe8000800000a */
[----:B------:R-:W-:Y:S01]  /*26c70*/  STS.U8 [R5+UR10+0xee80], R60 ;  /* 0x00ee803c05007988 */ /* 0x000fe2000800000a */
[----:B----4-:R-:W-:-:S02]  /*26c80*/  @!P1 IMAD.MOV.U32 R44, RZ, RZ, R72 ;  /* 0x000000ffff2c9224 */ /* 0x010fc400078e0048 */
[----:B------:R-:W-:Y:S01]  /*26c90*/  @!P1 IMAD.MOV.U32 R45, RZ, RZ, R73 ;  /* 0x000000ffff2d9224 */ /* 0x000fe200078e0049 */
[----:B------:R-:W4:Y:S04]  /*26ca0*/  LDL R72, [R1+0x390] ;  /* 0x0003900001487983 */ /* 0x000f280000100800 */
[----:B------:R-:W4:Y:S04]  /*26cb0*/  LDL R73, [R1+0x38c] ;  /* 0x00038c0001497983 */ /* 0x000f280000100800 */
[----:B------:R3:W4:Y:S04]  /*26cc0*/  @!P1 LDG.E.U8 R55, desc[UR24][R44.64] ;  /* 0x000000182c379981 */ /* 0x000728000c1e1100 */
[----:B------:R-:W-:Y:S04]  /*26cd0*/  STS.U8 [R5+UR10+0xf080], R62 ;  /* 0x00f0803e05007988 */ /* 0x000fe8000800000a */
[----:B------:R-:W-:Y:S04]  /*26ce0*/  STS.U8 [R5+UR10+0xf280], R64 ;  /* 0x00f2804005007988 */ /* 0x000fe8000800000a */
[----:B------:R-:W-:Y:S04]  /*26cf0*/  STS.U8 [R5+UR10+0xf480], R66 ;  /* 0x00f4804205007988 */ /* 0x000fe8000800000a */
[----:B------:R-:W4:Y:S04]  /*26d00*/  LDL R79, [R1+0x3ec] ;  /* 0x0003ec00014f7983 */ /* 0x000f280000100800 */
[----:B------:R-:W4:Y:S01]  /*26d10*/  LDL R78, [R1+0x3f0] ;  /* 0x0003f000014e7983 */ /* 0x000f220000100800 */
[----:B---3--:R-:W-:-:S03]  /*26d20*/  @!P1 IMAD.MOV.U32 R44, RZ, RZ, R67 ;  /* 0x000000ffff2c9224 */ /* 0x008fc600078e0043 */
[----:B------:R-:W3:Y:S01]  /*26d30*/  LDL R67, [R1+0x3b0] ;  /* 0x0003b00001437983 */ /* 0x000ee20000100800 */
[----:B------:R-:W-:-:S03]  /*26d40*/  @!P1 IMAD.MOV.U32 R45, RZ, RZ, R71 ;  /* 0x000000ffff2d9224 */ /* 0x000fc600078e0047 */
[----:B------:R-:W3:Y:S01]  /*26d50*/  LDL R71, [R1+0x3ac] ;  /* 0x0003ac0001477983 */ /* 0x000ee20000100800 */
[----:B------:R-:W-:-:S05]  /*26d60*/  LOP3.LUT R6, R6, 0x20, RZ, 0x3c, !PT ;  /* 0x0000002006067812 */ /* 0x000fca00078e3cff */
[----:B------:R1:W-:Y:S01]  /*26d70*/  STS.U8 [R6+UR10+0xc100], R81 ;  /* 0x00c1005106007988 */ /* 0x0003e2000800000a */
[----:B0-----:R-:W-:Y:S02]  /*26d80*/  PRMT R56, RZ, 0x7610, R56 ;  /* 0x00007610ff387816 */ /* 0x001fe40000000038 */
[----:B------:R-:W-:-:S04]  /*26d90*/  PRMT R57, RZ, 0x7610, R57 ;  /* 0x00007610ff397816 */ /* 0x000fc80000000039 */
[----:B------:R0:W3:Y:S04]  /*26da0*/  @!P1 LDG.E.U8 R56, desc[UR24][R44.64] ;  /* 0x000000182c389981 */ /* 0x0000e8000c1e1100 */
[----:B-1----:R-:W3:Y:S01]  /*26db0*/  LDL R81, [R1+0x3cc] ;  /* 0x0003cc0001517983 */ /* 0x002ee20000100800 */
[----:B------:R-:W-:Y:S02]  /*26dc0*/  PRMT R58, RZ, 0x7610, R58 ;  /* 0x00007610ff3a7816 */ /* 0x000fe4000000003a */
[----:B------:R-:W-:Y:S01]  /*26dd0*/  PRMT R59, RZ, 0x7610, R59 ;  /* 0x00007610ff3b7816 */ /* 0x000fe2000000003b */
[----:B0-----:R-:W-:Y:S02]  /*26de0*/  @!P1 IMAD.MOV.U32 R44, RZ, RZ, R76 ;  /* 0x000000ffff2c9224 */ /* 0x001fe400078e004c */
[----:B------:R-:W3:Y:S01]  /*26df0*/  LDL R76, [R1+0x410] ;  /* 0x00041000014c7983 */ /* 0x000ee20000100800 */
[----:B------:R-:W-:-:S03]  /*26e00*/  @!P1 IMAD.MOV.U32 R45, RZ, RZ, R77 ;  /* 0x000000ffff2d9224 */ /* 0x000fc600078e004d */
[----:B------:R-:W3:Y:S04]  /*26e10*/  LDL R77, [R1+0x40c] ;  /* 0x00040c00014d7983 */ /* 0x000ee80000100800 */
[----:B------:R2:W3:Y:S02]  /*26e20*/  @!P1 LDG.E.U8 R57, desc[UR24][R44.64] ;  /* 0x000000182c399981 */ /* 0x0004e4000c1e1100 */
        /* <DEDUP_REMOVED lines=13> */
[----:B------:R-:W3:Y:S01]  /*26f00*/  LDL R71, [R1+0x560] ;  /* 0x0005600001477983 */ /* 0x000ee20000100800 */
[----:B------:R-:W-:Y:S02]  /*26f10*/  PRMT R60, RZ, 0x7610, R60 ;  /* 0x00007610ff3c7816 */ /* 0x000fe4000000003c */
[----:B------:R-:W-:-:S04]  /*26f20*/  PRMT R61, RZ, 0x7610, R61 ;  /* 0x00007610ff3d7816 */ /* 0x000fc8000000003d */
[----:B------:R0:W3:Y:S01]  /*26f30*/  @!P1 LDG.E.U8 R60, desc[UR24][R44.64] ;  /* 0x000000182c3c9981 */ /* 0x0000e2000c1e1100 */
[----:B------:R-:W-:Y:S01]  /*26f40*/  PRMT R62, RZ, 0x7610, R62 ;  /* 0x00007610ff3e7816 */ /* 0x000fe2000000003e */
[----:B0-----:R-:W-:Y:S02]  /*26f50*/  @!P1 IMAD.MOV.U32 R44, RZ, RZ, R80 ;  /* 0x000000ffff2c9224 */ /* 0x001fe400078e0050 */
[----:B------:R-:W-:-:S05]  /*26f60*/  @!P1 IMAD.MOV.U32 R45, RZ, RZ, R81 ;  /* 0x000000ffff2d9224 */ /* 0x000fca00078e0051 */
        /* <DEDUP_REMOVED lines=10> */
[----:B--2---:R-:W-:Y:S02]  /*27010*/  @!P1 IMAD.MOV.U32 R44, RZ, RZ, R74 ;  /* 0x000000ffff2c9224 */ /* 0x004fe400078e004a */
[----:B------:R-:W-:-:S05]  /*27020*/  @!P1 IMAD.MOV.U32 R45, RZ, RZ, R75 ;  /* 0x000000ffff2d9224 */ /* 0x000fca00078e004b */
[----:B------:R4:W2:Y:S01]  /*27030*/  @!P1 LDG.E.U8 R64, desc[UR24][R44.64] ;  /* 0x000000182c409981 */ /* 0x0008a2000c1e1100 */
[----:B------:R-:W-:Y:S01]  /*27040*/  PRMT R66, RZ, 0x7610, R66 ;  /* 0x00007610ff427816 */ /* 0x000fe20000000042 */
[----:B----4-:R-:W-:Y:S02]  /*27050*/  @!P1 IMAD.MOV.U32 R44, RZ, RZ, R72 ;  /* 0x000000ffff2c9224 */ /* 0x010fe400078e0048 */
[----:B------:R-:W-:-:S05]  /*27060*/  @!P1 IMAD.MOV.U32 R45, RZ, RZ, R73 ;  /* 0x000000ffff2d9224 */ /* 0x000fca00078e0049 */
[----:B------:R3:W4:Y:S02]  /*27070*/  @!P1 LDG.E.U8 R65, desc[UR24][R44.64] ;  /* 0x000000182c419981 */ /* 0x000724000c1e1100 */
[----:B---3--:R-:W-:Y:S02]  /*27080*/  @!P1 IMAD.MOV.U32 R44, RZ, RZ, R67 ;  /* 0x000000ffff2c9224 */ /* 0x008fe400078e0043 */
[----:B------:R-:W-:-:S05]  /*27090*/  @!P1 IMAD.MOV.U32 R45, RZ, RZ, R71 ;  /* 0x000000ffff2d9224 */ /* 0x000fca00078e0047 */
[----:B------:R-:W3:Y:S01]  /*270a0*/  @!P1 LDG.E.U8 R66, desc[UR24][R44.64] ;  /* 0x000000182c429981 */ /* 0x000ee2000c1e1100 */
[----:B------:R-:W0:Y:S03]  /*270b0*/  S2R R7, SR_TID.X ;  /* 0x0000000000077919 */ /* 0x000e260000002100 */
[----:B------:R1:W-:Y:S04]  /*270c0*/  STS.U8 [R6+UR10+0xc300], R83 ;  /* 0x00c3005306007988 */ /* 0x0003e8000800000a */
[----:B------:R1:W-:Y:S04]  /*270d0*/  STS.U8 [R6+UR10+0xc500], R85 ;  /* 0x00c5005506007988 */ /* 0x0003e8000800000a */
[----:B------:R1:W-:Y:S04]  /*270e0*/  STS.U8 [R6+UR10+0xc700], R87 ;  /* 0x00c7005706007988 */ /* 0x0003e8000800000a */
[----:B------:R1:W-:Y:S04]  /*270f0*/  STS.U8 [R6+UR10+0xc900], R89 ;  /* 0x00c9005906007988 */ /* 0x0003e8000800000a */
[----:B------:R1:W-:Y:S04]  /*27100*/  STS.U8 [R6+UR10+0xcb00], R91 ;  /* 0x00cb005b06007988 */ /* 0x0003e8000800000a */
[----:B------:R1:W-:Y:S01]  /*27110*/  STS.U8 [R6+UR10+0xcd00], R92 ;  /* 0x00cd005c06007988 */ /* 0x0003e2000800000a */
[----:B0-----:R-:W-:-:S04]  /*27120*/  LOP3.LUT R7, R7, 0x7f, RZ, 0xc0, !PT ;  /* 0x0000007f07077812 */ /* 0x001fc800078ec0ff */
[----:B------:R-:W-:Y:S01]  /*27130*/  LOP3.LUT R7, R7, 0x30, RZ, 0x3c, !PT ;  /* 0x0000003007077812 */ /* 0x000fe200078e3cff */
        /* <DEDUP_REMOVED lines=54> */
[----:B--2---:R1:W-:Y:S04]  /*274a0*/  STS.U8 [R7+UR10+0xfb80], R64 ;  /* 0x00fb804007007988 */ /* 0x0043e8000800000a */
[----:B----4-:R1:W-:Y:S01]  /*274b0*/  STS.U8 [R7+UR10+0xfd80], R65 ;  /* 0x00fd804107007988 */ /* 0x0103e2000800000a */
[----:B------:R-:W-:Y:S01]  /*274c0*/  ULEA UR11, UR22, UR10, 0x3 ;  /* 0x0000000a160b7291 */ /* 0x000fe2000f8e18ff */
[----:B------:R-:W-:-:S03]  /*274d0*/  UMOV UR4, UR5 ;  /* 0x0000000500047c82 */ /* 0x000fc60008000000 */
[----:B------:R-:W-:Y:S01]  /*274e0*/  UIADD3 UR11, UPT, UPT, UR11, 0x10000, URZ ;  /* 0x000100000b0b7890 */ /* 0x000fe2000fffe0ff */
[----:B---3--:R1:W-:Y:S01]  /*274f0*/  STS.U8 [R7+UR10+0xff80], R66 ;  /* 0x00ff804207007988 */ /* 0x0083e2000800000a */
[----:B------:R0:W-:Y:S06]  /*27500*/  MEMBAR.ALL.CTA ;  /* 0x0000000000007992 */ /* 0x0001ec0000008000 */
[----:B0-----:R-:W0:Y:S02]  /*27510*/  FENCE.VIEW.ASYNC.S ;  /* 0x00000000000073c6 */ /* 0x001e240000000000 */
[----:B0-----:R-:W-:Y:S06]  /*27520*/  BAR.SYNC.DEFER_BLOCKING 0x0 ;  /* 0x0000000000007b1d */ /* 0x001fec0000010000 */
[----:B------:R-:W-:Y:S05]  /*27530*/  @P0 BRA `(.L_x_9) ;  /* 0x0000000000500947 */ /* 0x000fea0003800000 */
[----:B------:R-:W-:Y:S02]  /*27540*/  UIADD3 UR31, UPT, UPT, UR8, 0x100, URZ ;  /* 0x00000100081f7890 */ /* 0x000fe4000fffe0ff */
[----:B------:R-:W-:Y:S01]  /*27550*/  UIADD3 UR38, UPT, UPT, UR8, 0x100, URZ ;  /* 0x0000010008267890 */ /* 0x000fe2000fffe0ff */
        /* <DEDUP_REMOVED lines=9> */
[----:B------:R0:W-:Y:S01]  /*275f0*/  UTCQMMA gdesc[UR16], gdesc[UR12], tmem[UR8], tmem[UR18], idesc[UR19], UPT ;  /* 0x00ff120c100075ea */ /* 0x0001e2000b800308 */
[----:B------:R-:W-:Y:S01]  /*27600*/  UMOV UR40, 0x0 ;  /* 0x0000000000287882 */ /* 0x000fe20000000000 */
[----:B------:R-:W-:Y:S01]  /*27610*/  UMOV UR41, 0x8408490 ;  /* 0x0840849000297882 */ /* 0x000fe20000000000 */
[----:B------:R0:W-:Y:S01]  /*27620*/  UTCQMMA gdesc[UR32], gdesc[UR14], tmem[UR8], tmem[UR34], idesc[UR35], UPT ;  /* 0x00ff220e200075ea */ /* 0x0001e2000b800308 */
[----:B------:R-:W-:Y:S01]  /*27630*/  UMOV UR5, UR6 ;  /* 0x0000000600057c82 */ /* 0x000fe20008000000 */
[----:B------:R0:W-:Y:S01]  /*27640*/  UTCQMMA gdesc[UR26], gdesc[UR12], tmem[UR31], tmem[UR36], idesc[UR37], UPT ;  /* 0x00ff240c1a0075ea */ /* 0x0001e2000b80031f */
[----:B------:R0:W-:Y:S01]  /*27650*/  UTCQMMA gdesc[UR28], gdesc[UR14], tmem[UR38], tmem[UR40], idesc[UR41], UPT ;  /* 0x00ff280e1c0075ea */ /* 0x0001e2000b800326 */
[----:B------:R0:W-:Y:S01]  /*27660*/  UTCBAR [UR5], URZ ;  /* 0x000000ff050073e9 */ /* 0x0001e200080000ff */
[----:B------:R-:W-:Y:S01]  /*27670*/  NOP ;  /* 0x0000000000007918 */ /* 0x000fe20000000000 */
.L_x_9:
[----:B-1----:R-:W2:Y:S04]  /*27680*/  LDL R9, [R1+0x8f4] ;  /* 0x0008f40001097983 */ /* 0x002ea80000100800 */
[----:B------:R-:W2:Y:S01]  /*27690*/  LDL.LU R8, [R1+0x8dc] ;  /* 0x0008dc0001087983 */ /* 0x000ea20000300800 */
[----:B------:R-:W-:-:S04]  /*276a0*/  UIADD3 UR22, UPT, UPT, UR22, 0x1, URZ ;  /* 0x0000000116167890 */ /* 0x000fc8000fffe0ff */
[----:B------:R-:W-:-:S04]  /*276b0*/  UISETP.GT.AND UP1, UPT, UR22, 0x1, UPT ;  /* 0x000000011600788c */ /* 0x000fc8000bf24270 */
[----:B0-----:R-:W-:Y:S02]  /*276c0*/  USEL UR5, URZ, 0x1, !UP1 ;  /* 0x00000001ff057887 */ /* 0x001fe4000c800000 */
[----:B------:R-:W-:Y:S02]  /*276d0*/  USEL UR22, UR22, URZ, !UP1 ;  /* 0x000000ff16167287 */ /* 0x000fe4000c800000 */
[----:B------:R-:W-:Y:S01]  /*276e0*/  ULOP3.LUT UR5, UR4, UR5, URZ, 0x3c, !UPT ;  /* 0x0000000504057292 */ /* 0x000fe2000f8e3cff */
[----:B--2---:R-:W-:Y:S02]  /*276f0*/  ISETP.NE.U32.AND P1, PT, R8, R9, PT ;  /* 0x000000090800720c */ /* 0x004fe40003f25070 */
[----:B------:R-:W2:Y:S01]  /*27700*/  LDL.LU R9, [R1+0x8e0] ;  /* 0x0008e00001097983 */ /* 0x000ea20000300800 */
[----:B------:R-:W-:-:S03]  /*27710*/  IMAD.U32 R8, RZ, RZ, UR4 ;  /* 0x00000004ff087e24 */ /* 0x000fc6000f8e00ff */
[----:B--2---:R0:W-:Y:S07]  /*27720*/  STL [R1+0x8dc], R9 ;  /* 0x0008dc0901007387 */ /* 0x0041ee0000100800 */
[----:B------:R-:W-:Y:S05]  /*27730*/  @P1 BRA `(.L_x_10) ;  /* 0xffffff1400501947 */ /* 0x000fea000383ffff */
.L_x_7:
[----:B0-----:R-:W0:Y:S01]  /*27740*/  LDC R9, c[0x0][0x3a0] ;  /* 0x0000e800ff097b82 */ /* 0x001e220000000800 */
[----:B------:R-:W1:Y:S01]  /*27750*/  LDCU UR5, c[0x0][0x39c] ;  /* 0x00007380ff0577ac */ /* 0x000e620008000800 */
[C---:B-----5:R-:W-:Y:S02]  /*27760*/  VIADD R0, R68.reuse, 0x1 ;  /* 0x0000000144007836 */ /* 0x060fe40000000000 */
[C---:B------:R-:W-:Y:S01]  /*27770*/  VIADD R4, R68.reuse, 0x2 ;  /* 0x0000000244047836 */ /* 0x040fe20000000000 */
[----:B------:R-:W2:Y:S01]  /*27780*/  LDCU UR16, c[0x0][0x39c] ;  /* 0x00007380ff1077ac */ /* 0x000ea20008000800 */
[C---:B------:R-:W-:Y:S02]  /*27790*/  VIADD R2, R68.reuse, 0x4 ;  /* 0x0000000444027836 */ /* 0x040fe40000000000 */
[----:B------:R-:W3:Y:S01]  /*277a0*/  LDC R71, c[0x0][0x3b4] ;  /* 0x0000ed00ff477b82 */ /* 0x000ee20000000800 */
[----:B------:R-:W4:Y:S01]  /*277b0*/  LDCU UR60, c[0x0][0x3b8] ;  /* 0x00007700ff3c77ac */ /* 0x000f220008000800 */
[----:B------:R-:W-:Y:S01]  /*277c0*/  VIADD R3, R68, 0x3 ;  /* 0x0000000344037836 */ /* 0x000fe20000000000 */
[----:B------:R-:W0:Y:S01]  /*277d0*/  LDCU UR18, c[0x0][0x39c] ;  /* 0x00007380ff1277ac */ /* 0x000e220008000800 */
[----:B------:R-:W0:Y:S01]  /*277e0*/  LDCU UR17, c[0x0][0x39c] ;  /* 0x00007380ff1177ac */ /* 0x000e220008000800 */
[----:B-1----:R-:W-:Y:S01]  /*277f0*/  ISETP.GE.AND P3, PT, R0, UR5, PT ;  /* 0x0000000500007c0c */ /* 0x002fe2000bf66270 */
[----:B------:R-:W1:Y:S01]  /*27800*/  LDCU.128 UR12, c[0x0][0x390] ;  /* 0x00007200ff0c77ac */ /* 0x000e620008000c00 */
[----:B--2---:R-:W-:Y:S01]  /*27810*/  ISETP.GE.AND P2, PT, R4, UR16, PT ;  /* 0x0000001004007c0c */ /* 0x004fe2000bf46270 */
[----:B0-----:R-:W-:Y:S01]  /*27820*/  VIADD R9, R9, 0x3f ;  /* 0x0000003f09097836 */ /* 0x001fe20000000000 */
[----:B------:R-:W0:Y:S01]  /*27830*/  LDCU UR19, c[0x0][0x39c] ;  /* 0x00007380ff1377ac */ /* 0x000e220008000800 */
[----:B----4-:R-:W-:-:S03]  /*27840*/  IMAD R4, R68, UR60, RZ ;  /* 0x0000003c44047c24 */ /* 0x010fc6000f8e02ff */
[----:B------:R-:W-:Y:S01]  /*27850*/  ISETP.GE.AND P4, PT, R9, 0x40, PT ;  /* 0x000000400900780c */ /* 0x000fe20003f86270 */
[----:B------:R-:W2:Y:S01]  /*27860*/  LDCU UR22, c[0x0][0x39c] ;  /* 0x00007380ff1677ac */ /* 0x000ea20008000800 */
[----:B------:R-:W-:Y:S01]  /*27870*/  ISETP.GE.AND P0, PT, R2, UR18, PT ;  /* 0x0000001202007c0c */ /* 0x000fe2000bf06270 */
[----:B---3--:R-:W-:Y:S01]  /*27880*/  IMAD R0, R69, R71, RZ ;  /* 0x0000004745007224 */ /* 0x008fe200078e02ff */
[----:B------:R-:W-:Y:S01]  /*27890*/  SHF.R.S32.HI R6, RZ, 0x1f, R4 ;  /* 0x0000001fff067819 */ /* 0x000fe20000011404 */
[----:B------:R-:W3:Y:S01]  /*278a0*/  LDCU.64 UR30, c[0x0][0x398] ;  /* 0x00007300ff1e77ac */ /* 0x000ee20008000a00 */
[----:B------:R-:W-:Y:S01]  /*278b0*/  ISETP.GE.AND P1, PT, R3, UR17, PT ;  /* 0x0000001103007c0c */ /* 0x000fe2000bf26270 */
[----:B------:R-:W-:Y:S01]  /*278c0*/  VIADD R5, R4, UR60 ;  /* 0x0000003c04057c36 */ /* 0x000fe20008000000 */
[----:B------:R-:W4:Y:S01]  /*278d0*/  LDCU.64 UR6, c[0x0][0x398] ;  /* 0x00007300ff0677ac */ /* 0x000f220008000a00 */
[----:B-1----:R-:W-:Y:S01]  /*278e0*/  IADD3 R2, P6, PT, R0, UR12, RZ ;  /* 0x0000000c00027c10 */ /* 0x002fe2000ffde0ff */
[----:B------:R-:W-:-:S03]  /*278f0*/  IMAD R71, R71, 0x80, R0 ;  /* 0x0000008047477824 */ /* 0x000fc600078e0200 */
[----:B------:R-:W-:Y:S09]  /*27900*/  @!P4 BRA `(.L_x_11) ;  /* 0x000000000010c947 */ /* 0x000ff20003800000 */
[----:B------:R-:W-:-:S06]  /*27910*/  USHF.L.U32 UR4, UR4, 0x1f, URZ ;  /* 0x0000001f04047899 */ /* 0x000fcc00080006ff */
[----:B------:R-:W-:-:S04]  /*27920*/  IMAD.U32 R3, RZ, RZ, UR4 ;  /* 0x00000004ff037e24 */ /* 0x000fc8000f8e00ff */
[----:B------:R-:W1:Y:S02]  /*27930*/  SYNCS.PHASECHK.TRANS64.TRYWAIT P4, [UR11], R3 ;  /* 0x00000003ff0075a7 */ /* 0x000e64000808110b */
[----:B-1----:R-:W-:Y:S05]  /*27940*/  @!P4 BRA `(.L_x_12) ;  /* 0x000001800030c947 */ /* 0x002fea0003800000 */
.L_x_11:
[----:B------:R-:W-:Y:S01]  /*27950*/  LEA.HI.X.SX32 R0, R0, UR13, 0x1, P6 ;  /* 0x0000000d00007c11 */ /* 0x000fe2000b0f0eff */
[----:B------:R-:W-:Y:S01]  /*27960*/  VIADD R72, R5, UR60 ;  /* 0x0000003c05487c36 */ /* 0x000fe20008000000 */
[C---:B------:R-:W-:Y:S01]  /*27970*/  IADD3 R3, P4, PT, R71.reuse, UR12, RZ ;  /* 0x0000000c47037c10 */ /* 0x040fe2000ff9e0ff */
[----:B------:R-:W-:Y:S01]  /*27980*/  BAR.SYNC.DEFER_BLOCKING 0x0 ;  /* 0x0000000000007b1d */ /* 0x000fe20000010000 */
[CC--:B------:R-:W-:Y:S02]  /*27990*/  IADD3 R10, P6, PT, R4.reuse, R2.reuse, RZ ;  /* 0x00000002040a7210 */ /* 0x0c0fe40007fde0ff */
[----:B------:R-:W-:Y:S02]  /*279a0*/  LEA.HI.X.SX32 R71, R71, UR13, 0x1, P4 ;  /* 0x0000000d47477c11 */ /* 0x000fe4000a0f0eff */
[-C--:B------:R-:W-:Y:S01]  /*279b0*/  IADD3 R8, P4, PT, R4, R3.reuse, RZ ;  /* 0x0000000304087210 */ /* 0x080fe20007f9e0ff */
[----:B------:R-:W-:Y:S01]  /*279c0*/  IMAD.X R11, R6, 0x1, R0, P6 ;  /* 0x00000001060b7824 */ /* 0x000fe200030e0600 */
[----:B------:R-:W-:Y:S01]  /*279d0*/  SHF.R.S32.HI R7, RZ, 0x1f, R5 ;  /* 0x0000001fff077819 */ /* 0x000fe20000011405 */
[----:B------:R-:W-:Y:S01]  /*279e0*/  VIADD R4, R72, UR60 ;  /* 0x0000003c48047c36 */ /* 0x000fe20008000000 */
[----:B------:R-:W1:Y:S01]  /*279f0*/  LDCU.64 UR4, c[0x0][0x398] ;  /* 0x00007300ff0477ac */ /* 0x000e620008000a00 */
[----:B------:R-:W-:Y:S01]  /*27a00*/  IMAD.X R9, R6, 0x1, R71, P4 ;  /* 0x0000000106097824 */ /* 0x000fe200020e0647 */
[----:B------:R5:W-:Y:S02]  /*27a10*/  STL.64 [R1+0x7a0], R10 ;  /* 0x0007a00a01007387 */ /* 0x000be40000100a00 */
[----:B------:R-:W-:Y:S01]  /*27a20*/  SHF.R.S32.HI R6, RZ, 0x1f, R4 ;  /* 0x0000001fff067819 */ /* 0x000fe20000011404 */
[----:B------:R-:W4:Y:S01]  /*27a30*/  LDCU.64 UR12, c[0x0][0x398] ;  /* 0x00007300ff0c77ac */ /* 0x000f220008000a00 */
[----:B------:R3:W-:Y:S01]  /*27a40*/  STL.64 [R1+0x798], R8 ;  /* 0x0007980801007387 */ /* 0x0007e20000100a00 */
[----:B------:R-:W2:Y:S01]  /*27a50*/  LDCU.64 UR20, c[0x0][0x398] ;  /* 0x00007300ff1477ac */ /* 0x000ea20008000a00 */
[----:B------:R-:W0:Y:S01]  /*27a60*/  LDCU.64 UR16, c[0x0][0x398] ;  /* 0x00007300ff1077ac */ /* 0x000e220008000a00 */
[C---:B-----5:R-:W-:Y:S01]  /*27a70*/  IADD3 R10, P6, PT, R5.reuse, R2, RZ ;  /* 0x00000002050a7210 */ /* 0x060fe20007fde0ff */
[----:B------:R-:W5:Y:S02]  /*27a80*/  @!P5 SYNCS.CCTL.IV [UR10+0x10000] ;  /* 0x01000000ff00d9b1 */ /* 0x000f64000800000a */
[----:B-----5:R-:W-:Y:S01]  /*27a90*/  BAR.SYNC.DEFER_BLOCKING 0x0 ;  /* 0x0000000000007b1d */ /* 0x020fe20000010000 */
[----:B---3--:R-:W-:Y:S01]  /*27aa0*/  IADD3 R8, P4, PT, R5, R3, RZ ;  /* 0x0000000305087210 */ /* 0x008fe20007f9e0ff */
[----:B------:R-:W-:Y:S01]  /*27ab0*/  IMAD.X R11, R7, 0x1, R0, P6 ;  /* 0x00000001070b7824 */ /* 0x000fe200030e0600 */
[----:B------:R-:W-:-:S02]  /*27ac0*/  SHF.R.S32.HI R5, RZ, 0x1f, R72 ;  /* 0x0000001fff057819 */ /* 0x000fc40000011448 */
[CC--:B------:R-:W-:Y:S01]  /*27ad0*/  IADD3 R78, P6, PT, R72.reuse, R2.reuse, RZ ;  /* 0x00000002484e7210 */ /* 0x0c0fe20007fde0ff */
[--C-:B------:R-:W-:Y:S01]  /*27ae0*/  IMAD.X R9, R7, 0x1, R71.reuse, P4 ;  /* 0x0000000107097824 */ /* 0x100fe200020e0647 */
[----:B------:R-:W-:Y:S01]  /*27af0*/  STL.64 [R1+0x708], R10 ;  /* 0x0007080a01007387 */ /* 0x000fe20000100a00 */
[----:B------:R-:W-:Y:S01]  /*27b00*/  ISETP.GE.AND P4, PT, R69, UR14, PT ;  /* 0x0000000e45007c0c */ /* 0x000fe2000bf86270 */
[----:B------:R-:W3:Y:S01]  /*27b10*/  LDCU.64 UR26, c[0x0][0x398] ;  /* 0x00007300ff1a77ac */ /* 0x000ee20008000a00 */
[C---:B------:R-:W-:Y:S01]  /*27b20*/  IMAD.X R79, R5.reuse, 0x1, R0, P6 ;  /* 0x00000001054f7824 */ /* 0x040fe200030e0600 */
[----:B------:R-:W-:Y:S01]  /*27b30*/  IADD3 R72, P6, PT, R72, R3, RZ ;  /* 0x0000000348487210 */ /* 0x000fe20007fde0ff */
[----:B------:R5:W-:Y:S01]  /*27b40*/  STL.64 [R1+0x700], R8 ;  /* 0x0007000801007387 */ /* 0x000be20000100a00 */
[----:B------:R-:W-:Y:S01]  /*27b50*/  ISETP.LT.AND P4, PT, R68, UR31, !P4 ;  /* 0x0000001f44007c0c */ /* 0x000fe2000e781270 */
[----:B------:R-:W0:Y:S02]  /*27b60*/  LDCU.64 UR28, c[0x0][0x398] ;  /* 0x00007300ff1c77ac */ /* 0x000e240008000a00 */
[----:B------:R-:W-:Y:S01]  /*27b70*/  IMAD.X R73, R5, 0x1, R71, P6 ;  /* 0x0000000105497824 */ /* 0x000fe200030e0647 */
[----:B------:R-:W-:Y:S01]  /*27b80*/  STL [R1+0xe54], R78 ;  /* 0x000e544e01007387 */ /* 0x000fe20000100800 */
[C---:B------:R-:W-:Y:S01]  /*27b90*/  VIADD R5, R4.reuse, UR60 ;  /* 0x0000003c04057c36 */ /* 0x040fe20008000000 */
[----:B------:R-:W0:Y:S02]  /*27ba0*/  LDCU UR31, c[0x0][0x398] ;  /* 0x00007300ff1f77ac */ /* 0x000e240008000800 */
[----:B------:R-:W-:Y:S01]  /*27bb0*/  STL [R1+0xe50], R79 ;  /* 0x000e504f01007387 */ /* 0x000fe20000100800 */
[----:B------:R-:W0:Y:S01]  /*27bc0*/  @!P5 SYNCS.CCTL.IV [UR10+0x10008] ;  /* 0x01000800ff00d9b1 */ /* 0x000e22000800000a */
[----:B-----5:R-:W-:-:S02]  /*27bd0*/  IADD3 R8, P6, PT, R4, R2, RZ ;  /* 0x0000000204087210 */ /* 0x020fc40007fde0ff */
[----:B------:R-:W-:Y:S01]  /*27be0*/  STL [R1+0xe4c], R72 ;  /* 0x000e4c4801007387 */ /* 0x000fe20000100800 */
[C---:B------:R-:W-:Y:S01]  /*27bf0*/  IADD3 R12, P5, PT, R5.reuse, R2, RZ ;  /* 0x00000002050c7210 */ /* 0x040fe20007fbe0ff */
[----:B------:R-:W5:Y:S01]  /*27c00*/  LDCU.64 UR10, c[0x0][0x398] ;  /* 0x00007300ff0a77ac */ /* 0x000f620008000a00 */
[----:B------:R-:W-:Y:S01]  /*27c10*/  IMAD.X R9, R6, 0x1, R0, P6 ;  /* 0x0000000106097824 */ /* 0x000fe200030e0600 */
[----:B------:R-:W-:Y:S01]  /*27c20*/  IADD3 R10, P6, PT, R4, R3, RZ ;  /* 0x00000003040a7210 */ /* 0x000fe20007fde0ff */
[----:B------:R-:W-:Y:S01]  /*27c30*/  STL [R1+0xe48], R73 ;  /* 0x000e484901007387 */ /* 0x000fe20000100800 */
[----:B------:R-:W-:Y:S01]  /*27c40*/  VIADD R4, R5, UR60 ;  /* 0x0000003c05047c36 */ /* 0x000fe20008000000 */
[----:B------:R-:W0:Y:S02]  /*27c50*/  LDCU UR32, c[0x0][0x398] ;  /* 0x00007300ff2077ac */ /* 0x000e240008000800 */
[----:B------:R-:W-:Y:S01]  /*27c60*/  IMAD.X R11, R6, 0x1, R71, P6 ;  /* 0x00000001060b7824 */ /* 0x000fe200030e0647 */
[----:B------:R1:W-:Y:S01]  /*27c70*/  STL.64 [R1+0x7c8], R8 ;  /* 0x0007c80801007387 */ /* 0x0003e20000100a00 */
[----:B------:R-:W-:Y:S01]  /*27c80*/  SHF.R.S32.HI R7, RZ, 0x1f, R4 ;  /* 0x0000001fff077819 */ /* 0x000fe20000011404 */
[----:B------:R-:W0:Y:S02]  /*27c90*/  LDCU UR33, c[0x0][0x398] ;  /* 0x00007300ff2177ac */ /* 0x000e240008000800 */
[----:B------:R2:W-:Y:S01]  /*27ca0*/  STL.64 [R1+0x858], R10 ;  /* 0x0008580a01007387 */ /* 0x0005e20000100a00 */
[----:B------:R-:W0:Y:S03]  /*27cb0*/  LDCU UR34, c[0x0][0x398] ;  /* 0x00007300ff2277ac */ /* 0x000e260008000800 */
[----:B------:R-:W-:Y:S01]  /*27cc0*/  STL.64 [R1+0xec8], R70 ;  /* 0x000ec84601007387 */ /* 0x000fe20000100a00 */
[----:B------:R-:W0:Y:S01]  /*27cd0*/  LDCU UR35, c[0x0][0x398] ;  /* 0x00007300ff2377ac */ /* 0x000e220008000800 */
[----:B-1----:R-:W-:-:S02]  /*27ce0*/  SHF.R.S32.HI R8, RZ, 0x1f, R5 ;  /* 0x0000001fff087819 */ /* 0x002fc40000011405 */
[----:B------:R1:W-:Y:S01]  /*27cf0*/  STL.64 [R1+0xec0], R68 ;  /* 0x000ec04401007387 */ /* 0x0003e20000100a00 */
[----:B------:R-:W0:Y:S01]  /*27d00*/  LDCU UR36, c[0x0][0x398] ;  /* 0x00007300ff2477ac */ /* 0x000e220008000800 */
[-C--:B--2---:R-:W-:Y:S01]  /*27d10*/  IADD3 R10, P6, PT, R5, R3.reuse, RZ ;  /* 0x00000003050a7210 */ /* 0x084fe20007fde0ff */
[--C-:B------:R-:W-:Y:S01]  /*27d20*/  IMAD.X R13, R8, 0x1, R0.reuse, P5 ;  /* 0x00000001080d7824 */ /* 0x100fe200028e0600 */
[C---:B------:R-:W-:Y:S01]  /*27d30*/  IADD3 R16, P5, PT, R4.reuse, R2, RZ ;  /* 0x0000000204107210 */ /* 0x040fe20007fbe0ff */
[----:B------:R-:W-:Y:S01]  /*27d40*/  VIADD R5, R4, UR60 ;  /* 0x0000003c04057c36 */ /* 0x000fe20008000000 */
[----:B------:R-:W2:Y:S01]  /*27d50*/  LDCU UR37, c[0x0][0x398] ;  /* 0x00007300ff2577ac */ /* 0x000ea20008000800 */
[----:B------:R-:W-:Y:S01]  /*27d60*/  IMAD.X R11, R8, 0x1, R71, P6 ;  /* 0x00000001080b7824 */ /* 0x000fe200030e0647 */
[----:B------:R0:W-:Y:S01]  /*27d70*/  STL.64 [R1+0x850], R12 ;  /* 0x0008500c01007387 */ /* 0x0001e20000100a00 */
[----:B------:R-:W-:Y:S01]  /*27d80*/  IMAD.X R17, R7, 0x1, R0, P5 ;  /* 0x0000000107117824 */ /* 0x000fe200028e0600 */
[----:B------:R-:W-:Y:S01]  /*27d90*/  IADD3 R14, P6, PT, R4, R3, RZ ;  /* 0x00000003040e7210 */ /* 0x000fe20007fde0ff */
[----:B------:R-:W0:Y:S01]  /*27da0*/  LDCU UR40, c[0x0][0x398] ;  /* 0x00007300ff2877ac */ /* 0x000e220008000800 */
[----:B-1----:R-:W1:Y:S01]  /*27db0*/  LDTM.x64 R20, tmem[UR9] ;  /* 0x00000009001479ee */ /* 0x002e620008340000 */
[----:B------:R0:W-:Y:S01]  /*27dc0*/  STL.64 [R1+0x848], R10 ;  /* 0x0008480a01007387 */ /* 0x0001e20000100a00 */
[----:B------:R-:W0:Y:S01]  /*27dd0*/  LDCU UR42, c[0x0][0x398] ;  /* 0x00007300ff2a77ac */ /* 0x000e220008000800 */
[----:B------:R-:W0:Y:S01]  /*27de0*/  LDCU UR44, c[0x0][0x398] ;  /* 0x00007300ff2c77ac */ /* 0x000e220008000800 */
[----:B------:R-:W0:Y:S01]  /*27df0*/  LDCU UR48, c[0x0][0x398] ;  /* 0x00007300ff3077ac */ /* 0x000e220008000800 */
[----:B------:R-:W0:Y:S01]  /*27e00*/  LDCU UR50, c[0x0][0x398] ;  /* 0x00007300ff3277ac */ /* 0x000e220008000800 */
[----:B------:R-:W0:Y:S01]  /*27e10*/  LDCU UR51, c[0x0][0x398] ;  /* 0x00007300ff3377ac */ /* 0x000e220008000800 */
[----:B------:R-:W0:Y:S01]  /*27e20*/  LDCU UR52, c[0x0][0x398] ;  /* 0x00007300ff3477ac */ /* 0x000e220008000800 */
[----:B-1----:R-:W-:Y:S01]  /*27e30*/  STL [R1+0x60c], R23 ;  /* 0x00060c1701007387 */ /* 0x002fe20000100800 */
[----:B0-----:R-:W-:-:S02]  /*27e40*/  IMAD.MOV.U32 R12, RZ, RZ, R20 ;  /* 0x000000ffff0c7224 */ /* 0x001fc400078e0014 */
[----:B------:R-:W-:Y:S01]  /*27e50*/  IMAD.MOV.U32 R11, RZ, RZ, R21 ;  /* 0x000000ffff0b7224 */ /* 0x000fe200078e0015 */
[----:B------:R-:W-:Y:S01]  /*27e60*/  STL.64 [R1+0x610], R24 ;  /* 0x0006101801007387 */ /* 0x000fe20000100a00 */
[----:B------:R-:W0:Y:S03]  /*27e70*/  LDCU UR53, c[0x0][0x398] ;  /* 0x00007300ff3577ac */ /* 0x000e260008000800 */
[----:B------:R-:W-:Y:S01]  /*27e80*/  STL.64 [R1+0x618], R26 ;  /* 0x0006181a01007387 */ /* 0x000fe20000100a00 */
[----:B------:R-:W1:Y:S03]  /*27e90*/  LDCU UR56, c[0x0][0x398] ;  /* 0x00007300ff3877ac */ /* 0x000e660008000800 */
[----:B------:R-:W-:Y:S01]  /*27ea0*/  STL.64 [R1+0x620], R28 ;  /* 0x0006201c01007387 */ /* 0x000fe20000100a00 */
[----:B------:R-:W0:Y:S03]  /*27eb0*/  LDCU UR57, c[0x0][0x398] ;  /* 0x00007300ff3977ac */ /* 0x000e260008000800 */
        /* <DEDUP_REMOVED lines=40> */
[----:B------:R0:W-:Y:S01]  /*28140*/  STL.64 [R1+0x6c8], R70 ;  /* 0x0006c84601007387 */ /* 0x0001e20000100a00 */
[----:B------:R-:W0:Y:S03]  /*28150*/  LDCU UR66, c[0x0][0x39c] ;  /* 0x00007380ff4277ac */ /* 0x000e260008000800 */
[----:B------:R-:W-:Y:S01]  /*28160*/  STL.64 [R1+0x6d0], R72 ;  /* 0x0006d04801007387 */ /* 0x000fe20000100a00 */
[----:B------:R-:W0:Y:S03]  /*28170*/  LDCU UR67, c[0x0][0x39c] ;  /* 0x00007380ff4377ac */ /* 0x000e260008000800 */
[----:B------:R-:W-:Y:S01]  /*28180*/  STL.64 [R1+0x6d8], R74 ;  /* 0x0006d84a01007387 */ /* 0x000fe20000100a00 */
[----:B------:R-:W0:Y:S03]  /*28190*/  LDCU UR75, c[0x0][0x398] ;  /* 0x00007300ff4b77ac */ /* 0x000e260008000800 */
[----:B------:R-:W-:Y:S01]  /*281a0*/  STL.64 [R1+0x6e0], R76 ;  /* 0x0006e04c01007387 */ /* 0x000fe20000100a00 */
[----:B------:R-:W1:Y:S03]  /*281b0*/  LDCU UR68, c[0x0][0x39c] ;  /* 0x00007380ff4477ac */ /* 0x000e660008000800 */
[----:B------:R0:W-:Y:S01]  /*281c0*/  STL.64 [R1+0x6e8], R78 ;  /* 0x0006e84e01007387 */ /* 0x0001e20000100a00 */
[----:B------:R-:W1:Y:S03]  /*281d0*/  LDCU UR70, c[0x0][0x39c] ;  /* 0x00007380ff4677ac */ /* 0x000e660008000800 */
[----:B------:R-:W-:Y:S01]  /*281e0*/  STL.64 [R1+0x6f0], R80 ;  /* 0x0006f05001007387 */ /* 0x000fe20000100a00 */
[----:B------:R-:W1:Y:S03]  /*281f0*/  LDCU UR72, c[0x0][0x39c] ;  /* 0x00007380ff4877ac */ /* 0x000e660008000800 */
[----:B------:R-:W-:Y:S01]  /*28200*/  STL.64 [R1+0x6f8], R82 ;  /* 0x0006f85201007387 */ /* 0x000fe20000100a00 */
[----:B------:R-:W1:Y:S03]  /*28210*/  LDCU UR74, c[0x0][0x39c] ;  /* 0x00007380ff4a77ac */ /* 0x000e660008000800 */
[----:B0-----:R-:W2:Y:S01]  /*28220*/  LDL.LU.64 R70, [R1+0xec8] ;  /* 0x000ec80001467983 */ /* 0x001ea20000300a00 */
[----:B------:R-:W-:Y:S01]  /*28230*/  IMAD.MOV.U32 R78, RZ, RZ, R22 ;  /* 0x000000ffff4e7224 */ /* 0x000fe200078e0016 */
[----:B------:R-:W0:Y:S02]  /*28240*/  LDCU UR76, c[0x0][0x39c] ;  /* 0x00007380ff4c77ac */ /* 0x000e240008000800 */
[----:B------:R-:W3:Y:S01]  /*28250*/  LDL.LU.64 R68, [R1+0xec0] ;  /* 0x000ec00001447983 */ /* 0x000ee20000300a00 */
[----:B------:R-:W0:Y:S03]  /*28260*/  LDCU UR77, c[0x0][0x39c] ;  /* 0x00007380ff4d77ac */ /* 0x000e260008000800 */
[----:B------:R-:W3:Y:S04]  /*28270*/  LDL.LU R79, [R1+0x60c] ;  /* 0x00060c00014f7983 */ /* 0x000ee80000300800 */
[----:B------:R-:W-:Y:S01]  /*28280*/  STL [R1+0xe5c], R78 ;  /* 0x000e5c4e01007387 */ /* 0x000fe20000100800 */
[----:B--2---:R-:W-:-:S03]  /*28290*/  IMAD.X R15, R7, 0x1, R71, P6 ;  /* 0x00000001070f7824 */ /* 0x004fc600030e0647 */
[----:B---3--:R-:W-:Y:S04]  /*282a0*/  STL [R1+0xeb8], R79 ;  /* 0x000eb84f01007387 */ /* 0x008fe80000100800 */
[----:B------:R-:W-:Y:S04]  /*282b0*/  STL.64 [R1+0xeb0], R70 ;  /* 0x000eb04601007387 */ /* 0x000fe80000100a00 */
[----:B------:R-:W-:Y:S04]  /*282c0*/  STL.64 [R1+0x830], R16 ;  /* 0x0008301001007387 */ /* 0x000fe80000100a00 */
[----:B------:R2:W-:Y:S02]  /*282d0*/  STL.64 [R1+0xea8], R68 ;  /* 0x000ea84401007387 */ /* 0x0005e40000100a00 */
[----:B--2---:R-:W2:Y:S02]  /*282e0*/  LDTM.x64 R16, tmem[UR9+0x40] ;  /* 0x00004009001079ee */ /* 0x004ea40008340000 */
[----:B------:R-:W-:Y:S04]  /*282f0*/  STL.64 [R1+0x800], R14 ;  /* 0x0008000e01007387 */ /* 0x000fe80000100a00 */
[----:B--2---:R-:W-:Y:S04]  /*28300*/  STL.64 [R1+0x500], R16 ;  /* 0x0005001001007387 */ /* 0x004fe80000100a00 */
[----:B------:R-:W-:Y:S04]  /*28310*/  STL.64 [R1+0x508], R18 ;  /* 0x0005081201007387 */ /* 0x000fe80000100a00 */
        /* <DEDUP_REMOVED lines=29> */
[----:B------:R2:W-:Y:S04]  /*284f0*/  STL.64 [R1+0x5f8], R78 ;  /* 0x0005f84e01007387 */ /* 0x0005e80000100a00 */
[----:B--2---:R-:W2:Y:S04]  /*28500*/  LDL.LU R79, [R1+0xeb8] ;  /* 0x000eb800014f7983 */ /* 0x004ea80000300800 */
[----:B------:R-:W3:Y:S04]  /*28510*/  LDL.LU.64 R70, [R1+0xeb0] ;  /* 0x000eb00001467983 */ /* 0x000ee80000300a00 */
[----:B------:R-:W4:Y:S01]  /*28520*/  LDL.LU.64 R68, [R1+0xea8] ;  /* 0x000ea80001447983 */ /* 0x000f220000300a00 */
[----:B------:R-:W-:-:S02]  /*28530*/  SHF.R.S32.HI R6, RZ, 0x1f, R5 ;  /* 0x0000001fff067819 */ /* 0x000fc40000011405 */
[C---:B------:R-:W-:Y:S02]  /*28540*/  IADD3 R14, P5, PT, R5.reuse, R2, RZ ;  /* 0x00000002050e7210 */ /* 0x040fe40007fbe0ff */
[----:B------:R-:W-:-:S03]  /*28550*/  IADD3 R8, P6, PT, R5, R3, RZ ;  /* 0x0000000305087210 */ /* 0x000fc60007fde0ff */
[C---:B------:R-:W-:Y:S01]  /*28560*/  IMAD.X R15, R6.reuse, 0x1, R0, P5 ;  /* 0x00000001060f7824 */ /* 0x040fe200028e0600 */
[----:B--2---:R-:W-:Y:S04]  /*28570*/  STL [R1+0xea0], R79 ;  /* 0x000ea04f01007387 */ /* 0x004fe80000100800 */
[----:B---3--:R-:W-:Y:S01]  /*28580*/  STL.64 [R1+0xe98], R70 ;  /* 0x000e984601007387 */ /* 0x008fe20000100a00 */
[----:B------:R-:W-:-:S03]  /*28590*/  IMAD.X R9, R6, 0x1, R71, P6 ;  /* 0x0000000106097824 */ /* 0x000fc600030e0647 */
[----:B------:R-:W-:Y:S04]  /*285a0*/  STL.64 [R1+0x7f8], R14 ;  /* 0x0007f80e01007387 */ /* 0x000fe80000100a00 */
[----:B----4-:R2:W-:Y:S02]  /*285b0*/  STL.64 [R1+0xe90], R68 ;  /* 0x000e904401007387 */ /* 0x0105e40000100a00 */
        /* <DEDUP_REMOVED lines=37> */
[----:B------:R-:W-:-:S05]  /*28810*/  VIADD R4, R5, UR60 ;  /* 0x0000003c05047c36 */ /* 0x000fca0008000000 */
[----:B------:R-:W-:Y:S02]  /*28820*/  SHF.R.S32.HI R7, RZ, 0x1f, R4 ;  /* 0x0000001fff077819 */ /* 0x000fe40000011404 */
        /* <DEDUP_REMOVED lines=57> */
[----:B--2---:R-:W-:Y:S04]  /*28bc0*/  STL [R1+0x20c], R23 ;  /* 0x00020c1701007387 */ /* 0x004fe80000100800 */
        /* <DEDUP_REMOVED lines=28> */
[----:B------:R-:W-:Y:S04]  /*28d90*/  STL.64 [R1+0x2f0], R80 ;  /* 0x0002f05001007387 */ /* 0x000fe80000100a00 */
[----:B------:R-:W-:Y:S04]  /*28da0*/  STL.64 [R1+0x2f8], R82 ;  /* 0x0002f85201007387 */ /* 0x000fe80000100a00 */
[----:B--2---:R-:W2:Y:S04]  /*28db0*/  LDL.LU R79, [R1+0xe70] ;  /* 0x000e7000014f7983 */ /* 0x004ea80000300800 */
[----:B------:R-:W3:Y:S04]  /*28dc0*/  LDL.LU.64 R70, [R1+0xe68] ;  /* 0x000e680001467983 */ /* 0x000ee80000300a00 */
[----:B------:R-:W4:Y:S01]  /*28dd0*/  LDL.LU.64 R68, [R1+0xe60] ;  /* 0x000e600001447983 */ /* 0x000f220000300a00 */
[----:B------:R-:W-:-:S02]  /*28de0*/  VIADD R4, R5, UR60 ;  /* 0x0000003c05047c36 */ /* 0x000fc40008000000 */
[----:B------:R-:W-:Y:S01]  /*28df0*/  IMAD.MOV.U32 R72, RZ, RZ, R22 ;  /* 0x000000ffff487224 */ /* 0x000fe200078e0016 */
[----:B------:R-:W2:Y:S02]  /*28e00*/  LDL.LU R73, [R1+0x20c] ;  /* 0x00020c0001497983 */ /* 0x000ea40000300800 */
[----:B------:R-:W-:Y:S02]  /*28e10*/  SHF.R.S32.HI R7, RZ, 0x1f, R4 ;  /* 0x0000001fff077819 */ /* 0x000fe40000011404 */
[C---:B------:R-:W-:Y:S02]  /*28e20*/  IADD3 R16, P5, PT, R4.reuse, R2, RZ ;  /* 0x0000000204107210 */ /* 0x040fe40007fbe0ff */
[C---:B------:R-:W-:Y:S01]  /*28e30*/  IADD3 R14, P6, PT, R4.reuse, R3, RZ ;  /* 0x00000003040e7210 */ /* 0x040fe20007fde0ff */
[----:B------:R-:W-:Y:S02]  /*28e40*/  VIADD R5, R4, UR60 ;  /* 0x0000003c04057c36 */ /* 0x000fe40008000000 */
[----:B------:R-:W-:Y:S01]  /*28e50*/  IMAD.X R17, R7, 0x1, R0, P5 ;  /* 0x0000000107117824 */ /* 0x000fe200028e0600 */
[----:B------:R-:W-:Y:S02]  /*28e60*/  STL [R1+0xe58], R72 ;  /* 0x000e584801007387 */ /* 0x000fe40000100800 */
[----:B------:R-:W-:-:S02]  /*28e70*/  SHF.R.S32.HI R6, RZ, 0x1f, R5 ;  /* 0x0000001fff067819 */ /* 0x000fc40000011405 */
[----:B------:R0:W-:Y:S01]  /*28e80*/  STL.64 [R1+0x7b8], R16 ;  /* 0x0007b81001007387 */ /* 0x0001e20000100a00 */
[C---:B------:R-:W-:Y:S01]  /*28e90*/  VIADD R4, R5.reuse, UR60 ;  /* 0x0000003c05047c36 */ /* 0x040fe20008000000 */
[----:B0-----:R-:W-:-:S05]  /*28ea0*/  IADD3 R16, P5, PT, R5, R2, RZ ;  /* 0x0000000205107210 */ /* 0x001fca0007fbe0ff */
[----:B------:R-:W-:Y:S02]  /*28eb0*/  IMAD.X R17, R6, 0x1, R0, P5 ;  /* 0x0000000106117824 */ /* 0x000fe400028e0600 */
[----:B------:R-:W-:Y:S02]  /*28ec0*/  IMAD.MOV.U32 R10, RZ, RZ, R20 ;  /* 0x000000ffff0a7224 */ /* 0x000fe400078e0014 */
[----:B------:R-:W-:Y:S01]  /*28ed0*/  IMAD.MOV.U32 R9, RZ, RZ, R21 ;  /* 0x000000ffff097224 */ /* 0x000fe200078e0015 */
[----:B------:R-:W-:-:S04]  /*28ee0*/  F2FP.SATFINITE.E5M2.F32.PACK_AB_MERGE_C R78, R11, R12, RZ ;  /* 0x0000000c0b4e723e */ /* 0x000fc800048060ff */
[----:B------:R-:W-:Y:S01]  /*28ef0*/  F2FP.SATFINITE.E5M2.F32.PACK_AB_MERGE_C R72, R9, R10, RZ ;  /* 0x0000000a0948723e */ /* 0x000fe200048060ff */
[----:B---3--:R-:W-:-:S05]  /*28f00*/  IMAD.X R15, R7, 0x1, R71, P6 ;  /* 0x00000001070f7824 */ /* 0x008fca00030e0647 */
[----:B------:R0:W-:Y:S01]  /*28f10*/  STL.64 [R1+0x7d8], R14 ;  /* 0x0007d80e01007387 */ /* 0x0001e20000100a00 */
[----:B------:R-:W-:Y:S02]  /*28f20*/  SHF.R.S32.HI R7, RZ, 0x1f, R4 ;  /* 0x0000001fff077819 */ /* 0x000fe40000011404 */
[----:B0-----:R-:W-:Y:S01]  /*28f30*/  IADD3 R14, P6, PT, R5, R3, RZ ;  /* 0x00000003050e7210 */ /* 0x001fe20007fde0ff */
[----:B------:R0:W-:Y:S04]  /*28f40*/  STL.64 [R1+0x7d0], R16 ;  /* 0x0007d01001007387 */ /* 0x0001e80000100a00 */
[----:B------:R-:W-:-:S05]  /*28f50*/  IMAD.X R15, R6, 0x1, R71, P6 ;  /* 0x00000001060f7824 */ /* 0x000fca00030e0647 */
[----:B------:R3:W-:Y:S01]  /*28f60*/  STL.64 [R1+0x7b0], R14 ;  /* 0x0007b00e01007387 */ /* 0x0007e20000100a00 */
[C---:B0-----:R-:W-:Y:S01]  /*28f70*/  IADD3 R16, P5, PT, R4.reuse, R2, RZ ;  /* 0x0000000204107210 */ /* 0x041fe20007fbe0ff */
[----:B------:R-:W-:-:S04]  /*28f80*/  VIADD R5, R4, UR60 ;  /* 0x0000003c04057c36 */ /* 0x000fc80008000000 */
[----:B------:R-:W-:Y:S01]  /*28f90*/  IMAD.X R17, R7, 0x1, R0, P5 ;  /* 0x0000000107117824 */ /* 0x000fe200028e0600 */
[----:B---3--:R-:W-:-:S04]  /*28fa0*/  IADD3 R14, P6, PT, R4, R3, RZ ;  /* 0x00000003040e7210 */ /* 0x008fc80007fde0ff */
[----:B------:R0:W-:Y:S01]  /*28fb0*/  STL.64 [R1+0x7a8], R16 ;  /* 0x0007a81001007387 */ /* 0x0001e20000100a00 */
[----:B------:R-:W-:Y:S01]  /*28fc0*/  IMAD.X R15, R7, 0x1, R71, P6 ;  /* 0x00000001070f7824 */ /* 0x000fe200030e0647 */
[----:B------:R-:W-:-:S04]  /*28fd0*/  SHF.R.S32.HI R6, RZ, 0x1f, R5 ;  /* 0x0000001fff067819 */ /* 0x000fc80000011405 */
        /* <DEDUP_REMOVED lines=9> */
[C---:B------:R-:W-:Y:S01]  /*29070*/  VIADD R5, R4.reuse, UR60 ;  /* 0x0000003c04057c36 */ /* 0x040fe20008000000 */
[C---:B0-----:R-:W-:Y:S02]  /*29080*/  IADD3 R16, P5, PT, R4.reuse, R2, RZ ;  /* 0x0000000204107210 */ /* 0x041fe40007fbe0ff */
[----:B---3--:R-:W-:-:S05]  /*29090*/  IADD3 R14, P6, PT, R4, R3, RZ ;  /* 0x00000003040e7210 */ /* 0x008fca0007fde0ff */
[C---:B------:R-:W-:Y:S01]  /*290a0*/  IMAD.X R15, R7.reuse, 0x1, R71, P6 ;  /* 0x00000001070f7824 */ /* 0x040fe200030e0647 */
[----:B------:R-:W-:Y:S01]  /*290b0*/  SHF.R.S32.HI R6, RZ, 0x1f, R5 ;  /* 0x0000001fff067819 */ /* 0x000fe20000011405 */
[----:B------:R-:W-:Y:S01]  /*290c0*/  IMAD.X R17, R7, 0x1, R0, P5 ;  /* 0x0000000107117824 */ /* 0x000fe200028e0600 */
[C---:B------:R-:W-:Y:S02]  /*290d0*/  IADD3 R76, P6, PT, R5.reuse, R3, RZ ;  /* 0x00000003054c7210 */ /* 0x040fe40007fde0ff */
[----:B------:R0:W-:Y:S01]  /*290e0*/  STL.64 [R1+0x748], R14 ;  /* 0x0007480e01007387 */ /* 0x0001e20000100a00 */
[C---:B------:R-:W-:Y:S02]  /*290f0*/  VIADD R4, R5.reuse, UR60 ;  /* 0x0000003c05047c36 */ /* 0x040fe40008000000 */
[----:B------:R-:W-:Y:S01]  /*29100*/  IMAD.X R77, R6, 0x1, R71, P6 ;  /* 0x00000001064d7824 */ /* 0x000fe200030e0647 */
[----:B------:R-:W-:Y:S01]  /*29110*/  STL.64 [R1+0x778], R16 ;  /* 0x0007781001007387 */ /* 0x000fe20000100a00 */
[----:B0-----:R-:W-:-:S03]  /*29120*/  IADD3 R14, P5, PT, R5, R2, RZ ;  /* 0x00000002050e7210 */ /* 0x001fc60007fbe0ff */
[----:B------:R-:W-:Y:S02]  /*29130*/  STL [R1+0xe44], R76 ;  /* 0x000e444c01007387 */ /* 0x000fe40000100800 */
[----:B------:R-:W-:Y:S02]  /*29140*/  IMAD.X R15, R6, 0x1, R0, P5 ;  /* 0x00000001060f7824 */ /* 0x000fe400028e0600 */
[----:B------:R-:W-:Y:S01]  /*29150*/  STL [R1+0xe40], R77 ;  /* 0x000e404d01007387 */ /* 0x000fe20000100800 */
[----:B------:R-:W-:-:S03]  /*29160*/  SHF.R.S32.HI R7, RZ, 0x1f, R4 ;  /* 0x0000001fff077819 */ /* 0x000fc60000011404 */
[----:B------:R0:W-:Y:S01]  /*29170*/  STL.64 [R1+0x740], R14 ;  /* 0x0007400e01007387 */ /* 0x0001e20000100a00 */
[C---:B------:R-:W-:Y:S01]  /*29180*/  IADD3 R92, P5, PT, R4.reuse, R2, RZ ;  /* 0x00000002045c7210 */ /* 0x040fe20007fbe0ff */
[C---:B------:R-:W-:Y:S01]  /*29190*/  VIADD R5, R4.reuse, UR60 ;  /* 0x0000003c04057c36 */ /* 0x040fe20008000000 */
[----:B0-----:R-:W-:-:S05]  /*291a0*/  IADD3 R14, P6, PT, R4, R3, RZ ;  /* 0x00000003040e7210 */ /* 0x001fca0007fde0ff */
[C---:B------:R-:W-:Y:S01]  /*291b0*/  IMAD.X R15, R7.reuse, 0x1, R71, P6 ;  /* 0x00000001070f7824 */ /* 0x040fe200030e0647 */
[----:B------:R-:W-:Y:S01]  /*291c0*/  SHF.R.S32.HI R6, RZ, 0x1f, R5 ;  /* 0x0000001fff067819 */ /* 0x000fe20000011405 */
[----:B------:R-:W-:-:S03]  /*291d0*/  IMAD.X R93, R7, 0x1, R0, P5 ;  /* 0x00000001075d7824 */ /* 0x000fc600028e0600 */
[----:B------:R0:W-:Y:S01]  /*291e0*/  STL.64 [R1+0x770], R14 ;  /* 0x0007700e01007387 */ /* 0x0001e20000100a00 */
[C---:B------:R-:W-:Y:S01]  /*291f0*/  VIADD R4, R5.reuse, UR60 ;  /* 0x0000003c05047c36 */ /* 0x040fe20008000000 */
[C---:B------:R-:W-:Y:S02]  /*29200*/  IADD3 R90, P6, PT, R5.reuse, R3, RZ ;  /* 0x00000003055a7210 */ /* 0x040fe40007fde0ff */
[----:B0-----:R-:W-:-:S05]  /*29210*/  IADD3 R14, P5, PT, R5, R2, RZ ;  /* 0x00000002050e7210 */ /* 0x001fca0007fbe0ff */
[C---:B------:R-:W-:Y:S01]  /*29220*/  IMAD.X R15, R6.reuse, 0x1, R0, P5 ;  /* 0x00000001060f7824 */ /* 0x040fe200028e0600 */
[----:B------:R-:W-:Y:S01]  /*29230*/  SHF.R.S32.HI R7, RZ, 0x1f, R4 ;  /* 0x0000001fff077819 */ /* 0x000fe20000011404 */
[----:B------:R-:W-:Y:S01]  /*29240*/  IMAD.X R91, R6, 0x1, R71, P6 ;  /* 0x00000001065b7824 */ /* 0x000fe200030e0647 */
[C---:B------:R-:W-:Y:S02]  /*29250*/  IADD3 R16, P5, PT, R4.reuse, R2, RZ ;  /* 0x0000000204107210 */ /* 0x040fe40007fbe0ff */
[----:B------:R0:W-:Y:S01]  /*29260*/  STL.64 [R1+0x768], R14 ;  /* 0x0007680e01007387 */ /* 0x0001e20000100a00 */
[C---:B------:R-:W-:Y:S02]  /*29270*/  VIADD R5, R4.reuse, UR60 ;  /* 0x0000003c04057c36 */ /* 0x040fe40008000000 */
[----:B------:R-:W-:Y:S01]  /*29280*/  IMAD.X R17, R7, 0x1, R0, P5 ;  /* 0x0000000107117824 */ /* 0x000fe200028e0600 */
[----:B0-----:R-:W-:-:S04]  /*29290*/  IADD3 R14, P6, PT, R4, R3, RZ ;  /* 0x00000003040e7210 */ /* 0x001fc80007fde0ff */
        /* <DEDUP_REMOVED lines=18> */
[----:B------:R-:W-:Y:S01]  /*293c0*/  SHF.R.S32.HI R6, RZ, 0x1f, R5 ;  /* 0x0000001fff067819 */ /* 0x000fe20000011405 */
[----:B------:R-:W-:-:S03]  /*293d0*/  VIADD R4, R5, UR60 ;  /* 0x0000003c05047c36 */ /* 0x000fc60008000000 */
[----:B------:R3:W-:Y:S02]  /*293e0*/  STL.64 [R1+0x738], R14 ;  /* 0x0007380e01007387 */ /* 0x0007e40000100a00 */
[----:B------:R-:W-:Y:S02]  /*293f0*/  SHF.R.S32.HI R7, RZ, 0x1f, R4 ;  /* 0x0000001fff077819 */ /* 0x000fe40000011404 */
[C---:B0-----:R-:W-:Y:S02]  /*29400*/  IADD3 R16, P5, PT, R5.reuse, R2, RZ ;  /* 0x0000000205107210 */ /* 0x041fe40007fbe0ff */
[----:B---3--:R-:W-:Y:S01]  /*29410*/  IADD3 R14, P6, PT, R5, R3, RZ ;  /* 0x00000003050e7210 */ /* 0x008fe20007fde0ff */
[----:B------:R-:W-:-:S04]  /*29420*/  VIADD R5, R4, UR60 ;  /* 0x0000003c04057c36 */ /* 0x000fc80008000000 */
[----:B------:R-:W-:Y:S01]  /*29430*/  IMAD.X R15, R6, 0x1, R71, P6 ;  /* 0x00000001060f7824 */ /* 0x000fe200030e0647 */
[-C--:B------:R-:W-:Y:S01]  /*29440*/  IADD3 R86, P6, PT, R4, R3.reuse, RZ ;  /* 0x0000000304567210 */ /* 0x080fe20007fde0ff */
[--C-:B------:R-:W-:Y:S01]  /*29450*/  IMAD.X R17, R6, 0x1, R0.reuse, P5 ;  /* 0x0000000106117824 */ /* 0x100fe200028e0600 */
[-C--:B------:R-:W-:Y:S01]  /*29460*/  IADD3 R88, P5, PT, R4, R2.reuse, RZ ;  /* 0x0000000204587210 */ /* 0x080fe20007fbe0ff */
[----:B------:R-:W-:Y:S01]  /*29470*/  VIADD R4, R5, UR60 ;  /* 0x0000003c05047c36 */ /* 0x000fe20008000000 */
[----:B------:R-:W-:Y:S01]  /*29480*/  SHF.R.S32.HI R8, RZ, 0x1f, R5 ;  /* 0x0000001fff087819 */ /* 0x000fe20000011405 */
[----:B------:R-:W-:Y:S01]  /*29490*/  IMAD.X R87, R7, 0x1, R71, P6 ;  /* 0x0000000107577824 */ /* 0x000fe200030e0647 */
[----:B------:R-:W-:Y:S01]  /*294a0*/  IADD3 R74, P6, PT, R5, R3, RZ ;  /* 0x00000003054a7210 */ /* 0x000fe20007fde0ff */
[----:B------:R-:W-:Y:S01]  /*294b0*/  STL.64 [R1+0x730], R16 ;  /* 0x0007301001007387 */ /* 0x000fe20000100a00 */
[----:B------:R-:W-:Y:S01]  /*294c0*/  IMAD.X R89, R7, 0x1, R0, P5 ;  /* 0x0000000107597824 */ /* 0x000fe200028e0600 */
[----:B------:R-:W-:-:S02]  /*294d0*/  IADD3 R84, P5, PT, R5, R2, RZ ;  /* 0x0000000205547210 */ /* 0x000fc40007fbe0ff */
[----:B------:R0:W-:Y:S01]  /*294e0*/  STL.64 [R1+0x728], R14 ;  /* 0x0007280e01007387 */ /* 0x0001e20000100a00 */
[C---:B------:R-:W-:Y:S01]  /*294f0*/  IMAD.X R75, R8.reuse, 0x1, R71, P6 ;  /* 0x00000001084b7824 */ /* 0x040fe200030e0647 */
[----:B------:R-:W-:Y:S01]  /*29500*/  SHF.R.S32.HI R7, RZ, 0x1f, R4 ;  /* 0x0000001fff077819 */ /* 0x000fe20000011404 */
[----:B------:R-:W-:Y:S01]  /*29510*/  IMAD.X R85, R8, 0x1, R0, P5 ;  /* 0x0000000108557824 */ /* 0x000fe200028e0600 */
[C---:B------:R-:W-:Y:S01]  /*29520*/  IADD3 R82, P5, PT, R4.reuse, R2, RZ ;  /* 0x0000000204527210 */ /* 0x040fe20007fbe0ff */
[C---:B------:R-:W-:Y:S01]  /*29530*/  VIADD R6, R4.reuse, UR60 ;  /* 0x0000003c04067c36 */ /* 0x040fe20008000000 */
[----:B0-----:R-:W-:-:S05]  /*29540*/  IADD3 R14, P6, PT, R4, R3, RZ ;  /* 0x00000003040e7210 */ /* 0x001fca0007fde0ff */
[C-C-:B------:R-:W-:Y:S01]  /*29550*/  IMAD.X R15, R7.reuse, 0x1, R71.reuse, P6 ;  /* 0x00000001070f7824 */ /* 0x140fe200030e0647 */
[----:B------:R-:W-:Y:S01]  /*29560*/  SHF.R.S32.HI R8, RZ, 0x1f, R6 ;  /* 0x0000001fff087819 */ /* 0x000fe20000011406 */
[----:B------:R-:W-:Y:S01]  /*29570*/  IMAD.X R83, R7, 0x1, R0, P5 ;  /* 0x0000000107537824 */ /* 0x000fe200028e0600 */
[C---:B------:R-:W-:Y:S02]  /*29580*/  IADD3 R80, P6, PT, R6.reuse, R3, RZ ;  /* 0x0000000306507210 */ /* 0x040fe40007fde0ff */
[----:B------:R0:W-:Y:S01]  /*29590*/  STL.64 [R1+0x720], R14 ;  /* 0x0007200e01007387 */ /* 0x0001e20000100a00 */
[----:B------:R-:W-:Y:S02]  /*295a0*/  VIADD R5, R6, UR60 ;  /* 0x0000003c06057c36 */ /* 0x000fe40008000000 */
[----:B------:R-:W-:-:S03]  /*295b0*/  IMAD.X R81, R8, 0x1, R71, P6 ;  /* 0x0000000108517824 */ /* 0x000fc600030e0647 */
[-C--:B------:R-:W-:Y:S02]  /*295c0*/  IADD3 R16, P6, PT, R5, R2.reuse, RZ ;  /* 0x0000000205107210 */ /* 0x080fe40007fde0ff */
[----:B0-----:R-:W-:Y:S02]  /*295d0*/  IADD3 R14, P5, PT, R6, R2, RZ ;  /* 0x00000002060e7210 */ /* 0x001fe40007fbe0ff */
[----:B------:R-:W-:-:S03]  /*295e0*/  SHF.R.S32.HI R6, RZ, 0x1f, R5 ;  /* 0x0000001fff067819 */ /* 0x000fc60000011405 */
[--C-:B------:R-:W-:Y:S02]  /*295f0*/  IMAD.X R15, R8, 0x1, R0.reuse, P5 ;  /* 0x00000001080f7824 */ /* 0x100fe400028e0600 */
[----:B------:R-:W-:-:S03]  /*29600*/  IMAD.X R17, R6, 0x1, R0, P6 ;  /* 0x0000000106117824 */ /* 0x000fc600030e0600 */
[----:B------:R0:W-:Y:S01]  /*29610*/  STL.64 [R1+0x718], R14 ;  /* 0x0007180e01007387 */ /* 0x0001e20000100a00 */
[----:B------:R-:W-:-:S03]  /*29620*/  VIADD R4, R5, UR60 ;  /* 0x0000003c05047c36 */ /* 0x000fc60008000000 */
[----:B------:R3:W-:Y:S01]  /*29630*/  STL.64 [R1+0x710], R16 ;  /* 0x0007101001007387 */ /* 0x0007e20000100a00 */
[C---:B------:R-:W-:Y:S01]  /*29640*/  VIADD R76, R4.reuse, UR60 ;  /* 0x0000003c044c7c36 */ /* 0x040fe20008000000 */
[----:B0-----:R-:W-:Y:S02]  /*29650*/  IADD3 R14, P5, PT, R5, R3, RZ ;  /* 0x00000003050e7210 */ /* 0x001fe40007fbe0ff */
[----:B------:R-:W-:Y:S02]  /*29660*/  SHF.R.S32.HI R5, RZ, 0x1f, R4 ;  /* 0x0000001fff057819 */ /* 0x000fe40000011404 */
[----:B---3--:R-:W-:Y:S01]  /*29670*/  IADD3 R16, P6, PT, R4, R2, RZ ;  /* 0x0000000204107210 */ /* 0x008fe20007fde0ff */
[----:B------:R-:W-:Y:S01]  /*29680*/  IMAD.X R15, R6, 0x1, R71, P5 ;  /* 0x00000001060f7824 */ /* 0x000fe200028e0647 */
[----:B------:R-:W-:-:S03]  /*29690*/  SHF.R.S32.HI R77, RZ, 0x1f, R76 ;  /* 0x0000001fff4d7819 */ /* 0x000fc6000001144c */
[----:B------:R-:W-:Y:S01]  /*296a0*/  IMAD.X R17, R5, 0x1, R0, P6 ;  /* 0x0000000105117824 */ /* 0x000fe200030e0600 */
[----:B------:R0:W-:Y:S01]  /*296b0*/  STL.64 [R1+0x840], R14 ;  /* 0x0008400e01007387 */ /* 0x0001e20000100a00 */
[----:B------:R-:W-:-:S05]  /*296c0*/  IADD3 R6, P6, PT, R76, R2, RZ ;  /* 0x000000024c067210 */ /* 0x000fca0007fde0ff */
[----:B------:R-:W-:Y:S01]  /*296d0*/  IMAD.X R7, R77, 0x1, R0, P6 ;  /* 0x000000014d077824 */ /* 0x000fe200030e0600 */
[----:B0-----:R-:W-:Y:S01]  /*296e0*/  IADD3 R14, P5, PT, R4, R3, RZ ;  /* 0x00000003040e7210 */ /* 0x001fe20007fbe0ff */
[----:B----4-:R-:W-:-:S04]  /*296f0*/  VIADD R4, R68, 0x5 ;  /* 0x0000000544047836 */ /* 0x010fc80000000000 */
[----:B------:R-:W-:Y:S01]  /*29700*/  IMAD.X R15, R5, 0x1, R71, P5 ;  /* 0x00000001050f7824 */ /* 0x000fe200028e0647 */
[----:B------:R-:W-:Y:S01]  /*29710*/  STL.64 [R1+0x838], R16 ;  /* 0x0008381001007387 */ /* 0x000fe20000100a00 */
[----:B------:R-:W-:Y:S01]  /*29720*/  ISETP.GE.AND P6, PT, R4, UR19, PT ;  /* 0x0000001304007c0c */ /* 0x000fe2000bfc6270 */
[----:B------:R-:W0:Y:S02]  /*29730*/  LDCU.64 UR18, c[0x0][0x398] ;  /* 0x00007300ff1277ac */ /* 0x000e240008000a00 */
[----:B------:R-:W-:Y:S04]  /*29740*/  STL.64 [R1+0x810], R14 ;  /* 0x0008100e01007387 */ /* 0x000fe80000100a00 */
[----:B------:R3:W-:Y:S02]  /*29750*/  STL.64 [R1+0x808], R6 ;  /* 0x0008080601007387 */ /* 0x0007e40000100a00 */
[----:B---3--:R-:W3:Y:S02]  /*29760*/  LDTM.x64 R4, tmem[UR9+0x140] ;  /* 0x00014009000479ee */ /* 0x008ee40008340000 */
[----:B---3--:R-:W-:Y:S04]  /*29770*/  STL.64 [R1+0x100], R4 ;  /* 0x0001000401007387 */ /* 0x008fe80000100a00 */
        /* <DEDUP_REMOVED lines=30> */
[----:B------:R3:W-:Y:S02]  /*29960*/  STL.64 [R1+0x1f8], R66 ;  /* 0x0001f84201007387 */ /* 0x0007e40000100a00 */
[----:B---3--:R-:W3:Y:S02]  /*29970*/  LDTM.x64 R4, tmem[UR9+0x180] ;  /* 0x00018009000479ee */ /* 0x008ee40008340000 */
[----:B---3--:R-:W-:Y:S04]  /*29980*/  STL.64 [R1], R4 ;  /* 0x0000000401007387 */ /* 0x008fe80000100a00 */
        /* <DEDUP_REMOVED lines=31> */
[----:B---3--:R-:W3:Y:S01]  /*29b80*/  LDTM.x64 R4, tmem[UR9+0x1c0] ;  /* 0x0001c009000479ee */ /* 0x008ee20008340000 */
[----:B------:R-:W-:Y:S01]  /*29b90*/  ISETP.GE.AND P5, PT, R68, UR15, PT ;  /* 0x0000000f44007c0c */ /* 0x000fe2000bfa6270 */
[----:B------:R-:W-:Y:S01]  /*29ba0*/  NOP ;  /* 0x0000000000007918 */ /* 0x000fe20000000000 */
[----:B------:R-:W4:Y:S01]  /*29bb0*/  LDCU.64 UR14, c[0x0][0x398] ;  /* 0x00007300ff0e77ac */ /* 0x000f220008000a00 */
[----:B------:R-:W0:Y:S01]  /*29bc0*/  LDCU UR9, c[0x0][0x398] ;  /* 0x00007300ff0977ac */ /* 0x000e220008000800 */
[----:B---3--:R3:W-:Y:S04]  /*29bd0*/  STL.64 [R1+0xe08], R4 ;  /* 0x000e080401007387 */ /* 0x0087e80000100a00 */
[----:B---3--:R-:W3:Y:S04]  /*29be0*/  LDL.LU.64 R4, [R1+0x7a0] ;  /* 0x0007a00001047983 */ /* 0x008ee80000300a00 */
[----:B------:R0:W-:Y:S04]  /*29bf0*/  STL.64 [R1+0xe00], R6 ;  /* 0x000e000601007387 */ /* 0x0001e80000100a00 */
[----:B0-----:R-:W2:Y:S04]  /*29c00*/  LDL.LU.64 R6, [R1+0x798] ;  /* 0x0007980001067983 */ /* 0x001ea80000300a00 */
[----:B------:R0:W-:Y:S04]  /*29c10*/  STL.64 [R1+0xdf0], R8 ;  /* 0x000df00801007387 */ /* 0x0001e80000100a00 */
[----:B0-----:R-:W4:Y:S04]  /*29c20*/  LDL.LU.64 R8, [R1+0x708] ;  /* 0x0007080001087983 */ /* 0x001f280000300a00 */
[----:B------:R0:W-:Y:S04]  /*29c30*/  STL.64 [R1+0xde8], R10 ;  /* 0x000de80a01007387 */ /* 0x0001e80000100a00 */
[----:B0-----:R-:W5:Y:S04]  /*29c40*/  LDL.LU.64 R10, [R1+0x700] ;  /* 0x00070000010a7983 */ /* 0x001f680000300a00 */
        /* <DEDUP_REMOVED lines=11> */
[----:B------:R-:W-:Y:S01]  /*29d00*/  STL.64 [R1+0xd70], R34 ;  /* 0x000d702201007387 */ /* 0x000fe20000100a00 */
[----:B------:R-:W-:Y:S01]  /*29d10*/  ISETP.LT.AND P5, PT, R70, UR6, !P5 ;  /* 0x0000000646007c0c */ /* 0x000fe2000efa1270 */
[----:B------:R-:W0:Y:S02]  /*29d20*/  LDCU UR6, c[0x0][0x39c] ;  /* 0x00007380ff0677ac */ /* 0x000e240008000800 */
        /* <DEDUP_REMOVED lines=16> */
[----:B---3--:R3:W-:Y:S02]  /*29e30*/  @P4 STG.E.U8 desc[UR24][R4.64], R78 ;  /* 0x0000004e04004986 */ /* 0x0087e4000c101118 */
[----:B---3--:R-:W-:Y:S01]  /*29e40*/  VIADD R5, R68, 0x6 ;  /* 0x0000000644057836 */ /* 0x008fe20000000000 */
[----:B------:R-:W-:-:S02]  /*29e50*/  PRMT R4, R78, 0x9910, RZ ;  /* 0x000099104e047816 */ /* 0x000fc400000000ff */
[----:B------:R-:W3:Y:S04]  /*29e60*/  LDL.LU R78, [R1+0xe5c] ;  /* 0x000e5c00014e7983 */ /* 0x000ee80000300800 */
[----:B--2---:R2:W-:Y:S01]  /*29e70*/  @P5 STG.E.U8 desc[UR24][R6.64], R72 ;  /* 0x0000004806005986 */ /* 0x0045e2000c101118 */
[----:B------:R-:W-:Y:S01]  /*29e80*/  ISETP.GE.AND P5, PT, R5, UR22, PT ;  /* 0x0000001605007c0c */ /* 0x000fe2000bfa6270 */
[----:B------:R-:W0:Y:S01]  /*29e90*/  LDCU.64 UR22, c[0x0][0x398] ;  /* 0x00007300ff1677ac */ /* 0x000e220008000a00 */
[----:B------:R-:W-:Y:S02]  /*29ea0*/  SHF.R.S32.HI R5, RZ, 0x8, R4 ;  /* 0x00000008ff057819 */ /* 0x000fe40000011404 */
[----:B------:R-:W-:Y:S02]  /*29eb0*/  PRMT R4, R72, 0x9910, RZ ;  /* 0x0000991048047816 */ /* 0x000fe400000000ff */
[----:B--2---:R-:W2:Y:S01]  /*29ec0*/  LDL.LU R72, [R1+0xe58] ;  /* 0x000e580001487983 */ /* 0x004ea20000300800 */
[----:B------:R-:W-:Y:S01]  /*29ed0*/  ISETP.LT.AND P4, PT, R69, UR4, !P3 ;  /* 0x0000000445007c0c */ /* 0x000fe2000df81270 */
[----:B------:R-:W0:Y:S02]  /*29ee0*/  LDCU UR4, c[0x0][0x39c] ;  /* 0x00007380ff0477ac */ /* 0x000e240008000800 */
[----:B------:R-:W5:Y:S10]  /*29ef0*/  LDL.LU.64 R6, [R1+0x7c8] ;  /* 0x0007c80001067983 */ /* 0x000f740000300a00 */
[----:B----4-:R4:W-:Y:S02]  /*29f00*/  @P4 STG.E.U8 desc[UR24][R8.64], R5 ;  /* 0x0000000508004986 */ /* 0x0109e4000c101118 */
[----:B----4-:R-:W-:-:S02]  /*29f10*/  SHF.R.S32.HI R5, RZ, 0x8, R4 ;  /* 0x00000008ff057819 */ /* 0x010fc40000011404 */
[----:B---3--:R-:W-:Y:S02]  /*29f20*/  F2FP.SATFINITE.E5M2.F32.PACK_AB_MERGE_C R9, R79, R78, RZ ;  /* 0x0000004e4f09723e */ /* 0x008fe400048060ff */
[----:B------:R-:W3:Y:S04]  /*29f30*/  LDL.LU R78, [R1+0xe54] ;  /* 0x000e5400014e7983 */ /* 0x000ee80000300800 */
[----:B------:R-:W3:Y:S01]  /*29f40*/  LDL.LU R79, [R1+0xe50] ;  /* 0x000e5000014f7983 */ /* 0x000ee20000300800 */
[----:B--2---:R-:W-:-:S03]  /*29f50*/  F2FP.SATFINITE.E5M2.F32.PACK_AB_MERGE_C R4, R73, R72, RZ ;  /* 0x000000484904723e */ /* 0x004fc600048060ff */
[----:B------:R-:W2:Y:S04]  /*29f60*/  LDL.LU R72, [R1+0xe4c] ;  /* 0x000e4c0001487983 */ /* 0x000ea80000300800 */
[----:B------:R-:W2:Y:S01]  /*29f70*/  LDL.LU R73, [R1+0xe48] ;  /* 0x000e480001497983 */ /* 0x000ea20000300800 */
[----:B-----5:R-:W-:Y:S01]  /*29f80*/  ISETP.LT.AND P3, PT, R70, UR10, !P3 ;  /* 0x0000000a46007c0c */ /* 0x020fe2000df61270 */
[----:B------:R-:W-:Y:S01]  /*29f90*/  VIADD R8, R68, 0x7 ;  /* 0x0000000744087836 */ /* 0x000fe20000000000 */
[C---:B------:R-:W-:Y:S01]  /*29fa0*/  ISETP.LT.AND P4, PT, R69.reuse, UR12, !P2 ;  /* 0x0000000c45007c0c */ /* 0x040fe2000d781270 */
[----:B------:R-:W4:Y:S01]  /*29fb0*/  LDL.LU R20, [R1+0x610] ;  /* 0x0006100001147983 */ /* 0x000f220000300800 */
[----:B------:R-:W-:Y:S01]  /*29fc0*/  ISETP.LT.AND P2, PT, R70, UR20, !P2 ;  /* 0x0000001446007c0c */ /* 0x000fe2000d741270 */
[----:B------:R-:W5:Y:S01]  /*29fd0*/  LDCU UR10, c[0x0][0x398] ;  /* 0x00007300ff0a77ac */ /* 0x000f620008000800 */
[----:B------:R-:W0:Y:S07]  /*29fe0*/  LDCU UR12, c[0x0][0x398] ;  /* 0x00007300ff0c77ac */ /* 0x000e2e0008000800 */
[----:B------:R0:W-:Y:S01]  /*29ff0*/  @P3 STG.E.U8 desc[UR24][R10.64], R5 ;  /* 0x000000050a003986 */ /* 0x0001e2000c101118 */
[----:B------:R-:W-:Y:S01]  /*2a000*/  ISETP.LT.AND P3, PT, R69, UR16, !P1 ;  /* 0x0000001045007c0c */ /* 0x000fe2000cf61270 */
[----:B------:R-:W1:Y:S01]  /*2a010*/  LDCU UR16, c[0x0][0x398] ;  /* 0x00007300ff1077ac */ /* 0x000e620008000800 */
[----:B------:R-:W1:Y:S01]  /*2a020*/  LDCU UR20, c[0x0][0x398] ;  /* 0x00007300ff1477ac */ /* 0x000e620008000800 */
[----:B0-----:R-:W-:Y:S01]  /*2a030*/  PRMT R5, R9, 0x9910, RZ ;  /* 0x0000991009057816 */ /* 0x001fe200000000ff */
[----:B------:R-:W4:Y:S04]  /*2a040*/  LDL.LU R10, [R1+0x614] ;  /* 0x00061400010a7983 */ /* 0x000f280000300800 */
[----:B------:R-:W4:Y:S04]  /*2a050*/  LDL.LU.64 R12, [R1+0x858] ;  /* 0x00085800010c7983 */ /* 0x000f280000300a00 */
[----:B------:R-:W4:Y:S04]  /*2a060*/  LDL.LU R21, [R1+0x210] ;  /* 0x0002100001157983 */ /* 0x000f280000300800 */
[----:B------:R-:W4:Y:S04]  /*2a070*/  LDL.LU R11, [R1+0x214] ;  /* 0x00021400010b7983 */ /* 0x000f280000300800 */
[----:B------:R-:W4:Y:S04]  /*2a080*/  LDL.LU.64 R18, [R1+0x850] ;  /* 0x0008500001127983 */ /* 0x000f280000300a00 */
[----:B---3--:R0:W-:Y:S02]  /*2a090*/  @P4 STG.E.U8 desc[UR24][R78.64], R9 ;  /* 0x000000094e004986 */ /* 0x0081e4000c101118 */
[----:B0-----:R-:W-:-:S02]  /*2a0a0*/  IMAD.MOV.U32 R78, RZ, RZ, R5 ;  /* 0x000000ffff4e7224 */ /* 0x001fc400078e0005 */
[----:B--2---:R0:W-:Y:S01]  /*2a0b0*/  @P2 STG.E.U8 desc[UR24][R72.64], R4 ;  /* 0x0000000448002986 */ /* 0x0041e2000c101118 */
[----:B------:R-:W-:-:S05]  /*2a0c0*/  IADD3 R32, P2, PT, R76, R3, RZ ;  /* 0x000000034c207210 */ /* 0x000fca0007f5e0ff */
[----:B------:R-:W-:Y:S01]  /*2a0d0*/  IMAD.X R33, R77, 0x1, R71, P2 ;  /* 0x000000014d217824 */ /* 0x000fe200010e0647 */
[----:B0-----:R-:W-:Y:S01]  /*2a0e0*/  SHF.R.S32.HI R72, RZ, 0x8, R78 ;  /* 0x00000008ff487819 */ /* 0x001fe2000001144e */
[----:B------:R-:W-:Y:S02]  /*2a0f0*/  VIADD R73, R76, UR60 ;  /* 0x0000003c4c497c36 */ /* 0x000fe40008000000 */
[----:B------:R-:W2:Y:S04]  /*2a100*/  LDL.LU R76, [R1+0xe44] ;  /* 0x000e4400014c7983 */ /* 0x000ea80000300800 */
[----:B------:R0:W-:Y:S04]  /*2a110*/  @P3 STG.E.U8 desc[UR24][R6.64], R72 ;  /* 0x0000004806003986 */ /* 0x0001e8000c101118 */
[----:B------:R-:W2:Y:S04]  /*2a120*/  LDL.LU R77, [R1+0xe40] ;  /* 0x000e4000014d7983 */ /* 0x000ea80000300800 */
[----:B0-----:R-:W3:Y:S01]  /*2a130*/  LDL.LU.64 R6, [R1+0x848] ;  /* 0x0008480001067983 */ /* 0x001ee20000300a00 */
[----:B------:R-:W-:-:S02]  /*2a140*/  SHF.R.S32.HI R78, RZ, 0x1f, R73 ;  /* 0x0000001fff4e7819 */ /* 0x000fc40000011449 */
[----:B------:R-:W-:Y:S01]  /*2a150*/  IADD3 R28, P2, PT, R73, R2, RZ ;  /* 0x00000002491c7210 */ /* 0x000fe20007f5e0ff */
[----:B------:R-:W2:Y:S01]  /*2a160*/  LDL.LU.64 R16, [R1+0x830] ;  /* 0x0008300001107983 */ /* 0x000ea20000300a00 */
[----:B------:R-:W-:Y:S02]  /*2a170*/  ISETP.LT.AND P1, PT, R70, UR18, !P1 ;  /* 0x0000001246007c0c */ /* 0x000fe4000cf21270 */
[----:B------:R-:W-:Y:S01]  /*2a180*/  PRMT R79, R4, 0x9910, RZ ;  /* 0x00009910044f7816 */ /* 0x000fe200000000ff */
[----:B------:R-:W-:Y:S01]  /*2a190*/  IMAD.X R29, R78, 0x1, R0, P2 ;  /* 0x000000014e1d7824 */ /* 0x000fe200010e0600 */
[----:B------:R-:W-:Y:S01]  /*2a1a0*/  ISETP.LT.AND P2, PT, R69, UR26, !P0 ;  /* 0x0000001a45007c0c */ /* 0x000fe2000c741270 */
[----:B------:R-:W2:Y:S01]  /*2a1b0*/  LDL.LU R14, [R1+0x618] ;  /* 0x00061800010e7983 */ /* 0x000ea20000300800 */
[----:B------:R-:W-:Y:S02]  /*2a1c0*/  ISETP.LT.AND P0, PT, R70, UR14, !P0 ;  /* 0x0000000e46007c0c */ /* 0x000fe4000c701270 */
[----:B------:R-:W-:Y:S01]  /*2a1d0*/  ISETP.GE.AND P4, PT, R8, UR4, PT ;  /* 0x0000000408007c0c */ /* 0x000fe2000bf86270 */
[----:B------:R-:W2:Y:S01]  /*2a1e0*/  LDL.LU R15, [R1+0x61c] ;  /* 0x00061c00010f7983 */ /* 0x000ea20000300800 */
[----:B------:R-:W-:Y:S01]  /*2a1f0*/  SHF.R.S32.HI R79, RZ, 0x8, R79 ;  /* 0x00000008ff4f7819 */ /* 0x000fe2000001144f */
[----:B------:R-:W0:Y:S02]  /*2a200*/  LDCU UR4, c[0x0][0x39c] ;  /* 0x00007380ff0477ac */ /* 0x000e240008000800 */
[----:B------:R-:W2:Y:S01]  /*2a210*/  LDL.LU R8, [R1+0x218] ;  /* 0x0002180001087983 */ /* 0x000ea20000300800 */
[----:B----4-:R-:W-:Y:S01]  /*2a220*/  F2FP.SATFINITE.E5M2.F32.PACK_AB_MERGE_C R10, R10, R20, RZ ;  /* 0x000000140a0a723e */ /* 0x010fe200048060ff */
[----:B------:R-:W-:Y:S01]  /*2a230*/  VIADD R72, R68, 0x8 ;  /* 0x0000000844487836 */ /* 0x000fe20000000000 */
[----:B------:R-:W4:Y:S01]  /*2a240*/  LDCU UR14, c[0x0][0x398] ;  /* 0x00007300ff0e77ac */ /* 0x000f220008000800 */
[----:B------:R-:W2:Y:S01]  /*2a250*/  LDL.LU R9, [R1+0x21c] ;  /* 0x00021c0001097983 */ /* 0x000ea20000300800 */
[----:B------:R-:W0:Y:S03]  /*2a260*/  LDCU UR18, c[0x0][0x398] ;  /* 0x00007300ff1277ac */ /* 0x000e260008000800 */
[----:B------:R-:W2:Y:S01]  /*2a270*/  LDL.LU.64 R4, [R1+0x800] ;  /* 0x0008000001047983 */ /* 0x000ea20000300a00 */
[----:B------:R-:W0:Y:S03]  /*2a280*/  LDCU UR26, c[0x0][0x398] ;  /* 0x00007300ff1a77ac */ /* 0x000e260008000800 */
[----:B------:R1:W-:Y:S04]  /*2a290*/  @P1 STG.E.U8 desc[UR24][R12.64], R79 ;  /* 0x0000004f0c001986 */ /* 0x0003e8000c101118 */
[----:B------:R-:W-:Y:S01]  /*2a2a0*/  @P2 STG.E.U8 desc[UR24][R18.64], R10 ;  /* 0x0000000a12002986 */ /* 0x000fe2000c101118 */
[----:B-1----:R-:W-:-:S03]  /*2a2b0*/  F2FP.SATFINITE.E5M2.F32.PACK_AB_MERGE_C R79, R11, R21, RZ ;  /* 0x000000150b4f723e */ /* 0x002fc600048060ff */
[----:B------:R-:W4:Y:S01]  /*2a2c0*/  LDL.LU.64 R12, [R1+0x7f8] ;  /* 0x0007f800010c7983 */ /* 0x000f220000300a00 */
[----:B------:R-:W-:Y:S01]  /*2a2d0*/  ISETP.GE.AND P3, PT, R72, UR6, PT ;  /* 0x0000000648007c0c */ /* 0x000fe2000bf66270 */
[----:B------:R-:W1:Y:S02]  /*2a2e0*/  LDCU UR6, c[0x0][0x39c] ;  /* 0x00007380ff0677ac */ /* 0x000e640008000800 */
[----:B---3--:R3:W-:Y:S04]  /*2a2f0*/  @P0 STG.E.U8 desc[UR24][R6.64], R79 ;  /* 0x0000004f06000986 */ /* 0x0087e8000c101118 */
[----:B---3--:R-:W3:Y:S01]  /*2a300*/  LDL.LU.64 R6, [R1+0x7f0] ;  /* 0x0007f00001067983 */ /* 0x008ee20000300a00 */
[----:B------:R-:W-:Y:S01]  /*2a310*/  VIADD R72, R68, 0x9 ;  /* 0x0000000944487836 */ /* 0x000fe20000000000 */
[----:B------:R-:W-:Y:S01]  /*2a320*/  ISETP.LT.AND P2, PT, R69, UR22, !P6 ;  /* 0x0000001645007c0c */ /* 0x000fe2000f741270 */
[----:B------:R-:W3:Y:S03]  /*2a330*/  LDCU UR22, c[0x0][0x398] ;  /* 0x00007300ff1677ac */ /* 0x000ee60008000800 */
[----:B0-----:R-:W-:Y:S01]  /*2a340*/  ISETP.GE.AND P1, PT, R72, UR4, PT ;  /* 0x0000000448007c0c */ /* 0x001fe2000bf26270 */
[----:B------:R-:W-:Y:S01]  /*2a350*/  VIADD R72, R68, 0xa ;  /* 0x0000000a44487836 */ /* 0x000fe20000000000 */
[----:B------:R-:W-:Y:S01]  /*2a360*/  PRMT R10, R10, 0x9910, RZ ;  /* 0x000099100a0a7816 */ /* 0x000fe200000000ff */
[----:B------:R-:W0:Y:S01]  /*2a370*/  LDCU UR4, c[0x0][0x39c] ;  /* 0x00007380ff0477ac */ /* 0x000e220008000800 */
[----:B------:R-:W-:-:S02]  /*2a380*/  PRMT R79, R79, 0x9910, RZ ;  /* 0x000099104f4f7816 */ /* 0x000fc400000000ff */
[----:B-1----:R-:W-:Y:S01]  /*2a390*/  ISETP.GE.AND P0, PT, R72, UR6, PT ;  /* 0x0000000648007c0c */ /* 0x002fe2000bf06270 */
[----:B------:R-:W1:Y:S01]  /*2a3a0*/  LDCU UR6, c[0x0][0x39c] ;  /* 0x00007380ff0677ac */ /* 0x000e620008000800 */
[----:B------:R-:W-:Y:S02]  /*2a3b0*/  SHF.R.S32.HI R72, RZ, 0x8, R10 ;  /* 0x00000008ff487819 */ /* 0x000fe4000001140a */
[C---:B------:R-:W-:Y:S01]  /*2a3c0*/  ISETP.LT.AND P6, PT, R70.reuse, UR28, !P6 ;  /* 0x0000001c46007c0c */ /* 0x040fe2000f7c1270 */
[----:B------:R-:W5:Y:S01]  /*2a3d0*/  LDL.LU.64 R10, [R1+0x7e8] ;  /* 0x0007e800010a7983 */ /* 0x000f620000300a00 */
[----:B--2---:R-:W-:Y:S01]  /*2a3e0*/  F2FP.SATFINITE.E5M2.F32.PACK_AB_MERGE_C R8, R9, R8, RZ ;  /* 0x000000080908723e */ /* 0x004fe200048060ff */
[----:B------:R-:W2:Y:S02]  /*2a3f0*/  LDCU UR28, c[0x0][0x398] ;  /* 0x00007300ff1c77ac */ /* 0x000ea40008000800 */
[----:B------:R0:W-:Y:S01]  /*2a400*/  @P2 STG.E.U8 desc[UR24][R16.64], R72 ;  /* 0x0000004810002986 */ /* 0x0001e2000c101118 */
[----:B------:R-:W-:Y:S01]  /*2a410*/  ISETP.LT.AND P2, PT, R69, UR30, !P5 ;  /* 0x0000001e45007c0c */ /* 0x000fe2000ef41270 */
[----:B------:R-:W1:Y:S01]  /*2a420*/  LDCU UR30, c[0x0][0x398] ;  /* 0x00007300ff1e77ac */ /* 0x000e620008000800 */
[----:B------:R-:W-:Y:S01]  /*2a430*/  ISETP.LT.AND P5, PT, R70, UR9, !P5 ;  /* 0x0000000946007c0c */ /* 0x000fe2000efa1270 */
[----:B------:R-:W1:Y:S01]  /*2a440*/  LDCU UR9, c[0x0][0x39c] ;  /* 0x00007380ff0977ac */ /* 0x000e620008000800 */
[----:B0-----:R-:W-:Y:S01]  /*2a450*/  IMAD.MOV.U32 R72, RZ, RZ, R79 ;  /* 0x000000ffff487224 */ /* 0x001fe200078e004f */
[----:B------:R-:W-:Y:S01]  /*2a460*/  F2FP.SATFINITE.E5M2.F32.PACK_AB_MERGE_C R79, R15, R14, RZ ;  /* 0x0000000e0f4f723e */ /* 0x000fe200048060ff */
[----:B------:R-:W2:Y:S03]  /*2a470*/  LDL.LU R16, [R1+0x620] ;  /* 0x0006200001107983 */ /* 0x000ea60000300800 */
[----:B------:R-:W-:Y:S01]  /*2a480*/  SHF.R.S32.HI R72, RZ, 0x8, R72 ;  /* 0x00000008ff487819 */ /* 0x000fe20000011448 */
[----:B------:R-:W2:Y:S04]  /*2a490*/  LDL.LU R17, [R1+0x624] ;  /* 0x0006240001117983 */ /* 0x000ea80000300800 */
[----:B------:R0:W-:Y:S04]  /*2a4a0*/  @P6 STG.E.U8 desc[UR24][R4.64], R72 ;  /* 0x0000004804006986 */ /* 0x0001e8000c101118 */
[----:B----4-:R4:W-:Y:S01]  /*2a4b0*/  @P2 STG.E.U8 desc[UR24][R12.64], R79 ;  /* 0x0000004f0c002986 */ /* 0x0109e2000c101118 */
[----:B0-----:R-:W-:-:S05]  /*2a4c0*/  PRMT R4, R79, 0x9910, RZ ;  /* 0x000099104f047816 */ /* 0x001fca00000000ff */
[----:B----4-:R-:W-:Y:S02]  /*2a4d0*/  IMAD.MOV.U32 R79, RZ, RZ, R4 ;  /* 0x000000ffff4f7224 */ /* 0x010fe400078e0004 */
[----:B------:R-:W4:Y:S04]  /*2a4e0*/  LDL.LU R4, [R1+0x220] ;  /* 0x0002200001047983 */ /* 0x000f280000300800 */
[----:B------:R-:W4:Y:S04]  /*2a4f0*/  LDL.LU R5, [R1+0x224] ;  /* 0x0002240001057983 */ /* 0x000f280000300800 */
[----:B------:R-:W2:Y:S04]  /*2a500*/  LDL.LU.64 R12, [R1+0x828] ;  /* 0x00082800010c7983 */ /* 0x000ea80000300a00 */
[----:B---3--:R0:W-:Y:S04]  /*2a510*/  @P5 STG.E.U8 desc[UR24][R6.64], R8 ;  /* 0x0000000806005986 */ /* 0x0081e8000c101118 */
[----:B0-----:R-:W3:Y:S01]  /*2a520*/  LDL.LU.64 R6, [R1+0x7e0] ;  /* 0x0007e00001067983 */ /* 0x001ee20000300a00 */
[----:B-----5:R-:W-:Y:S01]  /*2a530*/  ISETP.LT.AND P6, PT, R69, UR10, !P4 ;  /* 0x0000000a45007c0c */ /* 0x020fe2000e7c1270 */
[----:B------:R-:W0:Y:S01]  /*2a540*/  LDCU UR10, c[0x0][0x398] ;  /* 0x00007300ff0a77ac */ /* 0x000e220008000800 */
[----:B------:R-:W-:Y:S01]  /*2a550*/  VIADD R72, R68, 0xb ;  /* 0x0000000b44487836 */ /* 0x000fe20000000000 */
[----:B------:R-:W-:Y:S01]  /*2a560*/  SHF.R.S32.HI R79, RZ, 0x8, R79 ;  /* 0x00000008ff4f7819 */ /* 0x000fe2000001144f */
[----:B------:R-:W5:Y:S01]  /*2a570*/  LDL.LU.64 R14, [R1+0x7c0] ;  /* 0x0007c000010e7983 */ /* 0x000f620000300a00 */
[----:B------:R-:W-:-:S02]  /*2a580*/  IADD3 R26, P5, PT, R73, R3, RZ ;  /* 0x00000003491a7210 */ /* 0x000fc40007fbe0ff */
[----:B------:R-:W-:Y:S01]  /*2a590*/  ISETP.GE.AND P2, PT, R72, UR4, PT ;  /* 0x0000000448007c0c */ /* 0x000fe2000bf46270 */
[----:B------:R-:W-:Y:S01]  /*2a5a0*/  VIADD R72, R73, UR60 ;  /* 0x0000003c49487c36 */ /* 0x000fe20008000000 */
[----:B------:R-:W1:Y:S01]  /*2a5b0*/  LDCU UR4, c[0x0][0x39c] ;  /* 0x00007380ff0477ac */ /* 0x000e620008000800 */
[----:B------:R-:W-:-:S03]  /*2a5c0*/  IMAD.X R27, R78, 0x1, R71, P5 ;  /* 0x000000014e1b7824 */ /* 0x000fc600028e0647 */
[----:B------:R1:W-:Y:S01]  /*2a5d0*/  @P6 STG.E.U8 desc[UR24][R10.64], R79 ;  /* 0x0000004f0a006986 */ /* 0x0003e2000c101118 */
[----:B------:R-:W-:Y:S02]  /*2a5e0*/  SHF.R.S32.HI R73, RZ, 0x1f, R72 ;  /* 0x0000001fff497819 */ /* 0x000fe40000011448 */
[----:B------:R-:W-:Y:S02]  /*2a5f0*/  IADD3 R22, P5, PT, R72, R2, RZ ;  /* 0x0000000248167210 */ /* 0x000fe40007fbe0ff */
[----:B------:R-:W-:Y:S02]  /*2a600*/  ISETP.LT.AND P6, PT, R69, UR12, !P3 ;  /* 0x0000000c45007c0c */ /* 0x000fe4000dfc1270 */
[----:B0-----:R-:W-:Y:S02]  /*2a610*/  ISETP.LT.AND P4, PT, R70, UR10, !P4 ;  /* 0x0000000a46007c0c */ /* 0x001fe4000e781270 */
[----:B-1----:R-:W-:Y:S01]  /*2a620*/  PRMT R79, R8, 0x9910, RZ ;  /* 0x00009910084f7816 */ /* 0x002fe200000000ff */
[----:B------:R-:W-:Y:S01]  /*2a630*/  IMAD.X R23, R73, 0x1, R0, P5 ;  /* 0x0000000149177824 */ /* 0x000fe200028e0600 */
[----:B------:R-:W5:Y:S01]  /*2a640*/  LDL.LU.64 R8, [R1+0x7b8] ;  /* 0x0007b80001087983 */ /* 0x000f620000300a00 */
[----:B------:R-:W-:Y:S01]  /*2a650*/  IADD3 R10, P5, PT, R72, R3, RZ ;  /* 0x00000003480a7210 */ /* 0x000fe20007fbe0ff */
[----:B------:R-:W-:Y:S01]  /*2a660*/  VIADD R78, R68, 0xc ;  /* 0x0000000c444e7836 */ /* 0x000fe20000000000 */
[----:B----4-:R-:W-:-:S03]  /*2a670*/  F2FP.SATFINITE.E5M2.F32.PACK_AB_MERGE_C R4, R5, R4, RZ ;  /* 0x000000040504723e */ /* 0x010fc600048060ff */
[----:B------:R-:W-:Y:S01]  /*2a680*/  IMAD.X R11, R73, 0x1, R71, P5 ;  /* 0x00000001490b7824 */ /* 0x000fe200028e0647 */
[----:B------:R-:W-:Y:S01]  /*2a690*/  ISETP.GE.AND P5, PT, R78, UR6, PT ;  /* 0x000000064e007c0c */ /* 0x000fe2000bfa6270 */
[----:B------:R-:W0:Y:S01]  /*2a6a0*/  LDCU UR12, c[0x0][0x398] ;  /* 0x00007300ff0c77ac */ /* 0x000e220008000800 */
[----:B------:R-:W-:Y:S02]  /*2a6b0*/  SHF.R.S32.HI R73, RZ, 0x8, R79 ;  /* 0x00000008ff497819 */ /* 0x000fe4000001144f */
[----:B--2---:R-:W-:Y:S02]  /*2a6c0*/  F2FP.SATFINITE.E5M2.F32.PACK_AB_MERGE_C R78, R17, R16, RZ ;  /* 0x00000010114e723e */ /* 0x004fe400048060ff */
[----:B------:R-:W-:Y:S01]  /*2a6d0*/  ISETP.LT.AND P3, PT, R70, UR14, !P3 ;  /* 0x0000000e46007c0c */ /* 0x000fe2000df61270 */
[----:B------:R1:W-:Y:S01]  /*2a6e0*/  @P4 STG.E.U8 desc[UR24][R12.64], R73 ;  /* 0x000000490c004986 */ /* 0x0003e2000c101118 */
[----:B------:R-:W-:Y:S01]  /*2a6f0*/  PRMT R79, R78, 0x9910, RZ ;  /* 0x000099104e4f7816 */ /* 0x000fe200000000ff */
[----:B------:R-:W-:Y:S01]  /*2a700*/  VIADD R72, R72, UR60 ;  /* 0x0000003c48487c36 */ /* 0x000fe20008000000 */
[----:B------:R-:W2:Y:S01]  /*2a710*/  LDCU UR14, c[0x0][0x398] ;  /* 0x00007300ff0e77ac */ /* 0x000ea20008000800 */
[----:B------:R-:W4:Y:S01]  /*2a720*/  LDCU UR10, c[0x0][0x39c] ;  /* 0x00007380ff0a77ac */ /* 0x000f220008000800 */
[----:B------:R-:W0:Y:S01]  /*2a730*/  LDCU UR6, c[0x0][0x39c] ;  /* 0x00007380ff0677ac */ /* 0x000e220008000800 */
[----:B-1----:R-:W2:Y:S04]  /*2a740*/  LDL.LU R13, [R1+0x628] ;  /* 0x00062800010d7983 */ /* 0x002ea80000300800 */
[----:B---3--:R1:W-:Y:S04]  /*2a750*/  @P6 STG.E.U8 desc[UR24][R6.64], R78 ;  /* 0x0000004e06006986 */ /* 0x0083e8000c101118 */
[----:B-1----:R-:W2:Y:S04]  /*2a760*/  LDL.LU R6, [R1+0x62c] ;  /* 0x00062c0001067983 */ /* 0x002ea80000300800 */
[----:B------:R-:W3:Y:S04]  /*2a770*/  LDL.LU R7, [R1+0x228] ;  /* 0x0002280001077983 */ /* 0x000ee80000300800 */
[----:B------:R-:W3:Y:S04]  /*2a780*/  LDL.LU R5, [R1+0x22c] ;  /* 0x00022c0001057983 */ /* 0x000ee80000300800 */
[----:B------:R-:W4:Y:S04]  /*2a790*/  LDL.LU.64 R34, [R1+0x7d8] ;  /* 0x0007d80001227983 */ /* 0x000f280000300a00 */
[----:B------:R-:W4:Y:S01]  /*2a7a0*/  LDL.LU.64 R24, [R1+0x7d0] ;  /* 0x0007d00001187983 */ /* 0x000f220000300a00 */
[----:B------:R-:W-:Y:S01]  /*2a7b0*/  ISETP.LT.AND P4, PT, R69, UR16, !P1 ;  /* 0x0000001045007c0c */ /* 0x000fe2000cf81270 */
[----:B------:R-:W-:Y:S01]  /*2a7c0*/  VIADD R73, R68, 0xd ;  /* 0x0000000d44497836 */ /* 0x000fe20000000000 */
[----:B------:R-:W-:Y:S01]  /*2a7d0*/  SHF.R.S32.HI R79, RZ, 0x8, R79 ;  /* 0x00000008ff4f7819 */ /* 0x000fe2000001144f */
[----:B-----5:R1:W-:Y:S01]  /*2a7e0*/  @P3 STG.E.U8 desc[UR24][R14.64], R4 ;  /* 0x000000040e003986 */ /* 0x0203e2000c101118 */
[C---:B------:R-:W-:Y:S01]  /*2a7f0*/  IADD3 R78, P3, PT, R72.reuse, R2, RZ ;  /* 0x00000002484e7210 */ /* 0x040fe20007f7e0ff */
[----:B------:R-:W-:Y:S01]  /*2a800*/  VIADD R16, R72, UR60 ;  /* 0x0000003c48107c36 */ /* 0x000fe20008000000 */
[----:B------:R-:W-:Y:S01]  /*2a810*/  ISETP.GE.AND P6, PT, R73, UR9, PT ;  /* 0x0000000949007c0c */ /* 0x000fe2000bfc6270 */
[----:B------:R-:W5:Y:S01]  /*2a820*/  LDCU UR9, c[0x0][0x398] ;  /* 0x00007300ff0977ac */ /* 0x000f620008000800 */
[----:B------:R-:W-:Y:S01]  /*2a830*/  SHF.R.S32.HI R73, RZ, 0x1f, R72 ;  /* 0x0000001fff497819 */ /* 0x000fe20000011448 */
[----:B------:R-:W4:Y:S01]  /*2a840*/  LDL.LU.64 R30, [R1+0x7b0] ;  /* 0x0007b000011e7983 */ /* 0x000f220000300a00 */
[----:B------:R-:W-:Y:S01]  /*2a850*/  VIADD R12, R68, 0xe ;  /* 0x0000000e440c7836 */ /* 0x000fe20000000000 */
[----:B------:R-:W2:Y:S02]  /*2a860*/  LDCU UR16, c[0x0][0x398] ;  /* 0x00007300ff1077ac */ /* 0x000ea40008000800 */
[----:B------:R5:W-:Y:S01]  /*2a870*/  @P4 STG.E.U8 desc[UR24][R8.64], R79 ;  /* 0x0000004f08004986 */ /* 0x000be2000c101118 */
[----:B-1----:R-:W-:-:S02]  /*2a880*/  SHF.R.S32.HI R15, RZ, 0x1f, R16 ;  /* 0x0000001fff0f7819 */ /* 0x002fc40000011410 */
[----:B0-----:R-:W-:Y:S01]  /*2a890*/  ISETP.LT.AND P1, PT, R70, UR12, !P1 ;  /* 0x0000000c46007c0c */ /* 0x001fe2000cf21270 */
[----:B------:R-:W4:Y:S01]  /*2a8a0*/  LDL.LU.64 R20, [R1+0x7a8] ;  /* 0x0007a80001147983 */ /* 0x000f220000300a00 */
[C---:B-----5:R-:W-:Y:S01]  /*2a8b0*/  IMAD.X R79, R73.reuse, 0x1, R0, P3 ;  /* 0x00000001494f7824 */ /* 0x060fe200018e0600 */
[----:B------:R-:W-:Y:S02]  /*2a8c0*/  IADD3 R72, P3, PT, R72, R3, RZ ;  /* 0x0000000348487210 */ /* 0x000fe40007f7e0ff */
[----:B------:R-:W5:Y:S01]  /*2a8d0*/  LDL.LU R18, [R1+0x630] ;  /* 0x0006300001127983 */ /* 0x000f620000300800 */
[----:B------:R-:W-:Y:S01]  /*2a8e0*/  PRMT R4, R4, 0x9910, RZ ;  /* 0x0000991004047816 */ /* 0x000fe200000000ff */
[----:B------:R-:W0:Y:S01]  /*2a8f0*/  LDCU UR12, c[0x0][0x398] ;  /* 0x00007300ff0c77ac */ /* 0x000e220008000800 */
[----:B------:R-:W-:Y:S01]  /*2a900*/  IMAD.X R73, R73, 0x1, R71, P3 ;  /* 0x0000000149497824 */ /* 0x000fe200018e0647 */
[----:B------:R-:W-:-:S05]  /*2a910*/  IADD3 R8, P3, PT, R16, R2, RZ ;  /* 0x0000000210087210 */ /* 0x000fca0007f7e0ff */
[----:B------:R-:W-:Y:S01]  /*2a920*/  IMAD.X R9, R15, 0x1, R0, P3 ;  /* 0x000000010f097824 */ /* 0x000fe200018e0600 */
[----:B------:R-:W-:Y:S01]  /*2a930*/  ISETP.LT.AND P3, PT, R69, UR9, !P0 ;  /* 0x0000000945007c0c */ /* 0x000fe2000c761270 */
[----:B------:R-:W1:Y:S01]  /*2a940*/  LDCU UR9, c[0x0][0x398] ;  /* 0x00007300ff0977ac */ /* 0x000e620008000800 */
[----:B------:R-:W-:Y:S02]  /*2a950*/  ISETP.GE.AND P4, PT, R12, UR4, PT ;  /* 0x000000040c007c0c */ /* 0x000fe4000bf86270 */
[----:B------:R-:W-:Y:S02]  /*2a960*/  SHF.R.S32.HI R4, RZ, 0x8, R4 ;  /* 0x00000008ff047819 */ /* 0x000fe40000011404 */
[----:B---3--:R-:W-:Y:S01]  /*2a970*/  F2FP.SATFINITE.E5M2.F32.PACK_AB_MERGE_C R5, R5, R7, RZ ;  /* 0x000000070505723e */ /* 0x008fe200048060ff */
[----:B------:R-:W-:Y:S01]  /*2a980*/  VIADD R14, R68, 0x10 ;  /* 0x00000010440e7836 */ /* 0x000fe20000000000 */
[----:B--2---:R-:W-:Y:S01]  /*2a990*/  F2FP.SATFINITE.E5M2.F32.PACK_AB_MERGE_C R12, R6, R13, RZ ;  /* 0x0000000d060c723e */ /* 0x004fe200048060ff */
[----:B------:R-:W5:Y:S01]  /*2a9a0*/  LDL.LU R7, [R1+0x634] ;  /* 0x0006340001077983 */ /* 0x000f620000300800 */
[----:B------:R-:W-:Y:S01]  /*2a9b0*/  ISETP.LT.AND P0, PT, R70, UR14, !P0 ;  /* 0x0000000e46007c0c */ /* 0x000fe2000c701270 */
[----:B------:R-:W2:Y:S02]  /*2a9c0*/  LDCU UR4, c[0x0][0x39c] ;  /* 0x00007380ff0477ac */ /* 0x000ea40008000800 */
[----:B----4-:R3:W-:Y:S01]  /*2a9d0*/  @P1 STG.E.U8 desc[UR24][R34.64], R4 ;  /* 0x0000000422001986 */ /* 0x0107e2000c101118 */
[----:B------:R-:W-:Y:S01]  /*2a9e0*/  VIADD R6, R68, 0xf ;  /* 0x0000000f44067836 */ /* 0x000fe20000000000 */
[----:B------:R-:W4:Y:S02]  /*2a9f0*/  LDCU UR14, c[0x0][0x398] ;  /* 0x00007300ff0e77ac */ /* 0x000f240008000800 */
[----:B------:R-:W2:Y:S04]  /*2aa00*/  LDL.LU.64 R36, [R1+0x790] ;  /* 0x0007900001247983 */ /* 0x000ea80000300a00 */
[----:B------:R0:W-:Y:S01]  /*2aa10*/  @P3 STG.E.U8 desc[UR24][R24.64], R12 ;  /* 0x0000000c18003986 */ /* 0x0001e2000c101118 */
[----:B---3--:R-:W-:-:S03]  /*2aa20*/  PRMT R4, R12, 0x9910, RZ ;  /* 0x000099100c047816 */ /* 0x008fc600000000ff */
[----:B0-----:R-:W3:Y:S01]  /*2aa30*/  LDL.LU.64 R12, [R1+0x788] ;  /* 0x00078800010c7983 */ /* 0x001ee20000300a00 */
[----:B------:R-:W-:Y:S02]  /*2aa40*/  ISETP.LT.AND P1, PT, R69, UR16, !P2 ;  /* 0x0000001045007c0c */ /* 0x000fe4000d721270 */
[----:B-----5:R-:W-:Y:S01]  /*2aa50*/  F2FP.SATFINITE.E5M2.F32.PACK_AB_MERGE_C R18, R7, R18, RZ ;  /* 0x000000120712723e */ /* 0x020fe200048060ff */
[----:B------:R-:W5:Y:S01]  /*2aa60*/  LDL.LU R25, [R1+0x230] ;  /* 0x0002300001197983 */ /* 0x000f620000300800 */
[----:B------:R-:W-:Y:S01]  /*2aa70*/  ISETP.GE.AND P3, PT, R6, UR10, PT ;  /* 0x0000000a06007c0c */ /* 0x000fe2000bf66270 */
[----:B------:R-:W-:Y:S02]  /*2aa80*/  IMAD.MOV.U32 R6, RZ, RZ, R4 ;  /* 0x000000ffff067224 */ /* 0x000fe400078e0004 */
[----:B------:R0:W-:Y:S01]  /*2aa90*/  @P0 STG.E.U8 desc[UR24][R30.64], R5 ;  /* 0x000000051e000986 */ /* 0x0001e2000c101118 */
[----:B------:R-:W-:Y:S01]  /*2aaa0*/  ISETP.LT.AND P2, PT, R70, UR12, !P2 ;  /* 0x0000000c46007c0c */ /* 0x000fe2000d741270 */
[----:B------:R-:W2:Y:S01]  /*2aab0*/  LDCU UR10, c[0x0][0x398] ;  /* 0x00007300ff0a77ac */ /* 0x000ea20008000800 */
[----:B------:R-:W-:Y:S01]  /*2aac0*/  SHF.R.S32.HI R6, RZ, 0x8, R6 ;  /* 0x00000008ff067819 */ /* 0x000fe20000011406 */
[----:B------:R-:W5:Y:S01]  /*2aad0*/  LDL.LU R4, [R1+0x234] ;  /* 0x0002340001047983 */ /* 0x000f620000300800 */
[----:B-1----:R-:W-:Y:S01]  /*2aae0*/  ISETP.LT.AND P0, PT, R69, UR9, !P5 ;  /* 0x0000000945007c0c */ /* 0x002fe2000ef01270 */
[----:B------:R-:W1:Y:S02]  /*2aaf0*/  LDCU UR12, c[0x0][0x398] ;  /* 0x00007300ff0c77ac */ /* 0x000e640008000800 */
[----:B------:R2:W-:Y:S01]  /*2ab00*/  @P1 STG.E.U8 desc[UR24][R20.64], R6 ;  /* 0x0000000614001986 */ /* 0x0005e2000c101118 */
[----:B------:R-:W-:Y:S01]  /*2ab10*/  VIADD R24, R68, 0x11 ;  /* 0x0000001144187836 */ /* 0x000fe20000000000 */
[----:B------:R-:W1:Y:S01]  /*2ab20*/  LDCU UR16, c[0x0][0x398] ;  /* 0x00007300ff1077ac */ /* 0x000e620008000800 */
[----:B0-----:R-:W-:Y:S01]  /*2ab30*/  PRMT R5, R5, 0x9910, RZ ;  /* 0x0000991005057816 */ /* 0x001fe200000000ff */
[----:B------:R-:W5:Y:S01]  /*2ab40*/  LDL.LU.64 R30, [R1+0x780] ;  /* 0x00078000011e7983 */ /* 0x000f620000300a00 */
[----:B------:R-:W0:Y:S03]  /*2ab50*/  LDCU UR9, c[0x0][0x39c] ;  /* 0x00007380ff0977ac */ /* 0x000e260008000800 */
[----:B--2---:R-:W2:Y:S01]  /*2ab60*/  LDL.LU.64 R20, [R1+0x778] ;  /* 0x0007780001147983 */ /* 0x004ea20000300a00 */
[----:B------:R-:W-:Y:S01]  /*2ab70*/  IMAD.MOV.U32 R6, RZ, RZ, R5 ;  /* 0x000000ffff067224 */ /* 0x000fe200078e0005 */
[----:B------:R-:W-:Y:S01]  /*2ab80*/  ISETP.GE.AND P1, PT, R14, UR6, PT ;  /* 0x000000060e007c0c */ /* 0x000fe2000bf26270 */
[----:B------:R-:W0:Y:S01]  /*2ab90*/  LDCU UR6, c[0x0][0x398] ;  /* 0x00007300ff0677ac */ /* 0x000e220008000800 */
[----:B------:R-:W2:Y:S02]  /*2aba0*/  LDL.LU R19, [R1+0x638] ;  /* 0x0006380001137983 */ /* 0x000ea40000300800 */
[----:B------:R-:W-:-:S02]  /*2abb0*/  SHF.R.S32.HI R34, RZ, 0x8, R6 ;  /* 0x00000008ff227819 */ /* 0x000fc40000011406 */
[----:B------:R-:W2:Y:S04]  /*2abc0*/  LDL.LU R5, [R1+0x63c] ;  /* 0x00063c0001057983 */ /* 0x000ea80000300800 */
[----:B------:R-:W2:Y:S04]  /*2abd0*/  LDL.LU R17, [R1+0x238] ;  /* 0x0002380001117983 */ /* 0x000ea80000300800 */
[----:B------:R-:W2:Y:S04]  /*2abe0*/  LDL.LU R14, [R1+0x23c] ;  /* 0x00023c00010e7983 */ /* 0x000ea80000300800 */
[----:B------:R-:W2:Y:S04]  /*2abf0*/  LDL.LU.64 R6, [R1+0x748] ;  /* 0x0007480001067983 */ /* 0x000ea80000300a00 */
[----:B------:R-:W-:Y:S04]  /*2ac00*/  @P2 STG.E.U8 desc[UR24][R36.64], R34 ;  /* 0x0000002224002986 */ /* 0x000fe8000c101118 */
[----:B---3--:R3:W-:Y:S04]  /*2ac10*/  @P0 STG.E.U8 desc[UR24][R12.64], R18 ;  /* 0x000000120c000986 */ /* 0x0087e8000c101118 */
[----:B---3--:R-:W3:Y:S01]  /*2ac20*/  LDL.LU.64 R12, [R1+0x740] ;  /* 0x00074000010c7983 */ /* 0x008ee20000300a00 */
[----:B------:R-:W-:Y:S01]  /*2ac30*/  ISETP.LT.AND P5, PT, R70, UR10, !P5 ;  /* 0x0000000a46007c0c */ /* 0x000fe2000efa1270 */
[----:B------:R-:W1:Y:S01]  /*2ac40*/  LDCU UR10, c[0x0][0x398] ;  /* 0x00007300ff0a77ac */ /* 0x000e620008000800 */
[----:B----4-:R-:W-:-:S02]  /*2ac50*/  ISETP.LT.AND P0, PT, R69, UR14, !P6 ;  /* 0x0000000e45007c0c */ /* 0x010fc4000f701270 */
[----:B------:R-:W-:Y:S01]  /*2ac60*/  PRMT R18, R18, 0x9910, RZ ;  /* 0x0000991012127816 */ /* 0x000fe200000000ff */
[----:B------:R-:W4:Y:S01]  /*2ac70*/  LDCU UR14, c[0x0][0x398] ;  /* 0x00007300ff0e77ac */ /* 0x000f220008000800 */
[----:B------:R-:W-:Y:S02]  /*2ac80*/  ISETP.GE.AND P2, PT, R24, UR4, PT ;  /* 0x0000000418007c0c */ /* 0x000fe4000bf46270 */
[----:B------:R-:W-:Y:S01]  /*2ac90*/  SHF.R.S32.HI R18, RZ, 0x8, R18 ;  /* 0x00000008ff127819 */ /* 0x000fe20000011412 */
[----:B------:R-:W1:Y:S01]  /*2aca0*/  LDCU UR4, c[0x0][0x39c] ;  /* 0x00007380ff0477ac */ /* 0x000e620008000800 */
[----:B0-----:R-:W-:Y:S01]  /*2acb0*/  ISETP.LT.AND P6, PT, R70, UR6, !P6 ;  /* 0x0000000646007c0c */ /* 0x001fe2000f7c1270 */
[----:B------:R-:W-:Y:S01]  /*2acc0*/  VIADD R24, R68, 0x12 ;  /* 0x0000001244187836 */ /* 0x000fe20000000000 */
[----:B------:R-:W0:Y:S01]  /*2acd0*/  LDCU UR6, c[0x0][0x39c] ;  /* 0x00007380ff0677ac */ /* 0x000e220008000800 */
[----:B-----5:R-:W-:-:S05]  /*2ace0*/  F2FP.SATFINITE.E5M2.F32.PACK_AB_MERGE_C R4, R4, R25, RZ ;  /* 0x000000190404723e */ /* 0x020fca00048060ff */
[----:B------:R5:W-:Y:S04]  /*2acf0*/  @P5 STG.E.U8 desc[UR24][R30.64], R4 ;  /* 0x000000041e005986 */ /* 0x000be8000c101118 */
[----:B--2---:R-:W-:Y:S01]  /*2ad00*/  @P0 STG.E.U8 desc[UR24][R20.64], R18 ;  /* 0x0000001214000986 */ /* 0x004fe2000c101118 */
[----:B-1----:R-:W-:Y:S01]  /*2ad10*/  ISETP.LT.AND P0, PT, R69, UR10, !P4 ;  /* 0x0000000a45007c0c */ /* 0x002fe2000e701270 */
[----:B------:R-:W1:Y:S01]  /*2ad20*/  LDCU UR10, c[0x0][0x398] ;  /* 0x00007300ff0a77ac */ /* 0x000e620008000800 */
[----:B-----5:R-:W-:Y:S02]  /*2ad30*/  PRMT R4, R4, 0x9910, RZ ;  /* 0x0000991004047816 */ /* 0x020fe400000000ff */
[----:B------:R-:W-:Y:S01]  /*2ad40*/  ISETP.LT.AND P4, PT, R70, UR12, !P4 ;  /* 0x0000000c46007c0c */ /* 0x000fe2000e781270 */
[----:B------:R-:W2:Y:S01]  /*2ad50*/  LDCU UR12, c[0x0][0x398] ;  /* 0x00007300ff0c77ac */ /* 0x000ea20008000800 */
[----:B------:R-:W-:-:S02]  /*2ad60*/  SHF.R.S32.HI R4, RZ, 0x8, R4 ;  /* 0x00000008ff047819 */ /* 0x000fc40000011404 */
[----:B------:R-:W-:Y:S02]  /*2ad70*/  F2FP.SATFINITE.E5M2.F32.PACK_AB_MERGE_C R5, R5, R19, RZ ;  /* 0x000000130505723e */ /* 0x000fe400048060ff */
[----:B------:R-:W-:Y:S01]  /*2ad80*/  ISETP.GE.AND P5, PT, R24, UR9, PT ;  /* 0x0000000918007c0c */ /* 0x000fe2000bfa6270 */
[----:B------:R-:W5:Y:S01]  /*2ad90*/  LDCU UR9, c[0x0][0x39c] ;  /* 0x00007380ff0977ac */ /* 0x000f620008000800 */
[----:B------:R-:W5:Y:S01]  /*2ada0*/  LDL.LU R24, [R1+0x640] ;  /* 0x0006400001187983 */ /* 0x000f620000300800 */
[----:B------:R-:W-:-:S03]  /*2adb0*/  F2FP.SATFINITE.E5M2.F32.PACK_AB_MERGE_C R14, R14, R17, RZ ;  /* 0x000000110e0e723e */ /* 0x000fc600048060ff */
[----:B------:R-:W5:Y:S04]  /*2adc0*/  LDL.LU R25, [R1+0x644] ;  /* 0x0006440001197983 */ /* 0x000f680000300800 */
[----:B------:R0:W-:Y:S02]  /*2add0*/  @P6 STG.E.U8 desc[UR24][R6.64], R4 ;  /* 0x0000000406006986 */ /* 0x0001e4000c101118 */
[----:B0-----:R-:W-:Y:S01]  /*2ade0*/  VIADD R4, R68, 0x13 ;  /* 0x0000001344047836 */ /* 0x001fe20000000000 */
[----:B------:R-:W-:Y:S01]  /*2adf0*/  PRMT R6, R5, 0x9910, RZ ;  /* 0x0000991005067816 */ /* 0x000fe200000000ff */
[----:B---3--:R0:W-:Y:S03]  /*2ae00*/  @P0 STG.E.U8 desc[UR24][R12.64], R5 ;  /* 0x000000050c000986 */ /* 0x0081e6000c101118 */
[----:B------:R-:W-:Y:S01]  /*2ae10*/  ISETP.GE.AND P0, PT, R4, UR4, PT ;  /* 0x0000000404007c0c */ /* 0x000fe2000bf06270 */
[----:B------:R-:W3:Y:S01]  /*2ae20*/  LDCU UR4, c[0x0][0x39c] ;  /* 0x00007380ff0477ac */ /* 0x000ee20008000800 */
[----:B------:R-:W3:Y:S04]  /*2ae30*/  LDL.LU R4, [R1+0x240] ;  /* 0x0002400001047983 */ /* 0x000ee80000300800 */
[----:B------:R1:W-:Y:S04]  /*2ae40*/  @P4 STG.E.U8 desc[UR24][R76.64], R14 ;  /* 0x0000000e4c004986 */ /* 0x0003e8000c101118 */
[----:B0-----:R-:W3:Y:S04]  /*2ae50*/  LDL.LU R5, [R1+0x244] ;  /* 0x0002440001057983 */ /* 0x001ee80000300800 */
[----:B------:R-:W3:Y:S01]  /*2ae60*/  LDL.LU.64 R12, [R1+0x770] ;  /* 0x00077000010c7983 */ /* 0x000ee20000300a00 */
[----:B-1----:R-:W-:-:S03]  /*2ae70*/  SHF.R.S32.HI R77, RZ, 0x8, R6 ;  /* 0x00000008ff4d7819 */ /* 0x002fc60000011406 */
[----:B------:R-:W3:Y:S04]  /*2ae80*/  LDL.LU.64 R6, [R1+0x768] ;  /* 0x0007680001067983 */ /* 0x000ee80000300a00 */
[----:B------:R-:W3:Y:S01]  /*2ae90*/  LDL.LU.64 R18, [R1+0x760] ;  /* 0x0007600001127983 */ /* 0x000ee20000300a00 */
[----:B----4-:R-:W-:Y:S01]  /*2aea0*/  ISETP.LT.AND P6, PT, R69, UR14, !P3 ;  /* 0x0000000e45007c0c */ /* 0x010fe2000dfc1270 */
[C---:B------:R-:W-:Y:S01]  /*2aeb0*/  VIADD R76, R16.reuse, UR60 ;  /* 0x0000003c104c7c36 */ /* 0x040fe20008000000 */
[----:B------:R-:W-:Y:S01]  /*2aec0*/  IADD3 R20, P4, PT, R16, R3, RZ ;  /* 0x0000000310147210 */ /* 0x000fe20007f9e0ff */
[----:B------:R-:W0:Y:S04]  /*2aed0*/  LDCU UR14, c[0x0][0x398] ;  /* 0x00007300ff0e77ac */ /* 0x000e280008000800 */
[----:B------:R-:W-:Y:S01]  /*2aee0*/  IMAD.X R21, R15, 0x1, R71, P4 ;  /* 0x000000010f157824 */ /* 0x000fe200020e0647 */
[----:B------:R-:W-:-:S05]  /*2aef0*/  IADD3 R16, P4, PT, R76, R2, RZ ;  /* 0x000000024c107210 */ /* 0x000fca0007f9e0ff */
[----:B------:R1:W-:Y:S01]  /*2af00*/  @P6 STG.E.U8 desc[UR24][R92.64], R77 ;  /* 0x0000004d5c006986 */ /* 0x0003e2000c101118 */
[----:B------:R-:W-:Y:S01]  /*2af10*/  ISETP.LT.AND P3, PT, R70, UR10, !P3 ;  /* 0x0000000a46007c0c */ /* 0x000fe2000df61270 */
[----:B------:R-:W4:Y:S01]  /*2af20*/  LDCU UR10, c[0x0][0x39c] ;  /* 0x00007380ff0a77ac */ /* 0x000f220008000800 */
[----:B--2---:R-:W-:Y:S01]  /*2af30*/  ISETP.LT.AND P6, PT, R69, UR12, !P1 ;  /* 0x0000000c45007c0c */ /* 0x004fe2000cfc1270 */
[----:B------:R-:W2:Y:S01]  /*2af40*/  LDCU UR12, c[0x0][0x398] ;  /* 0x00007300ff0c77ac */ /* 0x000ea20008000800 */
[----:B-1----:R-:W-:Y:S02]  /*2af50*/  SHF.R.S32.HI R77, RZ, 0x1f, R76 ;  /* 0x0000001fff4d7819 */ /* 0x002fe4000001144c */
[----:B------:R-:W-:Y:S01]  /*2af60*/  PRMT R93, R14, 0x9910, RZ ;  /* 0x000099100e5d7816 */ /* 0x000fe200000000ff */
[----:B------:R-:W-:Y:S02]  /*2af70*/  VIADD R92, R68, 0x14 ;  /* 0x00000014445c7836 */ /* 0x000fe40000000000 */
[----:B------:R-:W-:Y:S01]  /*2af80*/  IMAD.X R17, R77, 0x1, R0, P4 ;  /* 0x000000014d117824 */ /* 0x000fe200020e0600 */
[----:B------:R-:W-:-:S05]  /*2af90*/  IADD3 R14, P4, PT, R76, R3, RZ ;  /* 0x000000034c0e7210 */ /* 0x000fca0007f9e0ff */
[----:B------:R-:W-:Y:S01]  /*2afa0*/  IMAD.X R15, R77, 0x1, R71, P4 ;  /* 0x000000014d0f7824 */ /* 0x000fe200020e0647 */
[----:B------:R-:W-:Y:S01]  /*2afb0*/  ISETP.GE.AND P4, PT, R92, UR6, PT ;  /* 0x000000065c007c0c */ /* 0x000fe2000bf86270 */
[----:B------:R-:W1:Y:S01]  /*2afc0*/  LDCU UR6, c[0x0][0x39c] ;  /* 0x00007380ff0677ac */ /* 0x000e620008000800 */
[----:B------:R-:W-:Y:S02]  /*2afd0*/  SHF.R.S32.HI R77, RZ, 0x8, R93 ;  /* 0x00000008ff4d7819 */ /* 0x000fe4000001145d */
[----:B0-----:R-:W-:Y:S01]  /*2afe0*/  ISETP.LT.AND P1, PT, R70, UR14, !P1 ;  /* 0x0000000e46007c0c */ /* 0x001fe2000cf21270 */
[----:B------:R-:W0:Y:S01]  /*2aff0*/  LDCU UR14, c[0x0][0x398] ;  /* 0x00007300ff0e77ac */ /* 0x000e220008000800 */
[----:B-----5:R-:W-:-:S04]  /*2b000*/  F2FP.SATFINITE.E5M2.F32.PACK_AB_MERGE_C R92, R25, R24, RZ ;  /* 0x00000018195c723e */ /* 0x020fc800048060ff */
[----:B------:R-:W-:Y:S02]  /*2b010*/  PRMT R93, R92, 0x9910, RZ ;  /* 0x000099105c5d7816 */ /* 0x000fe400000000ff */
[----:B---3--:R-:W-:Y:S01]  /*2b020*/  F2FP.SATFINITE.E5M2.F32.PACK_AB_MERGE_C R5, R5, R4, RZ ;  /* 0x000000040505723e */ /* 0x008fe200048060ff */
[----:B------:R-:W-:Y:S04]  /*2b030*/  @P3 STG.E.U8 desc[UR24][R12.64], R77 ;  /* 0x0000004d0c003986 */ /* 0x000fe8000c101118 */
[----:B------:R3:W-:Y:S01]  /*2b040*/  @P6 STG.E.U8 desc[UR24][R6.64], R92 ;  /* 0x0000005c06006986 */ /* 0x0007e2000c101118 */
[----:B------:R-:W-:Y:S01]  /*2b050*/  ISETP.LT.AND P3, PT, R69, UR16, !P2 ;  /* 0x0000001045007c0c */ /* 0x000fe2000d761270 */
[----:B------:R-:W5:Y:S02]  /*2b060*/  LDCU UR16, c[0x0][0x398] ;  /* 0x00007300ff1077ac */ /* 0x000f640008000800 */
[----:B---3--:R-:W3:Y:S04]  /*2b070*/  LDL.LU R6, [R1+0x648] ;  /* 0x0006480001067983 */ /* 0x008ee80000300800 */
[----:B------:R-:W3:Y:S01]  /*2b080*/  LDL.LU R4, [R1+0x64c] ;  /* 0x00064c0001047983 */ /* 0x000ee20000300800 */
[----:B------:R-:W-:-:S03]  /*2b090*/  VIADD R77, R68, 0x15 ;  /* 0x00000015444d7836 */ /* 0x000fc60000000000 */
[----:B------:R-:W4:Y:S04]  /*2b0a0*/  LDL.LU R31, [R1+0x248] ;  /* 0x00024800011f7983 */ /* 0x000f280000300800 */
[----:B------:R-:W4:Y:S04]  /*2b0b0*/  LDL.LU R7, [R1+0x24c] ;  /* 0x00024c0001077983 */ /* 0x000f280000300800 */
[----:B------:R-:W4:Y:S01]  /*2b0c0*/  LDL.LU.64 R12, [R1+0x820] ;  /* 0x00082000010c7983 */ /* 0x000f220000300a00 */
[----:B------:R-:W-:Y:S01]  /*2b0d0*/  ISETP.GE.AND P6, PT, R77, UR9, PT ;  /* 0x000000094d007c0c */ /* 0x000fe2000bfc6270 */
[----:B------:R-:W-:Y:S01]  /*2b0e0*/  IMAD.MOV.U32 R77, RZ, RZ, R93 ;  /* 0x000000ffff4d7224 */ /* 0x000fe200078e005d */
[----:B------:R-:W0:Y:S01]  /*2b0f0*/  LDCU UR9, c[0x0][0x398] ;  /* 0x00007300ff0977ac */ /* 0x000e220008000800 */
[----:B------:R-:W5:Y:S03]  /*2b100*/  LDL.LU.64 R34, [R1+0x818] ;  /* 0x0008180001227983 */ /* 0x000f660000300a00 */
[----:B------:R-:W-:Y:S01]  /*2b110*/  SHF.R.S32.HI R77, RZ, 0x8, R77 ;  /* 0x00000008ff4d7819 */ /* 0x000fe2000001144d */
[----:B------:R-:W-:Y:S04]  /*2b120*/  @P1 STG.E.U8 desc[UR24][R90.64], R5 ;  /* 0x000000055a001986 */ /* 0x000fe8000c101118 */
[----:B------:R0:W-:Y:S04]  /*2b130*/  @P3 STG.E.U8 desc[UR24][R18.64], R77 ;  /* 0x0000004d12003986 */ /* 0x0001e8000c101118 */
[----:B------:R-:W5:Y:S04]  /*2b140*/  LDL.LU.64 R40, [R1+0x758] ;  /* 0x0007580001287983 */ /* 0x000f680000300a00 */
[----:B0-----:R-:W5:Y:S01]  /*2b150*/  LDL.LU.64 R18, [R1+0x750] ;  /* 0x0007500001127983 */ /* 0x001f620000300a00 */
[----:B------:R-:W-:-:S05]  /*2b160*/  VIADD R90, R76, UR60 ;  /* 0x0000003c4c5a7c36 */ /* 0x000fca0008000000 */
[----:B------:R-:W-:Y:S02]  /*2b170*/  SHF.R.S32.HI R76, RZ, 0x1f, R90 ;  /* 0x0000001fff4c7819 */ /* 0x000fe4000001145a */
[C---:B------:R-:W-:Y:S01]  /*2b180*/  IADD3 R92, P1, PT, R90.reuse, R2, RZ ;  /* 0x000000025a5c7210 */ /* 0x040fe20007f3e0ff */
[----:B------:R-:W-:-:S04]  /*2b190*/  VIADD R30, R90, UR60 ;  /* 0x0000003c5a1e7c36 */ /* 0x000fc80008000000 */
[----:B------:R-:W-:Y:S01]  /*2b1a0*/  IMAD.X R93, R76, 0x1, R0, P1 ;  /* 0x000000014c5d7824 */ /* 0x000fe200008e0600 */
[----:B------:R-:W-:Y:S02]  /*2b1b0*/  IADD3 R90, P1, PT, R90, R3, RZ ;  /* 0x000000035a5a7210 */ /* 0x000fe40007f3e0ff */
[----:B------:R-:W-:Y:S02]  /*2b1c0*/  PRMT R77, R5, 0x9910, RZ ;  /* 0x00009910054d7816 */ /* 0x000fe400000000ff */
[----:B--2---:R-:W-:Y:S01]  /*2b1d0*/  ISETP.LT.AND P2, PT, R70, UR12, !P2 ;  /* 0x0000000c46007c0c */ /* 0x004fe2000d741270 */
[----:B------:R-:W-:Y:S01]  /*2b1e0*/  IMAD.X R91, R76, 0x1, R71, P1 ;  /* 0x000000014c5b7824 */ /* 0x000fe200008e0647 */
[----:B------:R-:W-:Y:S01]  /*2b1f0*/  SHF.R.S32.HI R25, RZ, 0x1f, R30 ;  /* 0x0000001fff197819 */ /* 0x000fe2000001141e */
[----:B------:R-:W-:Y:S01]  /*2b200*/  VIADD R24, R68, 0x16 ;  /* 0x0000001644187836 */ /* 0x000fe20000000000 */
[----:B------:R-:W-:Y:S01]  /*2b210*/  IADD3 R76, P1, PT, R30, R2, RZ ;  /* 0x000000021e4c7210 */ /* 0x000fe20007f3e0ff */
[----:B------:R-:W-:Y:S01]  /*2b220*/  IMAD.MOV.U32 R5, RZ, RZ, R77 ;  /* 0x000000ffff057224 */ /* 0x000fe200078e004d */
[----:B------:R-:W-:Y:S01]  /*2b230*/  ISETP.LT.AND P3, PT, R69, UR9, !P5 ;  /* 0x0000000945007c0c */ /* 0x000fe2000ef61270 */
[----:B------:R-:W0:Y:S02]  /*2b240*/  LDCU UR12, c[0x0][0x398] ;  /* 0x00007300ff0c77ac */ /* 0x000e240008000800 */
[----:B------:R-:W-:Y:S01]  /*2b250*/  IMAD.X R77, R25, 0x1, R0, P1 ;  /* 0x00000001194d7824 */ /* 0x000fe200008e0600 */
[----:B------:R-:W-:Y:S01]  /*2b260*/  ISETP.GE.AND P1, PT, R24, UR4, PT ;  /* 0x0000000418007c0c */ /* 0x000fe2000bf26270 */
[----:B------:R-:W2:Y:S01]  /*2b270*/  LDCU UR9, c[0x0][0x398] ;  /* 0x00007300ff0977ac */ /* 0x000ea20008000800 */
[----:B------:R-:W2:Y:S01]  /*2b280*/  LDL.LU R24, [R1+0x650] ;  /* 0x0006500001187983 */ /* 0x000ea20000300800 */
[----:B------:R-:W-:Y:S01]  /*2b290*/  ISETP.LT.AND P5, PT, R70, UR14, !P5 ;  /* 0x0000000e46007c0c */ /* 0x000fe2000efa1270 */
[----:B------:R-:W0:Y:S01]  /*2b2a0*/  LDCU UR14, c[0x0][0x398] ;  /* 0x00007300ff0e77ac */ /* 0x000e220008000800 */
[----:B------:R-:W0:Y:S01]  /*2b2b0*/  LDCU UR4, c[0x0][0x39c] ;  /* 0x00007380ff0477ac */ /* 0x000e220008000800 */
[----:B---3--:R-:W-:-:S02]  /*2b2c0*/  F2FP.SATFINITE.E5M2.F32.PACK_AB_MERGE_C R4, R4, R6, RZ ;  /* 0x000000060404723e */ /* 0x008fc400048060ff */
[----:B------:R-:W-:Y:S02]  /*2b2d0*/  SHF.R.S32.HI R6, RZ, 0x8, R5 ;  /* 0x00000008ff067819 */ /* 0x000fe40000011405 */
[----:B------:R-:W3:Y:S04]  /*2b2e0*/  LDL.LU R5, [R1+0x654] ;  /* 0x0006540001057983 */ /* 0x000ee80000300800 */
[----:B------:R-:W3:Y:S04]  /*2b2f0*/  LDL.LU.64 R38, [R1+0x738] ;  /* 0x0007380001267983 */ /* 0x000ee80000300a00 */
[----:B----4-:R4:W-:Y:S01]  /*2b300*/  @P2 STG.E.U8 desc[UR24][R12.64], R6 ;  /* 0x000000060c002986 */ /* 0x0109e2000c101118 */
[----:B-----5:R-:W-:Y:S01]  /*2b310*/  ISETP.LT.AND P2, PT, R69, UR16, !P0 ;  /* 0x0000001045007c0c */ /* 0x020fe2000c741270 */
[----:B------:R-:W5:Y:S02]  /*2b320*/  LDCU UR16, c[0x0][0x398] ;  /* 0x00007300ff1077ac */ /* 0x000f640008000800 */
[----:B------:R-:W5:Y:S04]  /*2b330*/  LDL.LU.64 R36, [R1+0x730] ;  /* 0x0007300001247983 */ /* 0x000f680000300a00 */
[----:B------:R0:W-:Y:S01]  /*2b340*/  @P3 STG.E.U8 desc[UR24][R34.64], R4 ;  /* 0x0000000422003986 */ /* 0x0001e2000c101118 */
[----:B----4-:R-:W-:Y:S01]  /*2b350*/  VIADD R12, R68, 0x17 ;  /* 0x00000017440c7836 */ /* 0x010fe20000000000 */
[----:B------:R-:W-:-:S02]  /*2b360*/  PRMT R6, R4, 0x9910, RZ ;  /* 0x0000991004067816 */ /* 0x000fc400000000ff */
[----:B------:R-:W4:Y:S02]  /*2b370*/  LDL.LU R13, [R1+0x250] ;  /* 0x00025000010d7983 */ /* 0x000f240000300800 */
[----:B------:R-:W-:Y:S01]  /*2b380*/  ISETP.GE.AND P3, PT, R12, UR10, PT ;  /* 0x0000000a0c007c0c */ /* 0x000fe2000bf66270 */
[----:B------:R-:W-:Y:S01]  /*2b390*/  IMAD.MOV.U32 R12, RZ, RZ, R6 ;  /* 0x000000ffff0c7224 */ /* 0x000fe200078e0006 */
[----:B------:R-:W-:Y:S01]  /*2b3a0*/  F2FP.SATFINITE.E5M2.F32.PACK_AB_MERGE_C R7, R7, R31, RZ ;  /* 0x0000001f0707723e */ /* 0x000fe200048060ff */
[----:B0-----:R-:W4:Y:S01]  /*2b3b0*/  LDL.LU R4, [R1+0x254] ;  /* 0x0002540001047983 */ /* 0x001f220000300800 */
[----:B------:R-:W0:Y:S02]  /*2b3c0*/  LDCU UR10, c[0x0][0x398] ;  /* 0x00007300ff0a77ac */ /* 0x000e240008000800 */
[----:B------:R-:W-:Y:S01]  /*2b3d0*/  SHF.R.S32.HI R12, RZ, 0x8, R12 ;  /* 0x00000008ff0c7819 */ /* 0x000fe2000001140c */
[----:B------:R-:W4:Y:S04]  /*2b3e0*/  LDL.LU.64 R34, [R1+0x728] ;  /* 0x0007280001227983 */ /* 0x000f280000300a00 */
[----:B------:R-:W-:Y:S04]  /*2b3f0*/  @P5 STG.E.U8 desc[UR24][R40.64], R7 ;  /* 0x0000000728005986 */ /* 0x000fe8000c101118 */
[----:B------:R0:W-:Y:S04]  /*2b400*/  @P2 STG.E.U8 desc[UR24][R18.64], R12 ;  /* 0x0000000c12002986 */ /* 0x0001e8000c101118 */
[----:B0-----:R-:W4:Y:S04]  /*2b410*/  LDL.LU R18, [R1+0x658] ;  /* 0x0006580001127983 */ /* 0x001f280000300800 */
[----:B------:R-:W4:Y:S01]  /*2b420*/  LDL.LU R19, [R1+0x65c] ;  /* 0x00065c0001137983 */ /* 0x000f220000300800 */
[----:B------:R-:W-:Y:S01]  /*2b430*/  PRMT R7, R7, 0x9910, RZ ;  /* 0x0000991007077816 */ /* 0x000fe200000000ff */
[----:B------:R-:W-:Y:S01]  /*2b440*/  VIADD R6, R68, 0x18 ;  /* 0x0000001844067836 */ /* 0x000fe20000000000 */
[----:B------:R-:W-:Y:S01]  /*2b450*/  ISETP.LT.AND P0, PT, R70, UR12, !P0 ;  /* 0x0000000c46007c0c */ /* 0x000fe2000c701270 */
[----:B------:R-:W0:Y:S01]  /*2b460*/  LDCU UR12, c[0x0][0x398] ;  /* 0x00007300ff0c77ac */ /* 0x000e220008000800 */
[----:B--2---:R-:W-:Y:S01]  /*2b470*/  ISETP.LT.AND P5, PT, R69, UR9, !P4 ;  /* 0x0000000945007c0c */ /* 0x004fe2000e7a1270 */
[----:B------:R-:W-:Y:S01]  /*2b480*/  IMAD.MOV.U32 R12, RZ, RZ, R7 ;  /* 0x000000ffff0c7224 */ /* 0x000fe200078e0007 */
[----:B-1----:R-:W-:Y:S01]  /*2b490*/  ISETP.GE.AND P2, PT, R6, UR6, PT ;  /* 0x0000000606007c0c */ /* 0x002fe2000bf46270 */
[----:B------:R-:W1:Y:S01]  /*2b4a0*/  LDCU UR9, c[0x0][0x39c] ;  /* 0x00007380ff0977ac */ /* 0x000e620008000800 */
[----:B------:R-:W2:Y:S01]  /*2b4b0*/  LDL.LU R6, [R1+0x258] ;  /* 0x0002580001067983 */ /* 0x000ea20000300800 */
[----:B------:R-:W-:Y:S01]  /*2b4c0*/  ISETP.LT.AND P4, PT, R70, UR10, !P4 ;  /* 0x0000000a46007c0c */ /* 0x000fe2000e781270 */
[----:B------:R-:W0:Y:S02]  /*2b4d0*/  LDCU UR6, c[0x0][0x398] ;  /* 0x00007300ff0677ac */ /* 0x000e240008000800 */
[----:B------:R-:W2:Y:S01]  /*2b4e0*/  LDL.LU R7, [R1+0x25c] ;  /* 0x00025c0001077983 */ /* 0x000ea20000300800 */
[----:B------:R-:W0:Y:S01]  /*2b4f0*/  LDCU UR10, c[0x0][0x398] ;  /* 0x00007300ff0a77ac */ /* 0x000e220008000800 */
[----:B---3--:R-:W-:-:S02]  /*2b500*/  F2FP.SATFINITE.E5M2.F32.PACK_AB_MERGE_C R5, R5, R24, RZ ;  /* 0x000000180505723e */ /* 0x008fc400048060ff */
[----:B------:R-:W-:Y:S01]  /*2b510*/  SHF.R.S32.HI R24, RZ, 0x8, R12 ;  /* 0x00000008ff187819 */ /* 0x000fe2000001140c */
[----:B------:R-:W-:-:S04]  /*2b520*/  VIADD R12, R68, 0x19 ;  /* 0x00000019440c7836 */ /* 0x000fc80000000000 */
[----:B------:R-:W-:Y:S04]  /*2b530*/  @P0 STG.E.U8 desc[UR24][R38.64], R24 ;  /* 0x0000001826000986 */ /* 0x000fe8000c101118 */
[----:B-----5:R3:W-:Y:S01]  /*2b540*/  @P5 STG.E.U8 desc[UR24][R36.64], R5 ;  /* 0x0000000524005986 */ /* 0x0207e2000c101118 */
[----:B------:R-:W-:Y:S01]  /*2b550*/  ISETP.LT.AND P5, PT, R69, UR14, !P6 ;  /* 0x0000000e45007c0c */ /* 0x000fe2000f7a1270 */
[----:B------:R-:W5:Y:S01]  /*2b560*/  LDCU UR14, c[0x0][0x398] ;  /* 0x00007300ff0e77ac */ /* 0x000f620008000800 */
[----:B------:R-:W-:Y:S01]  /*2b570*/  ISETP.GE.AND P0, PT, R12, UR4, PT ;  /* 0x000000040c007c0c */ /* 0x000fe2000bf06270 */
[----:B------:R-:W-:Y:S01]  /*2b580*/  VIADD R12, R68, 0x1a ;  /* 0x0000001a440c7836 */ /* 0x000fe20000000000 */
[----:B---3--:R-:W-:Y:S01]  /*2b590*/  PRMT R5, R5, 0x9910, RZ ;  /* 0x0000991005057816 */ /* 0x008fe200000000ff */
[----:B------:R-:W3:Y:S01]  /*2b5a0*/  LDCU UR4, c[0x0][0x39c] ;  /* 0x00007380ff0477ac */ /* 0x000ee20008000800 */
[----:B----4-:R-:W-:-:S02]  /*2b5b0*/  F2FP.SATFINITE.E5M2.F32.PACK_AB_MERGE_C R4, R4, R13, RZ ;  /* 0x0000000d0404723e */ /* 0x010fc400048060ff */
[----:B------:R-:W-:-:S03]  /*2b5c0*/  SHF.R.S32.HI R5, RZ, 0x8, R5 ;  /* 0x00000008ff057819 */ /* 0x000fc60000011405 */
[----:B------:R4:W-:Y:S01]  /*2b5d0*/  @P4 STG.E.U8 desc[UR24][R34.64], R4 ;  /* 0x0000000422004986 */ /* 0x0009e2000c101118 */
[----:B-1----:R-:W-:Y:S01]  /*2b5e0*/  ISETP.GE.AND P4, PT, R12, UR9, PT ;  /* 0x000000090c007c0c */ /* 0x002fe2000bf86270 */
[----:B------:R-:W1:Y:S02]  /*2b5f0*/  LDCU UR9, c[0x0][0x39c] ;  /* 0x00007380ff0977ac */ /* 0x000e640008000800 */
[----:B------:R0:W-:Y:S04]  /*2b600*/  @P5 STG.E.U8 desc[UR24][R88.64], R5 ;  /* 0x0000000558005986 */ /* 0x0001e8000c101118 */
[----:B------:R-:W3:Y:S01]  /*2b610*/  LDL.LU.64 R12, [R1+0x720] ;  /* 0x00072000010c7983 */ /* 0x000ee20000300a00 */
[----:B----4-:R-:W-:-:S05]  /*2b620*/  PRMT R4, R4, 0x9910, RZ ;  /* 0x0000991004047816 */ /* 0x010fca00000000ff */
[----:B0-----:R-:W-:Y:S02]  /*2b630*/  IMAD.MOV.U32 R88, RZ, RZ, R4 ;  /* 0x000000ffff587224 */ /* 0x001fe400078e0004 */
[----:B------:R-:W4:Y:S01]  /*2b640*/  LDL.LU.64 R4, [R1+0x718] ;  /* 0x0007180001047983 */ /* 0x000f220000300a00 */
[----:B------:R-:W-:-:S03]  /*2b650*/  F2FP.SATFINITE.E5M2.F32.PACK_AB_MERGE_C R89, R19, R18, RZ ;  /* 0x000000121359723e */ /* 0x000fc600048060ff */
[----:B------:R-:W4:Y:S04]  /*2b660*/  LDL.LU R18, [R1+0x660] ;  /* 0x0006600001127983 */ /* 0x000f280000300800 */
[----:B------:R-:W4:Y:S01]  /*2b670*/  LDL.LU R19, [R1+0x664] ;  /* 0x0006640001137983 */ /* 0x000f220000300800 */
[C---:B------:R-:W-:Y:S01]  /*2b680*/  ISETP.LT.AND P6, PT, R70.reuse, UR6, !P6 ;  /* 0x0000000646007c0c */ /* 0x040fe2000f7c1270 */
[----:B------:R-:W0:Y:S01]  /*2b690*/  LDCU UR6, c[0x0][0x39c] ;  /* 0x00007380ff0677ac */ /* 0x000e220008000800 */
[----:B------:R-:W-:Y:S02]  /*2b6a0*/  ISETP.LT.AND P5, PT, R69, UR10, !P1 ;  /* 0x0000000a45007c0c */ /* 0x000fe4000cfa1270 */
[----:B------:R-:W-:Y:S01]  /*2b6b0*/  SHF.R.S32.HI R88, RZ, 0x8, R88 ;  /* 0x00000008ff587819 */ /* 0x000fe20000011458 */
[----:B------:R-:W0:Y:S01]  /*2b6c0*/  LDCU UR10, c[0x0][0x398] ;  /* 0x00007300ff0a77ac */ /* 0x000e220008000800 */
[----:B------:R-:W-:-:S02]  /*2b6d0*/  ISETP.LT.AND P1, PT, R70, UR12, !P1 ;  /* 0x0000000c46007c0c */ /* 0x000fc4000cf21270 */
[----:B--2---:R-:W-:Y:S01]  /*2b6e0*/  F2FP.SATFINITE.E5M2.F32.PACK_AB_MERGE_C R24, R7, R6, RZ ;  /* 0x000000060718723e */ /* 0x004fe200048060ff */
[----:B------:R-:W2:Y:S01]  /*2b6f0*/  LDCU UR12, c[0x0][0x398] ;  /* 0x00007300ff0c77ac */ /* 0x000ea20008000800 */
[----:B------:R-:W4:Y:S04]  /*2b700*/  LDL.LU R6, [R1+0x260] ;  /* 0x0002600001067983 */ /* 0x000f280000300800 */
[----:B------:R0:W-:Y:S01]  /*2b710*/  @P6 STG.E.U8 desc[UR24][R86.64], R88 ;  /* 0x0000005856006986 */ /* 0x0001e2000c101118 */
[----:B-----5:R-:W-:Y:S01]  /*2b720*/  ISETP.LT.AND P6, PT, R69, UR14, !P3 ;  /* 0x0000000e45007c0c */ /* 0x020fe2000dfc1270 */
[----:B------:R-:W5:Y:S02]  /*2b730*/  LDCU UR14, c[0x0][0x398] ;  /* 0x00007300ff0e77ac */ /* 0x000f640008000800 */
[----:B------:R1:W-:Y:S04]  /*2b740*/  @P5 STG.E.U8 desc[UR24][R84.64], R89 ;  /* 0x0000005954005986 */ /* 0x0003e8000c101118 */
[----:B------:R-:W5:Y:S01]  /*2b750*/  LDL.LU R7, [R1+0x264] ;  /* 0x0002640001077983 */ /* 0x000f620000300800 */
[----:B0-----:R-:W-:-:S03]  /*2b760*/  PRMT R87, R89, 0x9910, RZ ;  /* 0x0000991059577816 */ /* 0x001fc600000000ff */
[----:B------:R0:W-:Y:S02]  /*2b770*/  @P1 STG.E.U8 desc[UR24][R74.64], R24 ;  /* 0x000000184a001986 */ /* 0x0001e4000c101118 */
[----:B-1----:R-:W-:Y:S02]  /*2b780*/  IMAD.MOV.U32 R84, RZ, RZ, R87 ;  /* 0x000000ffff547224 */ /* 0x002fe400078e0057 */
[----:B------:R-:W-:-:S03]  /*2b790*/  VIADD R86, R68, 0x1b ;  /* 0x0000001b44567836 */ /* 0x000fc60000000000 */
[----:B0-----:R-:W-:Y:S01]  /*2b7a0*/  SHF.R.S32.HI R75, RZ, 0x8, R84 ;  /* 0x00000008ff4b7819 */ /* 0x001fe20000011454 */
[C---:B------:R-:W-:Y:S01]  /*2b7b0*/  VIADD R84, R30.reuse, UR60 ;  /* 0x0000003c1e547c36 */ /* 0x040fe20008000000 */
[-C--:B------:R-:W-:Y:S02]  /*2b7c0*/  IADD3 R74, P1, PT, R30, R3.reuse, RZ ;  /* 0x000000031e4a7210 */ /* 0x080fe40007f3e0ff */
[----:B---3--:R-:W-:Y:S01]  /*2b7d0*/  ISETP.GE.AND P5, PT, R86, UR4, PT ;  /* 0x0000000456007c0c */ /* 0x008fe2000bfa6270 */
[----:B------:R0:W-:Y:S01]  /*2b7e0*/  @P6 STG.E.U8 desc[UR24][R82.64], R75 ;  /* 0x0000004b52006986 */ /* 0x0001e2000c101118 */
[----:B------:R-:W-:Y:S01]  /*2b7f0*/  ISETP.LT.AND P3, PT, R70, UR10, !P3 ;  /* 0x0000000a46007c0c */ /* 0x000fe2000df61270 */
[----:B------:R-:W1:Y:S02]  /*2b800*/  LDCU UR4, c[0x0][0x39c] ;  /* 0x00007380ff0477ac */ /* 0x000e640008000800 */
[----:B------:R-:W3:Y:S01]  /*2b810*/  LDL.LU.64 R30, [R1+0x710] ;  /* 0x00071000011e7983 */ /* 0x000ee20000300a00 */
[----:B0-----:R-:W-:Y:S01]  /*2b820*/  IMAD.X R75, R25, 0x1, R71, P1 ;  /* 0x00000001194b7824 */ /* 0x001fe200008e0647 */
[----:B------:R-:W-:Y:S01]  /*2b830*/  SHF.R.S32.HI R82, RZ, 0x1f, R84 ;  /* 0x0000001fff527819 */ /* 0x000fe20000011454 */
[----:B------:R-:W-:Y:S01]  /*2b840*/  VIADD R83, R68, 0x1c ;  /* 0x0000001c44537836 */ /* 0x000fe20000000000 */
[----:B------:R-:W-:Y:S01]  /*2b850*/  IADD3 R86, P1, PT, R84, R2, RZ ;  /* 0x0000000254567210 */ /* 0x000fe20007f3e0ff */
[----:B------:R-:W0:Y:S04]  /*2b860*/  LDCU UR10, c[0x0][0x39c] ;  /* 0x00007380ff0a77ac */ /* 0x000e280008000800 */
[----:B------:R-:W-:Y:S01]  /*2b870*/  IMAD.X R87, R82, 0x1, R0, P1 ;  /* 0x0000000152577824 */ /* 0x000fe200008e0600 */
[----:B------:R-:W-:-:S02]  /*2b880*/  IADD3 R88, P1, PT, R84, R3, RZ ;  /* 0x0000000354587210 */ /* 0x000fc40007f3e0ff */
[----:B--2---:R-:W-:Y:S01]  /*2b890*/  ISETP.LT.AND P6, PT, R69, UR12, !P2 ;  /* 0x0000000c45007c0c */ /* 0x004fe2000d7c1270 */
[----:B------:R-:W2:Y:S02]  /*2b8a0*/  LDCU UR12, c[0x0][0x398] ;  /* 0x00007300ff0c77ac */ /* 0x000ea40008000800 */
[----:B------:R-:W-:Y:S01]  /*2b8b0*/  IMAD.X R89, R82, 0x1, R71, P1 ;  /* 0x0000000152597824 */ /* 0x000fe200008e0647 */
[----:B------:R-:W-:Y:S01]  /*2b8c0*/  ISETP.GE.AND P1, PT, R83, UR6, PT ;  /* 0x0000000653007c0c */ /* 0x000fe2000bf26270 */
[----:B------:R-:W0:Y:S01]  /*2b8d0*/  LDCU UR6, c[0x0][0x39c] ;  /* 0x00007380ff0677ac */ /* 0x000e220008000800 */
[----:B------:R-:W-:-:S04]  /*2b8e0*/  PRMT R85, R24, 0x9910, RZ ;  /* 0x0000991018557816 */ /* 0x000fc800000000ff */
[----:B------:R-:W-:-:S05]  /*2b8f0*/  SHF.R.S32.HI R82, RZ, 0x8, R85 ;  /* 0x00000008ff527819 */ /* 0x000fca0000011455 */
[----:B------:R-:W-:Y:S01]  /*2b900*/  @P3 STG.E.U8 desc[UR24][R12.64], R82 ;  /* 0x000000520c003986 */ /* 0x000fe2000c101118 */
[----:B----4-:R-:W-:-:S03]  /*2b910*/  F2FP.SATFINITE.E5M2.F32.PACK_AB_MERGE_C R83, R19, R18, RZ ;  /* 0x000000121353723e */ /* 0x010fc600048060ff */
[----:B------:R-:W4:Y:S04]  /*2b920*/  LDL.LU R18, [R1+0x668] ;  /* 0x0006680001127983 */ /* 0x000f280000300800 */
[----:B------:R-:W4:Y:S04]  /*2b930*/  LDL.LU R19, [R1+0x66c] ;  /* 0x00066c0001137983 */ /* 0x000f280000300800 */
[----:B------:R0:W-:Y:S04]  /*2b940*/  @P6 STG.E.U8 desc[UR24][R4.64], R83 ;  /* 0x0000005304006986 */ /* 0x0001e8000c101118 */
[----:B------:R-:W4:Y:S04]  /*2b950*/  LDL.LU R25, [R1+0x268] ;  /* 0x0002680001197983 */ /* 0x000f280000300800 */
[----:B0-----:R-:W4:Y:S04]  /*2b960*/  LDL.LU R4, [R1+0x26c] ;  /* 0x00026c0001047983 */ /* 0x001f280000300800 */
[----:B------:R-:W4:Y:S04]  /*2b970*/  LDL.LU.64 R12, [R1+0x840] ;  /* 0x00084000010c7983 */ /* 0x000f280000300a00 */
[----:B------:R-:W4:Y:S04]  /*2b980*/  LDL.LU.64 R38, [R1+0x838] ;  /* 0x0008380001267983 */ /* 0x000f280000300a00 */
[----:B------:R-:W4:Y:S04]  /*2b990*/  LDL.LU.64 R36, [R1+0x810] ;  /* 0x0008100001247983 */ /* 0x000f280000300a00 */
[----:B------:R-:W4:Y:S01]  /*2b9a0*/  LDL.LU.64 R34, [R1+0x808] ;  /* 0x0008080001227983 */ /* 0x000f220000300a00 */
[----:B-----5:R-:W-:-:S02]  /*2b9b0*/  ISETP.LT.AND P2, PT, R70, UR14, !P2 ;  /* 0x0000000e46007c0c */ /* 0x020fc4000d741270 */
[----:B------:R-:W-:Y:S01]  /*2b9c0*/  F2FP.SATFINITE.E5M2.F32.PACK_AB_MERGE_C R6, R7, R6, RZ ;  /* 0x000000060706723e */ /* 0x000fe200048060ff */
[----:B------:R-:W-:Y:S01]  /*2b9d0*/  VIADD R82, R68, 0x1d ;  /* 0x0000001d44527836 */ /* 0x000fe20000000000 */
[----:B------:R-:W-:Y:S01]  /*2b9e0*/  PRMT R85, R83, 0x9910, RZ ;  /* 0x0000991053557816 */ /* 0x000fe200000000ff */
[----:B------:R-:W0:Y:S01]  /*2b9f0*/  LDCU UR14, c[0x0][0x398] ;  /* 0x00007300ff0e77ac */ /* 0x000e220008000800 */
[----:B------:R-:W-:-:S03]  /*2ba00*/  ISETP.LT.AND P3, PT, R69, UR16, !P0 ;  /* 0x0000001045007c0c */ /* 0x000fc6000c761270 */
[----:B------:R-:W-:Y:S01]  /*2ba10*/  IMAD.MOV.U32 R83, RZ, RZ, R85 ;  /* 0x000000ffff537224 */ /* 0x000fe200078e0055 */
[----:B------:R-:W-:Y:S01]  /*2ba20*/  ISETP.GE.AND P6, PT, R82, UR9, PT ;  /* 0x0000000952007c0c */ /* 0x000fe2000bfc6270 */
[----:B------:R-:W5:Y:S02]  /*2ba30*/  LDCU UR9, c[0x0][0x398] ;  /* 0x00007300ff0977ac */ /* 0x000f640008000800 */
[----:B------:R0:W-:Y:S01]  /*2ba40*/  @P2 STG.E.U8 desc[UR24][R80.64], R6 ;  /* 0x0000000650002986 */ /* 0x0001e2000c101118 */
[----:B------:R-:W1:Y:S01]  /*2ba50*/  LDCU UR16, c[0x0][0x398] ;  /* 0x00007300ff1077ac */ /* 0x000e620008000800 */
[----:B--2---:R-:W-:Y:S01]  /*2ba60*/  ISETP.LT.AND P0, PT, R70, UR12, !P0 ;  /* 0x0000000c46007c0c */ /* 0x004fe2000c701270 */
[----:B------:R-:W-:Y:S02]  /*2ba70*/  VIADD R82, R84, UR60 ;  /* 0x0000003c54527c36 */ /* 0x000fe40008000000 */
[----:B------:R-:W-:Y:S01]  /*2ba80*/  VIADD R24, R68, 0x1e ;  /* 0x0000001e44187836 */ /* 0x000fe20000000000 */
[----:B------:R-:W2:Y:S01]  /*2ba90*/  LDCU UR12, c[0x0][0x398] ;  /* 0x00007300ff0c77ac */ /* 0x000ea20008000800 */
[----:B0-----:R-:W-:-:S05]  /*2baa0*/  SHF.R.S32.HI R81, RZ, 0x8, R83 ;  /* 0x00000008ff517819 */ /* 0x001fca0000011453 */
[----:B---3--:R0:W-:Y:S02]  /*2bab0*/  @P3 STG.E.U8 desc[UR24][R30.64], R81 ;  /* 0x000000511e003986 */ /* 0x0081e4000c101118 */
[----:B0-----:R-:W-:Y:S02]  /*2bac0*/  PRMT R81, R6, 0x9910, RZ ;  /* 0x0000991006517816 */ /* 0x001fe400000000ff */
[----:B------:R-:W3:Y:S03]  /*2bad0*/  LDL.LU R31, [R1+0x670] ;  /* 0x00067000011f7983 */ /* 0x000ee60000300800 */
[----:B------:R-:W-:Y:S01]  /*2bae0*/  IMAD.MOV.U32 R6, RZ, RZ, R81 ;  /* 0x000000ffff067224 */ /* 0x000fe200078e0051 */
[----:B-----5:R-:W-:Y:S01]  /*2baf0*/  ISETP.LT.AND P3, PT, R69, UR9, !P4 ;  /* 0x0000000945007c0c */ /* 0x020fe2000e761270 */
[----:B------:R-:W-:-:S03]  /*2bb00*/  VIADD R5, R82, UR60 ;  /* 0x0000003c52057c36 */ /* 0x000fc60008000000 */
[----:B------:R-:W-:Y:S01]  /*2bb10*/  SHF.R.S32.HI R6, RZ, 0x8, R6 ;  /* 0x00000008ff067819 */ /* 0x000fe20000011406 */
[----:B------:R-:W0:Y:S01]  /*2bb20*/  LDCU UR9, c[0x0][0x398] ;  /* 0x00007300ff0977ac */ /* 0x000e220008000800 */
[----:B------:R-:W-:Y:S02]  /*2bb30*/  ISETP.LT.AND P4, PT, R70, UR14, !P4 ;  /* 0x0000000e46007c0c */ /* 0x000fe4000e781270 */
[----:B------:R-:W-:Y:S01]  /*2bb40*/  SHF.R.S32.HI R80, RZ, 0x1f, R82 ;  /* 0x0000001fff507819 */ /* 0x000fe20000011452 */
[----:B------:R-:W5:Y:S01]  /*2bb50*/  LDCU UR14, c[0x0][0x398] ;  /* 0x00007300ff0e77ac */ /* 0x000f620008000800 */
[----:B------:R-:W-:-:S05]  /*2bb60*/  IADD3 R84, P2, PT, R82, R2, RZ ;  /* 0x0000000252547210 */ /* 0x000fca0007f5e0ff */
[----:B------:R-:W-:Y:S01]  /*2bb70*/  IMAD.X R85, R80, 0x1, R0, P2 ;  /* 0x0000000150557824 */ /* 0x000fe200010e0600 */
[----:B------:R-:W-:Y:S02]  /*2bb80*/  IADD3 R82, P2, PT, R82, R3, RZ ;  /* 0x0000000352527210 */ /* 0x000fe40007f5e0ff */
[----:B------:R-:W-:-:S03]  /*2bb90*/  SHF.R.S32.HI R7, RZ, 0x1f, R5 ;  /* 0x0000001fff077819 */ /* 0x000fc60000011405 */
[----:B------:R-:W-:Y:S01]  /*2bba0*/  IMAD.X R83, R80, 0x1, R71, P2 ;  /* 0x0000000150537824 */ /* 0x000fe200010e0647 */
[----:B------:R-:W-:-:S05]  /*2bbb0*/  IADD3 R80, P2, PT, R5, R2, RZ ;  /* 0x0000000205507210 */ /* 0x000fca0007f5e0ff */
[----:B------:R-:W-:Y:S01]  /*2bbc0*/  IMAD.X R81, R7, 0x1, R0, P2 ;  /* 0x0000000107517824 */ /* 0x000fe200010e0600 */
[----:B-1----:R-:W-:Y:S02]  /*2bbd0*/  ISETP.GE.AND P2, PT, R24, UR4, PT ;  /* 0x0000000418007c0c */ /* 0x002fe4000bf46270 */
[----:B----4-:R-:W-:Y:S02]  /*2bbe0*/  F2FP.SATFINITE.E5M2.F32.PACK_AB_MERGE_C R19, R19, R18, RZ ;  /* 0x000000121313723e */ /* 0x010fe400048060ff */
[----:B------:R-:W-:Y:S01]  /*2bbf0*/  F2FP.SATFINITE.E5M2.F32.PACK_AB_MERGE_C R4, R4, R25, RZ ;  /* 0x000000190404723e */ /* 0x000fe200048060ff */
[----:B------:R-:W3:Y:S01]  /*2bc00*/  LDL.LU R18, [R1+0x674] ;  /* 0x0006740001127983 */ /* 0x000ee20000300800 */
[----:B------:R-:W-:Y:S01]  /*2bc10*/  VIADD R30, R68, 0x20 ;  /* 0x00000020441e7836 */ /* 0x000fe20000000000 */
[----:B------:R-:W1:Y:S02]  /*2bc20*/  LDCU UR4, c[0x0][0x39c] ;  /* 0x00007380ff0477ac */ /* 0x000e640008000800 */
[----:B------:R4:W-:Y:S01]  /*2bc30*/  @P0 STG.E.U8 desc[UR24][R12.64], R6 ;  /* 0x000000060c000986 */ /* 0x0009e2000c101118 */
[----:B------:R-:W-:Y:S01]  /*2bc40*/  ISETP.LT.AND P0, PT, R69, UR16, !P5 ;  /* 0x0000001045007c0c */ /* 0x000fe2000ef01270 */
[----:B------:R-:W0:Y:S02]  /*2bc50*/  LDCU UR16, c[0x0][0x398] ;  /* 0x00007300ff1077ac */ /* 0x000e240008000800 */
[----:B------:R-:W5:Y:S04]  /*2bc60*/  LDL.LU R25, [R1+0x270] ;  /* 0x0002700001197983 */ /* 0x000f680000300800 */
[----:B----4-:R-:W4:Y:S01]  /*2bc70*/  LDL.LU R6, [R1+0x274] ;  /* 0x0002740001067983 */ /* 0x010f220000300800 */
[----:B------:R-:W-:-:S04]  /*2bc80*/  PRMT R12, R19, 0x9910, RZ ;  /* 0x00009910130c7816 */ /* 0x000fc800000000ff */
[----:B------:R-:W-:Y:S01]  /*2bc90*/  SHF.R.S32.HI R12, RZ, 0x8, R12 ;  /* 0x00000008ff0c7819 */ /* 0x000fe2000001140c */
[----:B------:R0:W-:Y:S04]  /*2bca0*/  @P3 STG.E.U8 desc[UR24][R38.64], R19 ;  /* 0x0000001326003986 */ /* 0x0001e8000c101118 */
[----:B------:R1:W-:Y:S01]  /*2bcb0*/  @P4 STG.E.U8 desc[UR24][R36.64], R4 ;  /* 0x0000000424004986 */ /* 0x0003e2000c101118 */
[----:B------:R-:W-:-:S03]  /*2bcc0*/  VIADD R13, R68, 0x1f ;  /* 0x0000001f440d7836 */ /* 0x000fc60000000000 */
[----:B------:R2:W-:Y:S04]  /*2bcd0*/  @P0 STG.E.U8 desc[UR24][R34.64], R12 ;  /* 0x0000000c22000986 */ /* 0x0005e8000c101118 */
[----:B0-----:R-:W4:Y:S01]  /*2bce0*/  LDL.LU R19, [R1+0x678] ;  /* 0x0006780001137983 */ /* 0x001f220000300800 */
[----:B-1----:R-:W-:-:S03]  /*2bcf0*/  PRMT R4, R4, 0x9910, RZ ;  /* 0x0000991004047816 */ /* 0x002fc600000000ff */
[----:B--2---:R-:W2:Y:S01]  /*2bd00*/  LDL.LU R12, [R1+0x67c] ;  /* 0x00067c00010c7983 */ /* 0x004ea20000300800 */
[----:B------:R-:W-:Y:S01]  /*2bd10*/  ISETP.GE.AND P3, PT, R13, UR10, PT ;  /* 0x0000000a0d007c0c */ /* 0x000fe2000bf66270 */
[----:B------:R-:W-:Y:S01]  /*2bd20*/  IMAD.MOV.U32 R24, RZ, RZ, R4 ;  /* 0x000000ffff187224 */ /* 0x000fe200078e0004 */
[----:B------:R-:W0:Y:S01]  /*2bd30*/  LDCU UR10, c[0x0][0x398] ;  /* 0x00007300ff0a77ac */ /* 0x000e220008000800 */
[----:B------:R-:W2:Y:S04]  /*2bd40*/  LDL.LU R13, [R1+0x278] ;  /* 0x00027800010d7983 */ /* 0x000ea80000300800 */
[----:B------:R-:W2:Y:S01]  /*2bd50*/  LDL.LU R4, [R1+0x27c] ;  /* 0x00027c0001047983 */ /* 0x000ea20000300800 */
[----:B------:R-:W-:Y:S01]  /*2bd60*/  ISETP.LT.AND P5, PT, R70, UR12, !P5 ;  /* 0x0000000c46007c0c */ /* 0x000fe2000efa1270 */
[----:B------:R-:W1:Y:S01]  /*2bd70*/  LDCU UR12, c[0x0][0x398] ;  /* 0x00007300ff0c77ac */ /* 0x000e620008000800 */
[----:B------:R-:W-:-:S02]  /*2bd80*/  ISETP.LT.AND P4, PT, R69, UR9, !P1 ;  /* 0x0000000945007c0c */ /* 0x000fc4000cf81270 */
[----:B------:R-:W-:Y:S01]  /*2bd90*/  ISETP.GE.AND P0, PT, R30, UR6, PT ;  /* 0x000000061e007c0c */ /* 0x000fe2000bf06270 */
[----:B------:R-:W1:Y:S01]  /*2bda0*/  LDCU UR6, c[0x0][0x398] ;  /* 0x00007300ff0677ac */ /* 0x000e620008000800 */
[----:B------:R-:W-:Y:S01]  /*2bdb0*/  SHF.R.S32.HI R30, RZ, 0x8, R24 ;  /* 0x00000008ff1e7819 */ /* 0x000fe20000011418 */
[----:B------:R-:W1:Y:S01]  /*2bdc0*/  LDCU UR9, c[0x0][0x39c] ;  /* 0x00007380ff0977ac */ /* 0x000e620008000800 */
[----:B0-----:R-:W-:Y:S01]  /*2bdd0*/  ISETP.LT.AND P1, PT, R70, UR10, !P1 ;  /* 0x0000000a46007c0c */ /* 0x001fe2000cf21270 */
[----:B------:R-:W0:Y:S04]  /*2bde0*/  LDCU UR10, c[0x0][0x398] ;  /* 0x00007300ff0a77ac */ /* 0x000e280008000800 */
[----:B------:R-:W-:Y:S01]  /*2bdf0*/  @P5 STG.E.U8 desc[UR24][R32.64], R30 ;  /* 0x0000001e20005986 */ /* 0x000fe2000c101118 */
[----:B------:R-:W-:-:S05]  /*2be00*/  VIADD R24, R68, 0x21 ;  /* 0x0000002144187836 */ /* 0x000fca0000000000 */
[----:B------:R-:W-:Y:S01]  /*2be10*/  ISETP.GE.AND P5, PT, R24, UR4, PT ;  /* 0x0000000418007c0c */ /* 0x000fe2000bfa6270 */
[----:B------:R-:W0:Y:S01]  /*2be20*/  LDCU UR4, c[0x0][0x39c] ;  /* 0x00007380ff0477ac */ /* 0x000e220008000800 */
[----:B---3--:R-:W-:-:S05]  /*2be30*/  F2FP.SATFINITE.E5M2.F32.PACK_AB_MERGE_C R18, R18, R31, RZ ;  /* 0x0000001f1212723e */ /* 0x008fca00048060ff */
[----:B------:R3:W-:Y:S01]  /*2be40*/  @P4 STG.E.U8 desc[UR24][R28.64], R18 ;  /* 0x000000121c004986 */ /* 0x0007e2000c101118 */
[----:B-----5:R-:W-:Y:S01]  /*2be50*/  ISETP.LT.AND P4, PT, R69, UR14, !P6 ;  /* 0x0000000e45007c0c */ /* 0x020fe2000f781270 */
[----:B------:R-:W5:Y:S01]  /*2be60*/  LDCU UR14, c[0x0][0x398] ;  /* 0x00007300ff0e77ac */ /* 0x000f620008000800 */
[----:B-1----:R-:W-:Y:S02]  /*2be70*/  ISETP.LT.AND P6, PT, R70, UR6, !P6 ;  /* 0x0000000646007c0c */ /* 0x002fe4000f7c1270 */
[----:B----4-:R-:W-:Y:S02]  /*2be80*/  F2FP.SATFINITE.E5M2.F32.PACK_AB_MERGE_C R6, R6, R25, RZ ;  /* 0x000000190606723e */ /* 0x010fe400048060ff */
[----:B--2---:R-:W-:Y:S02]  /*2be90*/  F2FP.SATFINITE.E5M2.F32.PACK_AB_MERGE_C R12, R12, R19, RZ ;  /* 0x000000130c0c723e */ /* 0x004fe400048060ff */
[----:B---3--:R-:W-:Y:S01]  /*2bea0*/  PRMT R18, R18, 0x9910, RZ ;  /* 0x0000991012127816 */ /* 0x008fe200000000ff */
[----:B------:R1:W-:Y:S01]  /*2beb0*/  @P1 STG.E.U8 desc[UR24][R26.64], R6 ;  /* 0x000000061a001986 */ /* 0x0003e2000c101118 */
[----:B------:R-:W-:-:S03]  /*2bec0*/  F2FP.SATFINITE.E5M2.F32.PACK_AB_MERGE_C R4, R4, R13, RZ ;  /* 0x0000000d0404723e */ /* 0x000fc600048060ff */
[----:B------:R-:W2:Y:S01]  /*2bed0*/  LDL.LU R19, [R1+0x680] ;  /* 0x0006800001137983 */ /* 0x000ea20000300800 */
[----:B------:R-:W-:Y:S01]  /*2bee0*/  SHF.R.S32.HI R18, RZ, 0x8, R18 ;  /* 0x00000008ff127819 */ /* 0x000fe20000011412 */
[----:B------:R-:W-:Y:S01]  /*2bef0*/  VIADD R24, R68, 0x22 ;  /* 0x0000002244187836 */ /* 0x000fe20000000000 */
[----:B------:R-:W3:Y:S01]  /*2bf00*/  LDCU UR6, c[0x0][0x39c] ;  /* 0x00007380ff0677ac */ /* 0x000ee20008000800 */
[----:B-1----:R-:W-:Y:S02]  /*2bf10*/  PRMT R6, R6, 0x9910, RZ ;  /* 0x0000991006067816 */ /* 0x002fe400000000ff */
[----:B------:R-:W-:Y:S01]  /*2bf20*/  @P4 STG.E.U8 desc[UR24][R22.64], R18 ;  /* 0x0000001216004986 */ /* 0x000fe2000c101118 */
[----:B0-----:R-:W-:Y:S01]  /*2bf30*/  ISETP.LT.AND P4, PT, R69, UR10, !P2 ;  /* 0x0000000a45007c0c */ /* 0x001fe2000d781270 */
[----:B------:R-:W0:Y:S01]  /*2bf40*/  LDCU UR10, c[0x0][0x398] ;  /* 0x00007300ff0a77ac */ /* 0x000e220008000800 */
[----:B------:R-:W-:-:S05]  /*2bf50*/  SHF.R.S32.HI R6, RZ, 0x8, R6 ;  /* 0x00000008ff067819 */ /* 0x000fca0000011406 */
[----:B------:R1:W-:Y:S01]  /*2bf60*/  @P6 STG.E.U8 desc[UR24][R10.64], R6 ;  /* 0x000000060a006986 */ /* 0x0003e2000c101118 */
[----:B------:R-:W-:Y:S01]  /*2bf70*/  ISETP.LT.AND P2, PT, R70, UR12, !P2 ;  /* 0x0000000c46007c0c */ /* 0x000fe2000d741270 */
[----:B------:R-:W4:Y:S02]  /*2bf80*/  LDCU UR12, c[0x0][0x398] ;  /* 0x00007300ff0c77ac */ /* 0x000f240008000800 */
[----:B-1----:R-:W2:Y:S01]  /*2bf90*/  LDL.LU R11, [R1+0x684] ;  /* 0x00068400010b7983 */ /* 0x002ea20000300800 */
[----:B------:R-:W-:-:S03]  /*2bfa0*/  VIADD R10, R68, 0x23 ;  /* 0x00000023440a7836 */ /* 0x000fc60000000000 */
[----:B------:R1:W-:Y:S02]  /*2bfb0*/  @P4 STG.E.U8 desc[UR24][R78.64], R12 ;  /* 0x0000000c4e004986 */ /* 0x0003e4000c101118 */
[----:B------:R-:W-:Y:S02]  /*2bfc0*/  ISETP.GE.AND P4, PT, R10, UR4, PT ;  /* 0x000000040a007c0c */ /* 0x000fe4000bf86270 */
[----:B------:R-:W-:Y:S01]  /*2bfd0*/  ISETP.GE.AND P1, PT, R24, UR9, PT ;  /* 0x0000000918007c0c */ /* 0x000fe2000bf26270 */
[----:B------:R-:W2:Y:S01]  /*2bfe0*/  LDL.LU R13, [R1+0x280] ;  /* 0x00028000010d7983 */ /* 0x000ea20000300800 */
[----:B------:R-:W-:Y:S01]  /*2bff0*/  PRMT R6, R12, 0x9910, RZ ;  /* 0x000099100c067816 */ /* 0x000fe200000000ff */
[----:B------:R-:W0:Y:S02]  /*2c000*/  LDCU UR9, c[0x0][0x398] ;  /* 0x00007300ff0977ac */ /* 0x000e240008000800 */
[----:B------:R-:W2:Y:S01]  /*2c010*/  LDL.LU R10, [R1+0x284] ;  /* 0x00028400010a7983 */ /* 0x000ea20000300800 */
[----:B-----5:R-:W-:Y:S01]  /*2c020*/  ISETP.LT.AND P6, PT, R69, UR14, !P3 ;  /* 0x0000000e45007c0c */ /* 0x020fe2000dfc1270 */
[----:B------:R-:W5:Y:S01]  /*2c030*/  LDCU UR14, c[0x0][0x398] ;  /* 0x00007300ff0e77ac */ /* 0x000f620008000800 */
[----:B-1----:R-:W-:Y:S01]  /*2c040*/  IMAD.MOV.U32 R78, RZ, RZ, R6 ;  /* 0x000000ffff4e7224 */ /* 0x002fe200078e0006 */
[----:B------:R1:W-:Y:S01]  /*2c050*/  @P2 STG.E.U8 desc[UR24][R72.64], R4 ;  /* 0x0000000448002986 */ /* 0x0003e2000c101118 */
[----:B------:R-:W-:Y:S01]  /*2c060*/  VIADD R18, R68, 0x24 ;  /* 0x0000002444127836 */ /* 0x000fe20000000000 */
[----:B------:R-:W0:Y:S02]  /*2c070*/  LDCU UR4, c[0x0][0x39c] ;  /* 0x00007380ff0477ac */ /* 0x000e240008000800 */
[----:B-1----:R-:W-:-:S02]  /*2c080*/  SHF.R.S32.HI R73, RZ, 0x8, R78 ;  /* 0x00000008ff497819 */ /* 0x002fc4000001144e */
[----:B------:R-:W-:-:S04]  /*2c090*/  IADD3 R72, P2, PT, R5, R3, RZ ;  /* 0x0000000305487210 */ /* 0x000fc80007f5e0ff */
[----:B------:R1:W-:Y:S01]  /*2c0a0*/  @P6 STG.E.U8 desc[UR24][R8.64], R73 ;  /* 0x0000004908006986 */ /* 0x0003e2000c101118 */
[----:B------:R-:W-:-:S03]  /*2c0b0*/  PRMT R4, R4, 0x9910, RZ ;  /* 0x0000991004047816 */ /* 0x000fc600000000ff */
[----:B-1----:R-:W2:Y:S04]  /*2c0c0*/  LDL.LU R8, [R1+0x688] ;  /* 0x0006880001087983 */ /* 0x002ea80000300800 */
[----:B------:R-:W2:Y:S01]  /*2c0d0*/  LDL.LU R9, [R1+0x68c] ;  /* 0x00068c0001097983 */ /* 0x000ea20000300800 */
[----:B------:R-:W-:Y:S02]  /*2c0e0*/  IMAD.X R73, R7, 0x1, R71, P2 ;  /* 0x0000000107497824 */ /* 0x000fe400010e0647 */
[----:B------:R-:W-:Y:S01]  /*2c0f0*/  IMAD.MOV.U32 R12, RZ, RZ, R4 ;  /* 0x000000ffff0c7224 */ /* 0x000fe200078e0004 */
[----:B------:R-:W2:Y:S04]  /*2c100*/  LDL.LU R7, [R1+0x288] ;  /* 0x0002880001077983 */ /* 0x000ea80000300800 */
[----:B------:R-:W2:Y:S01]  /*2c110*/  LDL.LU R4, [R1+0x28c] ;  /* 0x00028c0001047983 */ /* 0x000ea20000300800 */
[----:B------:R-:W-:-:S05]  /*2c120*/  VIADD R6, R5, UR60 ;  /* 0x0000003c05067c36 */ /* 0x000fca0008000000 */
[----:B------:R-:W-:Y:S02]  /*2c130*/  SHF.R.S32.HI R5, RZ, 0x1f, R6 ;  /* 0x0000001fff057819 */ /* 0x000fe40000011406 */
[----:B------:R-:W-:Y:S02]  /*2c140*/  IADD3 R78, P2, PT, R6, R2, RZ ;  /* 0x00000002064e7210 */ /* 0x000fe40007f5e0ff */
[----:B0-----:R-:W-:Y:S01]  /*2c150*/  ISETP.LT.AND P3, PT, R70, UR9, !P3 ;  /* 0x0000000946007c0c */ /* 0x001fe2000df61270 */
[----:B------:R-:W0:Y:S02]  /*2c160*/  LDCU UR9, c[0x0][0x39c] ;  /* 0x00007380ff0977ac */ /* 0x000e240008000800 */
[----:B------:R-:W-:Y:S01]  /*2c170*/  IMAD.X R79, R5, 0x1, R0, P2 ;  /* 0x00000001054f7824 */ /* 0x000fe200010e0600 */
[----:B------:R-:W-:Y:S01]  /*2c180*/  ISETP.LT.AND P2, PT, R69, UR10, !P0 ;  /* 0x0000000a45007c0c */ /* 0x000fe2000c741270 */
[----:B------:R-:W1:Y:S01]  /*2c190*/  LDCU UR10, c[0x0][0x398] ;  /* 0x00007300ff0a77ac */ /* 0x000e620008000800 */
[----:B---3--:R-:W-:-:S02]  /*2c1a0*/  ISETP.GE.AND P6, PT, R18, UR6, PT ;  /* 0x0000000612007c0c */ /* 0x008fc4000bfc6270 */
[----:B------:R-:W-:Y:S01]  /*2c1b0*/  SHF.R.S32.HI R18, RZ, 0x8, R12 ;  /* 0x00000008ff127819 */ /* 0x000fe2000001140c */
[----:B------:R-:W3:Y:S01]  /*2c1c0*/  LDCU UR6, c[0x0][0x398] ;  /* 0x00007300ff0677ac */ /* 0x000ee20008000800 */
[----:B----4-:R-:W-:-:S03]  /*2c1d0*/  ISETP.LT.AND P0, PT, R70, UR12, !P0 ;  /* 0x0000000c46007c0c */ /* 0x010fc6000c701270 */
[----:B------:R-:W-:Y:S01]  /*2c1e0*/  @P3 STG.E.U8 desc[UR24][R20.64], R18 ;  /* 0x0000001214003986 */ /* 0x000fe2000c101118 */
[----:B------:R-:W4:Y:S01]  /*2c1f0*/  LDCU UR12, c[0x0][0x398] ;  /* 0x00007300ff0c77ac */ /* 0x000f220008000800 */
[----:B------:R-:W-:-:S05]  /*2c200*/  VIADD R12, R68, 0x25 ;  /* 0x00000025440c7836 */ /* 0x000fca0000000000 */
[----:B------:R-:W-:Y:S01]  /*2c210*/  ISETP.GE.AND P3, PT, R12, UR4, PT ;  /* 0x000000040c007c0c */ /* 0x000fe2000bf66270 */
[----:B------:R-:W0:Y:S01]  /*2c220*/  LDCU UR4, c[0x0][0x39c] ;  /* 0x00007380ff0477ac */ /* 0x000e220008000800 */
[----:B--2---:R-:W-:-:S05]  /*2c230*/  F2FP.SATFINITE.E5M2.F32.PACK_AB_MERGE_C R11, R11, R19, RZ ;  /* 0x000000130b0b723e */ /* 0x004fca00048060ff */
[----:B------:R2:W-:Y:S01]  /*2c240*/  @P2 STG.E.U8 desc[UR24][R16.64], R11 ;  /* 0x0000000b10002986 */ /* 0x0005e2000c101118 */
[----:B-----5:R-:W-:Y:S01]  /*2c250*/  ISETP.LT.AND P2, PT, R69, UR14, !P5 ;  /* 0x0000000e45007c0c */ /* 0x020fe2000ef41270 */
[----:B------:R-:W5:Y:S01]  /*2c260*/  LDCU UR14, c[0x0][0x398] ;  /* 0x00007300ff0e77ac */ /* 0x000f620008000800 */
[----:B------:R-:W-:Y:S02]  /*2c270*/  F2FP.SATFINITE.E5M2.F32.PACK_AB_MERGE_C R10, R10, R13, RZ ;  /* 0x0000000d0a0a723e */ /* 0x000fe400048060ff */
[----:B--2---:R-:W-:-:S03]  /*2c280*/  PRMT R11, R11, 0x9910, RZ ;  /* 0x000099100b0b7816 */ /* 0x004fc600000000ff */
[----:B------:R2:W-:Y:S01]  /*2c290*/  @P0 STG.E.U8 desc[UR24][R14.64], R10 ;  /* 0x0000000a0e000986 */ /* 0x0005e2000c101118 */
[----:B------:R-:W-:Y:S02]  /*2c2a0*/  SHF.R.S32.HI R11, RZ, 0x8, R11 ;  /* 0x00000008ff0b7819 */ /* 0x000fe4000001140b */
[----:B---3--:R-:W-:Y:S02]  /*2c2b0*/  ISETP.LT.AND P5, PT, R70, UR6, !P5 ;  /* 0x0000000646007c0c */ /* 0x008fe4000efa1270 */
[----:B------:R-:W-:Y:S02]  /*2c2c0*/  F2FP.SATFINITE.E5M2.F32.PACK_AB_MERGE_C R4, R4, R7, RZ ;  /* 0x000000070404723e */ /* 0x000fe400048060ff */
[----:B--2---:R-:W-:Y:S01]  /*2c2d0*/  PRMT R10, R10, 0x9910, RZ ;  /* 0x000099100a0a7816 */ /* 0x004fe200000000ff */
[----:B------:R2:W-:Y:S01]  /*2c2e0*/  @P2 STG.E.U8 desc[UR24][R92.64], R11 ;  /* 0x0000000b5c002986 */ /* 0x0005e2000c101118 */
[----:B-1----:R-:W-:Y:S01]  /*2c2f0*/  ISETP.LT.AND P2, PT, R69, UR10, !P1 ;  /* 0x0000000a45007c0c */ /* 0x002fe2000cf41270 */
[----:B------:R-:W-:Y:S01]  /*2c300*/  VIADD R12, R68, 0x26 ;  /* 0x00000026440c7836 */ /* 0x000fe20000000000 */
[----:B----4-:R-:W-:Y:S01]  /*2c310*/  ISETP.LT.AND P1, PT, R70, UR12, !P1 ;  /* 0x0000000c46007c0c */ /* 0x010fe2000cf21270 */
[----:B------:R-:W1:Y:S01]  /*2c320*/  LDCU UR10, c[0x0][0x398] ;  /* 0x00007300ff0a77ac */ /* 0x000e620008000800 */
[----:B------:R-:W3:Y:S01]  /*2c330*/  LDCU UR6, c[0x0][0x39c] ;  /* 0x00007380ff0677ac */ /* 0x000ee20008000800 */
[----:B--2---:R-:W-:Y:S01]  /*2c340*/  IMAD.MOV.U32 R92, RZ, RZ, R10 ;  /* 0x000000ffff5c7224 */ /* 0x004fe200078e000a */
[----:B------:R-:W-:Y:S01]  /*2c350*/  F2FP.SATFINITE.E5M2.F32.PACK_AB_MERGE_C R93, R9, R8, RZ ;  /* 0x00000008095d723e */ /* 0x000fe200048060ff */
[----:B------:R-:W2:Y:S01]  /*2c360*/  LDL.LU R10, [R1+0x690] ;  /* 0x00069000010a7983 */ /* 0x000ea20000300800 */
[----:B0-----:R-:W-:Y:S01]  /*2c370*/  ISETP.GE.AND P0, PT, R12, UR9, PT ;  /* 0x000000090c007c0c */ /* 0x001fe2000bf06270 */
[----:B------:R-:W0:Y:S01]  /*2c380*/  LDCU UR9, c[0x0][0x398] ;  /* 0x00007300ff0977ac */ /* 0x000e220008000800 */
[----:B------:R-:W-:Y:S01]  /*2c390*/  SHF.R.S32.HI R92, RZ, 0x8, R92 ;  /* 0x00000008ff5c7819 */ /* 0x000fe2000001145c */
[----:B------:R-:W2:Y:S01]  /*2c3a0*/  LDL.LU R11, [R1+0x694] ;  /* 0x00069400010b7983 */ /* 0x000ea20000300800 */
[----:B------:R-:W4:Y:S03]  /*2c3b0*/  LDCU UR12, c[0x0][0x398] ;  /* 0x00007300ff0c77ac */ /* 0x000f260008000800 */
[----:B------:R-:W2:Y:S04]  /*2c3c0*/  LDL.LU R8, [R1+0x290] ;  /* 0x0002900001087983 */ /* 0x000ea80000300800 */
[----:B------:R-:W2:Y:S04]  /*2c3d0*/  LDL.LU R9, [R1+0x294] ;  /* 0x0002940001097983 */ /* 0x000ea80000300800 */
[----:B------:R0:W-:Y:S04]  /*2c3e0*/  @P5 STG.E.U8 desc[UR24][R90.64], R92 ;  /* 0x0000005c5a005986 */ /* 0x0001e8000c101118 */
[----:B------:R1:W-:Y:S01]  /*2c3f0*/  @P2 STG.E.U8 desc[UR24][R76.64], R93 ;  /* 0x0000005d4c002986 */ /* 0x0003e2000c101118 */
[----:B0-----:R-:W-:Y:S01]  /*2c400*/  PRMT R91, R93, 0x9910, RZ ;  /* 0x000099105d5b7816 */ /* 0x001fe200000000ff */
[----:B------:R-:W-:-:S04]  /*2c410*/  VIADD R90, R68, 0x27 ;  /* 0x00000027445a7836 */ /* 0x000fc80000000000 */
[----:B-1----:R-:W-:Y:S01]  /*2c420*/  IMAD.MOV.U32 R76, RZ, RZ, R91 ;  /* 0x000000ffff4c7224 */ /* 0x002fe200078e005b */
[----:B------:R0:W-:Y:S01]  /*2c430*/  @P1 STG.E.U8 desc[UR24][R74.64], R4 ;  /* 0x000000044a001986 */ /* 0x0001e2000c101118 */
[----:B------:R-:W-:Y:S01]  /*2c440*/  ISETP.GE.AND P2, PT, R90, UR4, PT ;  /* 0x000000045a007c0c */ /* 0x000fe2000bf46270 */
[----:B------:R-:W-:Y:S01]  /*2c450*/  VIADD R90, R6, UR60 ;  /* 0x0000003c065a7c36 */ /* 0x000fe20008000000 */
[----:B------:R-:W-:Y:S01]  /*2c460*/  PRMT R91, R4, 0x9910, RZ ;  /* 0x00009910045b7816 */ /* 0x000fe200000000ff */
[----:B------:R-:W1:Y:S01]  /*2c470*/  LDCU UR4, c[0x0][0x39c] ;  /* 0x00007380ff0477ac */ /* 0x000e620008000800 */
[----:B0-----:R-:W-:Y:S02]  /*2c480*/  SHF.R.S32.HI R74, RZ, 0x8, R76 ;  /* 0x00000008ff4a7819 */ /* 0x001fe4000001144c */
[----:B------:R-:W-:Y:S02]  /*2c490*/  IADD3 R76, P1, PT, R6, R3, RZ ;  /* 0x00000003064c7210 */ /* 0x000fe40007f3e0ff */
[----:B------:R-:W2:Y:S03]  /*2c4a0*/  LDL.LU R6, [R1+0x698] ;  /* 0x0006980001067983 */ /* 0x000ea60000300800 */
[----:B------:R-:W-:Y:S01]  /*2c4b0*/  IMAD.X R77, R5, 0x1, R71, P1 ;  /* 0x00000001054d7824 */ /* 0x000fe200008e0647 */
[----:B------:R-:W2:Y:S04]  /*2c4c0*/  LDL.LU R7, [R1+0x69c] ;  /* 0x00069c0001077983 */ /* 0x000ea80000300800 */
[----:B------:R-:W2:Y:S04]  /*2c4d0*/  LDL.LU R4, [R1+0x298] ;  /* 0x0002980001047983 */ /* 0x000ea80000300800 */
[----:B------:R-:W2:Y:S01]  /*2c4e0*/  LDL.LU R5, [R1+0x29c] ;  /* 0x00029c0001057983 */ /* 0x000ea20000300800 */
[----:B-----5:R-:W-:Y:S01]  /*2c4f0*/  ISETP.LT.AND P5, PT, R69, UR14, !P4 ;  /* 0x0000000e45007c0c */ /* 0x020fe2000e7a1270 */
[----:B------:R-:W0:Y:S01]  /*2c500*/  LDCU UR14, c[0x0][0x398] ;  /* 0x00007300ff0e77ac */ /* 0x000e220008000800 */
[----:B------:R-:W-:-:S02]  /*2c510*/  ISETP.LT.AND P4, PT, R70, UR9, !P4 ;  /* 0x0000000946007c0c */ /* 0x000fc4000e781270 */
[----:B------:R-:W-:Y:S01]  /*2c520*/  SHF.R.S32.HI R91, RZ, 0x8, R91 ;  /* 0x00000008ff5b7819 */ /* 0x000fe2000001145b */
[----:B------:R-:W5:Y:S08]  /*2c530*/  LDCU UR9, c[0x0][0x398] ;  /* 0x00007300ff0977ac */ /* 0x000f700008000800 */
[----:B------:R0:W-:Y:S02]  /*2c540*/  @P5 STG.E.U8 desc[UR24][R86.64], R74 ;  /* 0x0000004a56005986 */ /* 0x0001e4000c101118 */
[----:B0-----:R-:W-:-:S02]  /*2c550*/  SHF.R.S32.HI R86, RZ, 0x1f, R90 ;  /* 0x0000001fff567819 */ /* 0x001fc4000001145a */
[----:B------:R-:W-:Y:S01]  /*2c560*/  IADD3 R74, P1, PT, R90, R2, RZ ;  /* 0x000000025a4a7210 */ /* 0x000fe20007f3e0ff */
[----:B------:R-:W-:-:S04]  /*2c570*/  VIADD R87, R68, 0x28 ;  /* 0x0000002844577836 */ /* 0x000fc80000000000 */
[----:B------:R-:W-:Y:S01]  /*2c580*/  IMAD.X R75, R86, 0x1, R0, P1 ;  /* 0x00000001564b7824 */ /* 0x000fe200008e0600 */
[----:B------:R-:W-:Y:S01]  /*2c590*/  ISETP.LT.AND P1, PT, R69, UR10, !P6 ;  /* 0x0000000a45007c0c */ /* 0x000fe2000f721270 */
[----:B------:R-:W-:Y:S01]  /*2c5a0*/  @P4 STG.E.U8 desc[UR24][R88.64], R91 ;  /* 0x0000005b58004986 */ /* 0x000fe2000c101118 */
[----:B----4-:R-:W-:Y:S01]  /*2c5b0*/  ISETP.LT.AND P6, PT, R70, UR12, !P6 ;  /* 0x0000000c46007c0c */ /* 0x010fe2000f7c1270 */
[----:B------:R-:W0:Y:S01]  /*2c5c0*/  LDCU UR10, c[0x0][0x398] ;  /* 0x00007300ff0a77ac */ /* 0x000e220008000800 */
[----:B-1----:R-:W-:Y:S01]  /*2c5d0*/  ISETP.GE.AND P5, PT, R87, UR4, PT ;  /* 0x0000000457007c0c */ /* 0x002fe2000bfa6270 */
[----:B------:R-:W-:Y:S01]  /*2c5e0*/  VIADD R87, R68, 0x29 ;  /* 0x0000002944577836 */ /* 0x000fe20000000000 */
[----:B------:R-:W1:Y:S04]  /*2c5f0*/  LDCU UR4, c[0x0][0x39c] ;  /* 0x00007380ff0477ac */ /* 0x000e680008000800 */
[----:B---3--:R-:W-:Y:S01]  /*2c600*/  ISETP.GE.AND P4, PT, R87, UR6, PT ;  /* 0x0000000657007c0c */ /* 0x008fe2000bf86270 */
[----:B------:R-:W3:Y:S01]  /*2c610*/  LDCU UR6, c[0x0][0x398] ;  /* 0x00007300ff0677ac */ /* 0x000ee20008000800 */
[----:B------:R-:W4:Y:S01]  /*2c620*/  LDCU UR12, c[0x0][0x398] ;  /* 0x00007300ff0c77ac */ /* 0x000f220008000800 */
[----:B--2---:R-:W-:-:S05]  /*2c630*/  F2FP.SATFINITE.E5M2.F32.PACK_AB_MERGE_C R92, R11, R10, RZ ;  /* 0x0000000a0b5c723e */ /* 0x004fca00048060ff */
[----:B------:R2:W-:Y:S01]  /*2c640*/  @P1 STG.E.U8 desc[UR24][R84.64], R92 ;  /* 0x0000005c54001986 */ /* 0x0005e2000c101118 */
[----:B------:R-:W-:Y:S02]  /*2c650*/  F2FP.SATFINITE.E5M2.F32.PACK_AB_MERGE_C R87, R9, R8, RZ ;  /* 0x000000080957723e */ /* 0x000fe400048060ff */
[----:B------:R-:W-:Y:S01]  /*2c660*/  ISETP.LT.AND P1, PT, R69, UR14, !P3 ;  /* 0x0000000e45007c0c */ /* 0x000fe2000df21270 */
[----:B------:R-:W0:Y:S02]  /*2c670*/  LDCU UR14, c[0x0][0x398] ;  /* 0x00007300ff0e77ac */ /* 0x000e240008000800 */
[----:B------:R1:W-:Y:S01]  /*2c680*/  @P6 STG.E.U8 desc[UR24][R82.64], R87 ;  /* 0x0000005752006986 */ /* 0x0003e2000c101118 */
[----:B--2---:R-:W-:-:S05]  /*2c690*/  PRMT R92, R92, 0x9910, RZ ;  /* 0x000099105c5c7816 */ /* 0x004fca00000000ff */
[----:B-1----:R-:W-:-:S05]  /*2c6a0*/  IMAD.MOV.U32 R83, RZ, RZ, R92 ;  /* 0x000000ffff537224 */ /* 0x002fca00078e005c */
[----:B------:R-:W-:-:S05]  /*2c6b0*/  SHF.R.S32.HI R83, RZ, 0x8, R83 ;  /* 0x00000008ff537819 */ /* 0x000fca0000011453 */
[----:B------:R1:W-:Y:S02]  /*2c6c0*/  @P1 STG.E.U8 desc[UR24][R80.64], R83 ;  /* 0x0000005350001986 */ /* 0x0003e4000c101118 */
[----:B-1----:R-:W-:Y:S02]  /*2c6d0*/  F2FP.SATFINITE.E5M2.F32.PACK_AB_MERGE_C R81, R7, R6, RZ ;  /* 0x000000060751723e */ /* 0x002fe400048060ff */
[----:B------:R-:W2:Y:S04]  /*2c6e0*/  LDL.LU R6, [R1+0x6a0] ;  /* 0x0006a00001067983 */ /* 0x000ea80000300800 */
[----:B------:R-:W2:Y:S01]  /*2c6f0*/  LDL.LU R7, [R1+0x6a4] ;  /* 0x0006a40001077983 */ /* 0x000ea20000300800 */
[----:B------:R-:W-:-:S03]  /*2c700*/  F2FP.SATFINITE.E5M2.F32.PACK_AB_MERGE_C R80, R5, R4, RZ ;  /* 0x000000040550723e */ /* 0x000fc600048060ff */
[----:B------:R-:W4:Y:S04]  /*2c710*/  LDL.LU R4, [R1+0x2a0] ;  /* 0x0002a00001047983 */ /* 0x000f280000300800 */
[----:B------:R-:W4:Y:S01]  /*2c720*/  LDL.LU R5, [R1+0x2a4] ;  /* 0x0002a40001057983 */ /* 0x000f220000300800 */
[----:B------:R-:W-:Y:S01]  /*2c730*/  ISETP.LT.AND P3, PT, R70, UR16, !P3 ;  /* 0x0000001046007c0c */ /* 0x000fe2000df61270 */
[----:B------:R-:W-:Y:S01]  /*2c740*/  VIADD R82, R68, 0x2a ;  /* 0x0000002a44527836 */ /* 0x000fe20000000000 */
[----:B------:R-:W-:Y:S01]  /*2c750*/  PRMT R84, R87, 0x9910, RZ ;  /* 0x0000991057547816 */ /* 0x000fe200000000ff */
[----:B------:R-:W1:Y:S01]  /*2c760*/  LDCU UR16, c[0x0][0x398] ;  /* 0x00007300ff1077ac */ /* 0x000e620008000800 */
[----:B-----5:R-:W-:Y:S02]  /*2c770*/  ISETP.LT.AND P6, PT, R69, UR9, !P0 ;  /* 0x0000000945007c0c */ /* 0x020fe4000c7c1270 */
[----:B------:R-:W-:Y:S01]  /*2c780*/  ISETP.GE.AND P1, PT, R82, UR4, PT ;  /* 0x0000000452007c0c */ /* 0x000fe2000bf26270 */
[----:B------:R-:W5:Y:S01]  /*2c790*/  LDCU UR4, c[0x0][0x39c] ;  /* 0x00007380ff0477ac */ /* 0x000f620008000800 */
[----:B------:R-:W-:Y:S01]  /*2c7a0*/  SHF.R.S32.HI R82, RZ, 0x8, R84 ;  /* 0x00000008ff527819 */ /* 0x000fe20000011454 */
[----:B------:R-:W1:Y:S04]  /*2c7b0*/  LDCU UR9, c[0x0][0x398] ;  /* 0x00007300ff0977ac */ /* 0x000e680008000800 */
[----:B------:R3:W-:Y:S04]  /*2c7c0*/  @P3 STG.E.U8 desc[UR24][R72.64], R82 ;  /* 0x0000005248003986 */ /* 0x0007e8000c101118 */
[----:B------:R1:W-:Y:S01]  /*2c7d0*/  @P6 STG.E.U8 desc[UR24][R78.64], R81 ;  /* 0x000000514e006986 */ /* 0x0003e2000c101118 */
[----:B0-----:R-:W-:Y:S01]  /*2c7e0*/  ISETP.LT.AND P6, PT, R70, UR10, !P0 ;  /* 0x0000000a46007c0c */ /* 0x001fe2000c7c1270 */
[----:B------:R-:W0:Y:S01]  /*2c7f0*/  LDCU UR10, c[0x0][0x398] ;  /* 0x00007300ff0a77ac */ /* 0x000e220008000800 */
[----:B---3--:R-:W-:-:S05]  /*2c800*/  IADD3 R72, P3, PT, R90, R3, RZ ;  /* 0x000000035a487210 */ /* 0x008fca0007f7e0ff */
[----:B------:R-:W-:Y:S01]  /*2c810*/  IMAD.X R73, R86, 0x1, R71, P3 ;  /* 0x0000000156497824 */ /* 0x000fe200018e0647 */
[----:B------:R-:W-:Y:S01]  /*2c820*/  ISETP.LT.AND P3, PT, R69, UR6, !P2 ;  /* 0x0000000645007c0c */ /* 0x000fe2000d761270 */
[----:B-1----:R-:W-:Y:S01]  /*2c830*/  VIADD R78, R68, 0x2b ;  /* 0x0000002b444e7836 */ /* 0x002fe20000000000 */
[----:B------:R-:W-:-:S03]  /*2c840*/  PRMT R81, R81, 0x9910, RZ ;  /* 0x0000991051517816 */ /* 0x000fc600000000ff */
[----:B------:R1:W-:Y:S01]  /*2c850*/  @P6 STG.E.U8 desc[UR24][R76.64], R80 ;  /* 0x000000504c006986 */ /* 0x0003e2000c101118 */
[----:B------:R-:W-:Y:S01]  /*2c860*/  PRMT R79, R80, 0x9910, RZ ;  /* 0x00009910504f7816 */ /* 0x000fe200000000ff */
[----:B------:R-:W3:Y:S01]  /*2c870*/  LDCU UR6, c[0x0][0x39c] ;  /* 0x00007380ff0677ac */ /* 0x000ee20008000800 */
[----:B-----5:R-:W-:Y:S02]  /*2c880*/  ISETP.GE.AND P0, PT, R78, UR4, PT ;  /* 0x000000044e007c0c */ /* 0x020fe4000bf06270 */
[----:B------:R-:W-:Y:S01]  /*2c890*/  SHF.R.S32.HI R78, RZ, 0x8, R81 ;  /* 0x00000008ff4e7819 */ /* 0x000fe20000011451 */
[----:B------:R-:W5:Y:S04]  /*2c8a0*/  LDCU UR4, c[0x0][0x39c] ;  /* 0x00007380ff0477ac */ /* 0x000f680008000800 */
[----:B------:R2:W-:Y:S01]  /*2c8b0*/  @P3 STG.E.U8 desc[UR24][R74.64], R78 ;  /* 0x0000004e4a003986 */ /* 0x0005e2000c101118 */
[----:B-1----:R-:W-:-:S02]  /*2c8c0*/  SHF.R.S32.HI R76, RZ, 0x8, R79 ;  /* 0x00000008ff4c7819 */ /* 0x002fc4000001144f */
[----:B--2---:R-:W-:Y:S02]  /*2c8d0*/  F2FP.SATFINITE.E5M2.F32.PACK_AB_MERGE_C R78, R7, R6, RZ ;  /* 0x00000006074e723e */ /* 0x004fe400048060ff */
[----:B------:R-:W2:Y:S04]  /*2c8e0*/  LDL.LU R6, [R1+0x6a8] ;  /* 0x0006a80001067983 */ /* 0x000ea80000300800 */
[----:B------:R-:W2:Y:S01]  /*2c8f0*/  LDL.LU R7, [R1+0x6ac] ;  /* 0x0006ac0001077983 */ /* 0x000ea20000300800 */
[----:B----4-:R-:W-:-:S03]  /*2c900*/  F2FP.SATFINITE.E5M2.F32.PACK_AB_MERGE_C R79, R5, R4, RZ ;  /* 0x00000004054f723e */ /* 0x010fc600048060ff */
[----:B------:R-:W4:Y:S04]  /*2c910*/  LDL.LU R4, [R1+0x2a8] ;  /* 0x0002a80001047983 */ /* 0x000f280000300800 */
[----:B------:R-:W4:Y:S01]  /*2c920*/  LDL.LU R5, [R1+0x2ac] ;  /* 0x0002ac0001057983 */ /* 0x000f220000300800 */
[----:B------:R-:W-:Y:S01]  /*2c930*/  ISETP.LT.AND P2, PT, R70, UR12, !P2 ;  /* 0x0000000c46007c0c */ /* 0x000fe2000d741270 */
[----:B------:R-:W1:-:S12]  /*2c940*/  LDCU UR12, c[0x0][0x398] ;  /* 0x00007300ff0c77ac */ /* 0x000e580008000800 */
[----:B------:R1:W-:Y:S01]  /*2c950*/  @P2 STG.E.U8 desc[UR24][R72.64], R76 ;  /* 0x0000004c48002986 */ /* 0x0003e2000c101118 */
[----:B------:R-:W-:Y:S01]  /*2c960*/  ISETP.LT.AND P2, PT, R69, UR9, !P5 ;  /* 0x0000000945007c0c */ /* 0x000fe2000ef41270 */
[----:B------:R-:W-:Y:S01]  /*2c970*/  VIADD R77, R68, 0x2d ;  /* 0x0000002d444d7836 */ /* 0x000fe20000000000 */
[----:B0-----:R-:W-:Y:S01]  /*2c980*/  ISETP.LT.AND P5, PT, R70, UR10, !P5 ;  /* 0x0000000a46007c0c */ /* 0x001fe2000efa1270 */
[----:B------:R-:W0:Y:S01]  /*2c990*/  LDCU UR9, c[0x0][0x398] ;  /* 0x00007300ff0977ac */ /* 0x000e220008000800 */
[----:B------:R-:W0:Y:S01]  /*2c9a0*/  LDCU UR10, c[0x0][0x398] ;  /* 0x00007300ff0a77ac */ /* 0x000e220008000800 */
[----:B-1----:R-:W-:Y:S02]  /*2c9b0*/  VIADD R76, R90, UR60 ;  /* 0x0000003c5a4c7c36 */ /* 0x002fe40008000000 */
[----:B------:R-:W-:-:S03]  /*2c9c0*/  VIADD R72, R68, 0x2c ;  /* 0x0000002c44487836 */ /* 0x000fc60000000000 */
[----:B------:R-:W-:Y:S02]  /*2c9d0*/  SHF.R.S32.HI R73, RZ, 0x1f, R76 ;  /* 0x0000001fff497819 */ /* 0x000fe4000001144c */
[----:B------:R-:W-:Y:S02]  /*2c9e0*/  IADD3 R74, P6, PT, R76, R2, RZ ;  /* 0x000000024c4a7210 */ /* 0x000fe40007fde0ff */
[----:B-----5:R-:W-:Y:S01]  /*2c9f0*/  ISETP.GE.AND P3, PT, R72, UR4, PT ;  /* 0x0000000448007c0c */ /* 0x020fe2000bf66270 */
[----:B------:R-:W1:Y:S02]  /*2ca00*/  LDCU UR4, c[0x0][0x398] ;  /* 0x00007300ff0477ac */ /* 0x000e640008000800 */
[----:B------:R-:W-:Y:S01]  /*2ca10*/  IMAD.X R75, R73, 0x1, R0, P6 ;  /* 0x00000001494b7824 */ /* 0x000fe200030e0600 */
[C---:B------:R-:W-:Y:S01]  /*2ca20*/  IADD3 R72, P6, PT, R76.reuse, R3, RZ ;  /* 0x000000034c487210 */ /* 0x040fe20007fde0ff */
[----:B------:R-:W-:-:S04]  /*2ca30*/  VIADD R76, R76, UR60 ;  /* 0x0000003c4c4c7c36 */ /* 0x000fc80008000000 */
[----:B------:R-:W-:Y:S01]  /*2ca40*/  IMAD.X R73, R73, 0x1, R71, P6 ;  /* 0x0000000149497824 */ /* 0x000fe200030e0647 */
[----:B------:R5:W-:Y:S04]  /*2ca50*/  @P2 STG.E.U8 desc[UR24][R74.64], R78 ;  /* 0x0000004e4a002986 */ /* 0x000be8000c101118 */
[----:B------:R0:W-:Y:S01]  /*2ca60*/  @P5 STG.E.U8 desc[UR24][R72.64], R79 ;  /* 0x0000004f48005986 */ /* 0x0001e2000c101118 */
[----:B------:R-:W-:Y:S01]  /*2ca70*/  ISETP.LT.AND P5, PT, R69, UR12, !P4 ;  /* 0x0000000c45007c0c */ /* 0x000fe2000e7a1270 */
[----:B------:R-:W1:Y:S01]  /*2ca80*/  LDCU UR12, c[0x0][0x398] ;  /* 0x00007300ff0c77ac */ /* 0x000e620008000800 */
[----:B-----5:R-:W-:Y:S02]  /*2ca90*/  IADD3 R74, P6, PT, R76, R2, RZ ;  /* 0x000000024c4a7210 */ /* 0x020fe40007fde0ff */
[----:B------:R-:W-:-:S02]  /*2caa0*/  PRMT R78, R78, 0x9910, RZ ;  /* 0x000099104e4e7816 */ /* 0x000fc400000000ff */
[----:B0-----:R-:W-:Y:S02]  /*2cab0*/  SHF.R.S32.HI R73, RZ, 0x1f, R76 ;  /* 0x0000001fff497819 */ /* 0x001fe4000001144c */
[----:B------:R-:W-:-:S03]  /*2cac0*/  SHF.R.S32.HI R78, RZ, 0x8, R78 ;  /* 0x00000008ff4e7819 */ /* 0x000fc6000001144e */
[----:B------:R-:W-:Y:S01]  /*2cad0*/  IMAD.X R75, R73, 0x1, R0, P6 ;  /* 0x00000001494b7824 */ /* 0x000fe200030e0600 */
[----:B---3--:R-:W-:Y:S01]  /*2cae0*/  ISETP.GE.AND P2, PT, R77, UR6, PT ;  /* 0x000000064d007c0c */ /* 0x008fe2000bf46270 */
[----:B------:R-:W0:Y:S01]  /*2caf0*/  LDCU UR6, c[0x0][0x398] ;  /* 0x00007300ff0677ac */ /* 0x000e220008000800 */
[----:B------:R-:W-:Y:S02]  /*2cb00*/  PRMT R77, R79, 0x9910, RZ ;  /* 0x000099104f4d7816 */ /* 0x000fe400000000ff */
[----:B------:R4:W-:Y:S01]  /*2cb10*/  @P5 STG.E.U8 desc[UR24][R74.64], R78 ;  /* 0x0000004e4a005986 */ /* 0x0009e2000c101118 */
[----:B--2---:R-:W-:-:S03]  /*2cb20*/  F2FP.SATFINITE.E5M2.F32.PACK_AB_MERGE_C R79, R7, R6, RZ ;  /* 0x00000006074f723e */ /* 0x004fc600048060ff */
[----:B------:R-:W2:Y:S04]  /*2cb30*/  LDL.LU R6, [R1+0x6b0] ;  /* 0x0006b00001067983 */ /* 0x000ea80000300800 */
[----:B------:R-:W2:Y:S01]  /*2cb40*/  LDL.LU R7, [R1+0x6b4] ;  /* 0x0006b40001077983 */ /* 0x000ea20000300800 */
[----:B----4-:R-:W-:-:S03]  /*2cb50*/  F2FP.SATFINITE.E5M2.F32.PACK_AB_MERGE_C R78, R5, R4, RZ ;  /* 0x00000004054e723e */ /* 0x010fc600048060ff */
[----:B------:R-:W3:Y:S04]  /*2cb60*/  LDL.LU R4, [R1+0x2b0] ;  /* 0x0002b00001047983 */ /* 0x000ee80000300800 */
[----:B------:R-:W3:Y:S01]  /*2cb70*/  LDL.LU R5, [R1+0x2b4] ;  /* 0x0002b40001057983 */ /* 0x000ee20000300800 */
[----:B-1----:R-:W-:Y:S01]  /*2cb80*/  ISETP.LT.AND P4, PT, R70, UR4, !P4 ;  /* 0x0000000446007c0c */ /* 0x002fe2000e781270 */
[----:B------:R-:W1:Y:S01]  /*2cb90*/  LDCU UR4, c[0x0][0x39c] ;  /* 0x00007380ff0477ac */ /* 0x000e620008000800 */
[----:B------:R-:W-:Y:S02]  /*2cba0*/  IADD3 R72, P6, PT, R76, R3, RZ ;  /* 0x000000034c487210 */ /* 0x000fe40007fde0ff */
[----:B------:R-:W-:-:S03]  /*2cbb0*/  SHF.R.S32.HI R77, RZ, 0x8, R77 ;  /* 0x00000008ff4d7819 */ /* 0x000fc6000001144d */
[----:B------:R-:W-:Y:S02]  /*2cbc0*/  IMAD.X R73, R73, 0x1, R71, P6 ;  /* 0x0000000149497824 */ /* 0x000fe400030e0647 */
[----:B------:R-:W-:Y:S01]  /*2cbd0*/  VIADD R76, R76, UR60 ;  /* 0x0000003c4c4c7c36 */ /* 0x000fe20008000000 */
[----:B0-----:R-:W-:Y:S01]  /*2cbe0*/  ISETP.LT.AND P5, PT, R69, UR6, !P1 ;  /* 0x0000000645007c0c */ /* 0x001fe2000cfa1270 */
[----:B------:R-:W0:Y:S02]  /*2cbf0*/  LDCU UR6, c[0x0][0x39c] ;  /* 0x00007380ff0677ac */ /* 0x000e240008000800 */
[----:B------:R4:W-:Y:S01]  /*2cc00*/  @P4 STG.E.U8 desc[UR24][R72.64], R77 ;  /* 0x0000004d48004986 */ /* 0x0009e2000c101118 */
[----:B------:R-:W-:Y:S01]  /*2cc10*/  ISETP.LT.AND P4, PT, R70, UR9, !P1 ;  /* 0x0000000946007c0c */ /* 0x000fe2000cf81270 */
[----:B------:R-:W5:Y:S01]  /*2cc20*/  LDCU UR9, c[0x0][0x398] ;  /* 0x00007300ff0977ac */ /* 0x000f620008000800 */
[----:B------:R-:W-:Y:S02]  /*2cc30*/  IADD3 R74, P1, PT, R76, R2, RZ ;  /* 0x000000024c4a7210 */ /* 0x000fe40007f3e0ff */
[----:B----4-:R-:W-:-:S02]  /*2cc40*/  SHF.R.S32.HI R73, RZ, 0x1f, R76 ;  /* 0x0000001fff497819 */ /* 0x010fc4000001144c */
[----:B------:R-:W-:Y:S01]  /*2cc50*/  IADD3 R72, P6, PT, R76, R3, RZ ;  /* 0x000000034c487210 */ /* 0x000fe20007fde0ff */
[----:B------:R-:W-:Y:S02]  /*2cc60*/  VIADD R77, R68, 0x2e ;  /* 0x0000002e444d7836 */ /* 0x000fe40000000000 */
[C---:B------:R-:W-:Y:S02]  /*2cc70*/  IMAD.X R75, R73.reuse, 0x1, R0, P1 ;  /* 0x00000001494b7824 */ /* 0x040fe400008e0600 */
[----:B------:R-:W-:Y:S01]  /*2cc80*/  IMAD.X R73, R73, 0x1, R71, P6 ;  /* 0x0000000149497824 */ /* 0x000fe200030e0647 */
[----:B-1----:R-:W-:Y:S01]  /*2cc90*/  ISETP.GE.AND P1, PT, R77, UR4, PT ;  /* 0x000000044d007c0c */ /* 0x002fe2000bf26270 */
[----:B------:R-:W1:Y:S01]  /*2cca0*/  LDCU UR4, c[0x0][0x39c] ;  /* 0x00007380ff0477ac */ /* 0x000e620008000800 */
[----:B------:R-:W-:Y:S01]  /*2ccb0*/  @P5 STG.E.U8 desc[UR24][R74.64], R79 ;  /* 0x0000004f4a005986 */ /* 0x000fe2000c101118 */
[----:B------:R-:W-:-:S03]  /*2ccc0*/  VIADD R76, R76, UR60 ;  /* 0x0000003c4c4c7c36 */ /* 0x000fc60008000000 */
[----:B------:R4:W-:Y:S01]  /*2ccd0*/  @P4 STG.E.U8 desc[UR24][R72.64], R78 ;  /* 0x0000004e48004986 */ /* 0x0009e2000c101118 */
[----:B------:R-:W-:Y:S01]  /*2cce0*/  ISETP.LT.AND P5, PT, R69, UR10, !P0 ;  /* 0x0000000a45007c0c */ /* 0x000fe2000c7a1270 */
[----:B------:R-:W-:Y:S01]  /*2ccf0*/  VIADD R77, R68, 0x2f ;  /* 0x0000002f444d7836 */ /* 0x000fe20000000000 */
[----:B------:R-:W-:Y:S01]  /*2cd00*/  ISETP.LT.AND P4, PT, R70, UR12, !P0 ;  /* 0x0000000c46007c0c */ /* 0x000fe2000c781270 */
[----:B------:R-:W0:Y:S01]  /*2cd10*/  LDCU UR10, c[0x0][0x398] ;  /* 0x00007300ff0a77ac */ /* 0x000e220008000800 */
[----:B----4-:R-:W-:Y:S01]  /*2cd20*/  PRMT R72, R79, 0x9910, RZ ;  /* 0x000099104f487816 */ /* 0x010fe200000000ff */
[----:B------:R-:W4:Y:S01]  /*2cd30*/  LDCU UR12, c[0x0][0x398] ;  /* 0x00007300ff0c77ac */ /* 0x000f220008000800 */
[----:B------:R-:W-:Y:S02]  /*2cd40*/  PRMT R79, R78, 0x9910, RZ ;  /* 0x000099104e4f7816 */ /* 0x000fe400000000ff */
[----:B------:R-:W-:Y:S01]  /*2cd50*/  SHF.R.S32.HI R73, RZ, 0x1f, R76 ;  /* 0x0000001fff497819 */ /* 0x000fe2000001144c */
[----:B------:R-:W-:Y:S01]  /*2cd60*/  IMAD.MOV.U32 R78, RZ, RZ, R72 ;  /* 0x000000ffff4e7224 */ /* 0x000fe200078e0048 */
[----:B------:R-:W-:-:S04]  /*2cd70*/  IADD3 R74, P0, PT, R76, R2, RZ ;  /* 0x000000024c4a7210 */ /* 0x000fc80007f1e0ff */
[----:B------:R-:W-:Y:S01]  /*2cd80*/  SHF.R.S32.HI R78, RZ, 0x8, R78 ;  /* 0x00000008ff4e7819 */ /* 0x000fe2000001144e */
[----:B------:R-:W-:Y:S01]  /*2cd90*/  IMAD.X R75, R73, 0x1, R0, P0 ;  /* 0x00000001494b7824 */ /* 0x000fe200000e0600 */
[----:B-1----:R-:W-:Y:S01]  /*2cda0*/  ISETP.GE.AND P0, PT, R77, UR4, PT ;  /* 0x000000044d007c0c */ /* 0x002fe2000bf06270 */
[----:B------:R-:W1:Y:S01]  /*2cdb0*/  LDCU UR4, c[0x0][0x39c] ;  /* 0x00007380ff0477ac */ /* 0x000e620008000800 */
[----:B------:R-:W-:Y:S02]  /*2cdc0*/  SHF.R.S32.HI R77, RZ, 0x8, R79 ;  /* 0x00000008ff4d7819 */ /* 0x000fe4000001144f */
[----:B------:R2:W-:Y:S02]  /*2cdd0*/  @P5 STG.E.U8 desc[UR24][R74.64], R78 ;  /* 0x0000004e4a005986 */ /* 0x0005e4000c101118 */
[----:B--2---:R-:W-:Y:S02]  /*2cde0*/  F2FP.SATFINITE.E5M2.F32.PACK_AB_MERGE_C R78, R7, R6, RZ ;  /* 0x00000006074e723e */ /* 0x004fe400048060ff */
[----:B------:R-:W2:Y:S04]  /*2cdf0*/  LDL.LU R6, [R1+0x6b8] ;  /* 0x0006b80001067983 */ /* 0x000ea80000300800 */
[----:B------:R-:W2:Y:S01]  /*2ce00*/  LDL.LU R7, [R1+0x6bc] ;  /* 0x0006bc0001077983 */ /* 0x000ea20000300800 */
[----:B---3--:R-:W-:-:S03]  /*2ce10*/  F2FP.SATFINITE.E5M2.F32.PACK_AB_MERGE_C R79, R5, R4, RZ ;  /* 0x00000004054f723e */ /* 0x008fc600048060ff */
[----:B------:R-:W3:Y:S04]  /*2ce20*/  LDL.LU R4, [R1+0x2b8] ;  /* 0x0002b80001047983 */ /* 0x000ee80000300800 */
[----:B------:R-:W3:Y:S01]  /*2ce30*/  LDL.LU R5, [R1+0x2bc] ;  /* 0x0002bc0001057983 */ /* 0x000ee20000300800 */
[C---:B------:R-:W-:Y:S01]  /*2ce40*/  IADD3 R72, P6, PT, R76.reuse, R3, RZ ;  /* 0x000000034c487210 */ /* 0x040fe20007fde0ff */
[----:B------:R-:W-:-:S04]  /*2ce50*/  VIADD R76, R76, UR60 ;  /* 0x0000003c4c4c7c36 */ /* 0x000fc80008000000 */
[----:B------:R-:W-:Y:S01]  /*2ce60*/  IMAD.X R73, R73, 0x1, R71, P6 ;  /* 0x0000000149497824 */ /* 0x000fe200030e0647 */
[----:B------:R-:W-:-:S04]  /*2ce70*/  IADD3 R74, P6, PT, R76, R2, RZ ;  /* 0x000000024c4a7210 */ /* 0x000fc80007fde0ff */
[----:B------:R0:W-:Y:S01]  /*2ce80*/  @P4 STG.E.U8 desc[UR24][R72.64], R77 ;  /* 0x0000004d48004986 */ /* 0x0001e2000c101118 */
[----:B-----5:R-:W-:Y:S01]  /*2ce90*/  ISETP.LT.AND P4, PT, R69, UR9, !P3 ;  /* 0x0000000945007c0c */ /* 0x020fe2000df81270 */
[----:B------:R-:W5:Y:S01]  /*2cea0*/  LDCU UR9, c[0x0][0x398] ;  /* 0x00007300ff0977ac */ /* 0x000f620008000800 */
[----:B------:R-:W-:Y:S01]  /*2ceb0*/  ISETP.LT.AND P3, PT, R70, UR14, !P3 ;  /* 0x0000000e46007c0c */ /* 0x000fe2000df61270 */
[----:B------:R-:W1:Y:S01]  /*2cec0*/  LDCU UR14, c[0x0][0x398] ;  /* 0x00007300ff0e77ac */ /* 0x000e620008000800 */
[----:B0-----:R-:W-:Y:S01]  /*2ced0*/  VIADD R72, R68, 0x30 ;  /* 0x0000003044487836 */ /* 0x001fe20000000000 */
[----:B------:R-:W-:-:S04]  /*2cee0*/  SHF.R.S32.HI R73, RZ, 0x1f, R76 ;  /* 0x0000001fff497819 */ /* 0x000fc8000001144c */
[----:B------:R-:W-:Y:S01]  /*2cef0*/  ISETP.GE.AND P5, PT, R72, UR6, PT ;  /* 0x0000000648007c0c */ /* 0x000fe2000bfa6270 */
[C---:B------:R-:W-:Y:S01]  /*2cf00*/  IMAD.X R75, R73.reuse, 0x1, R0, P6 ;  /* 0x00000001494b7824 */ /* 0x040fe200030e0600 */
[C---:B------:R-:W-:Y:S01]  /*2cf10*/  IADD3 R72, P6, PT, R76.reuse, R3, RZ ;  /* 0x000000034c487210 */ /* 0x040fe20007fde0ff */
[----:B------:R-:W-:Y:S01]  /*2cf20*/  VIADD R76, R76, UR60 ;  /* 0x0000003c4c4c7c36 */ /* 0x000fe20008000000 */
[----:B------:R-:W0:Y:S03]  /*2cf30*/  LDCU UR6, c[0x0][0x398] ;  /* 0x00007300ff0677ac */ /* 0x000e260008000800 */
[----:B------:R-:W-:Y:S01]  /*2cf40*/  IMAD.X R73, R73, 0x1, R71, P6 ;  /* 0x0000000149497824 */ /* 0x000fe200030e0647 */
[----:B------:R1:W-:Y:S04]  /*2cf50*/  @P4 STG.E.U8 desc[UR24][R74.64], R78 ;  /* 0x0000004e4a004986 */ /* 0x0003e8000c101118 */
[----:B------:R0:W-:Y:S01]  /*2cf60*/  @P3 STG.E.U8 desc[UR24][R72.64], R79 ;  /* 0x0000004f48003986 */ /* 0x0001e2000c101118 */
[----:B------:R-:W-:Y:S01]  /*2cf70*/  ISETP.LT.AND P3, PT, R69, UR10, !P2 ;  /* 0x0000000a45007c0c */ /* 0x000fe2000d761270 */
[----:B------:R-:W-:Y:S01]  /*2cf80*/  VIADD R77, R68, 0x31 ;  /* 0x00000031444d7836 */ /* 0x000fe20000000000 */
[----:B------:R-:W2:Y:S01]  /*2cf90*/  LDCU UR10, c[0x0][0x398] ;  /* 0x00007300ff0a77ac */ /* 0x000ea20008000800 */
[----:B-1----:R-:W-:-:S02]  /*2cfa0*/  IADD3 R74, P6, PT, R76, R2, RZ ;  /* 0x000000024c4a7210 */ /* 0x002fc40007fde0ff */
[----:B------:R-:W-:Y:S02]  /*2cfb0*/  PRMT R78, R78, 0x9910, RZ ;  /* 0x000099104e4e7816 */ /* 0x000fe400000000ff */
[----:B0-----:R-:W-:Y:S02]  /*2cfc0*/  SHF.R.S32.HI R73, RZ, 0x1f, R76 ;  /* 0x0000001fff497819 */ /* 0x001fe4000001144c */
[----:B------:R-:W-:-:S03]  /*2cfd0*/  SHF.R.S32.HI R78, RZ, 0x8, R78 ;  /* 0x00000008ff4e7819 */ /* 0x000fc6000001144e */
[----:B------:R-:W-:Y:S01]  /*2cfe0*/  IMAD.X R75, R73, 0x1, R0, P6 ;  /* 0x00000001494b7824 */ /* 0x000fe200030e0600 */
[----:B------:R-:W-:Y:S01]  /*2cff0*/  ISETP.GE.AND P4, PT, R77, UR4, PT ;  /* 0x000000044d007c0c */ /* 0x000fe2000bf86270 */
[----:B------:R-:W0:Y:S01]  /*2d000*/  LDCU UR4, c[0x0][0x39c] ;  /* 0x00007380ff0477ac */ /* 0x000e220008000800 */
[----:B------:R-:W-:Y:S02]  /*2d010*/  PRMT R77, R79, 0x9910, RZ ;  /* 0x000099104f4d7816 */ /* 0x000fe400000000ff */
[----:B------:R3:W-:Y:S01]  /*2d020*/  @P3 STG.E.U8 desc[UR24][R74.64], R78 ;  /* 0x0000004e4a003986 */ /* 0x0007e2000c101118 */
[----:B--2---:R-:W-:-:S03]  /*2d030*/  F2FP.SATFINITE.E5M2.F32.PACK_AB_MERGE_C R79, R7, R6, RZ ;  /* 0x00000006074f723e */ /* 0x004fc600048060ff */
[----:B------:R-:W2:Y:S04]  /*2d040*/  LDL.LU R6, [R1+0x6c0] ;  /* 0x0006c00001067983 */ /* 0x000ea80000300800 */
[----:B------:R-:W2:Y:S01]  /*2d050*/  LDL.LU R7, [R1+0x6c4] ;  /* 0x0006c40001077983 */ /* 0x000ea20000300800 */
[----:B---3--:R-:W-:-:S03]  /*2d060*/  F2FP.SATFINITE.E5M2.F32.PACK_AB_MERGE_C R78, R5, R4, RZ ;  /* 0x00000004054e723e */ /* 0x008fc600048060ff */
[----:B------:R-:W3:Y:S04]  /*2d070*/  LDL.LU R4, [R1+0x2c0] ;  /* 0x0002c00001047983 */ /* 0x000ee80000300800 */
[----:B------:R-:W3:Y:S01]  /*2d080*/  LDL.LU R5, [R1+0x2c4] ;  /* 0x0002c40001057983 */ /* 0x000ee20000300800 */
[----:B------:R-:W-:Y:S01]  /*2d090*/  ISETP.LT.AND P2, PT, R70, UR6, !P2 ;  /* 0x0000000646007c0c */ /* 0x000fe2000d741270 */
[----:B------:R-:W1:Y:S01]  /*2d0a0*/  LDCU UR6, c[0x0][0x39c] ;  /* 0x00007380ff0677ac */ /* 0x000e620008000800 */
[----:B------:R-:W-:Y:S02]  /*2d0b0*/  IADD3 R72, P6, PT, R76, R3, RZ ;  /* 0x000000034c487210 */ /* 0x000fe40007fde0ff */
[----:B------:R-:W-:-:S03]  /*2d0c0*/  SHF.R.S32.HI R77, RZ, 0x8, R77 ;  /* 0x00000008ff4d7819 */ /* 0x000fc6000001144d */
[----:B------:R-:W-:Y:S02]  /*2d0d0*/  IMAD.X R73, R73, 0x1, R71, P6 ;  /* 0x0000000149497824 */ /* 0x000fe400030e0647 */
[----:B------:R-:W-:Y:S01]  /*2d0e0*/  VIADD R76, R76, UR60 ;  /* 0x0000003c4c4c7c36 */ /* 0x000fe20008000000 */
[----:B-----5:R-:W-:Y:S01]  /*2d0f0*/  ISETP.LT.AND P3, PT, R69, UR9, !P1 ;  /* 0x0000000945007c0c */ /* 0x020fe2000cf61270 */
[----:B------:R-:W5:Y:S02]  /*2d100*/  LDCU UR9, c[0x0][0x398] ;  /* 0x00007300ff0977ac */ /* 0x000f640008000800 */
[----:B------:R0:W-:Y:S01]  /*2d110*/  @P2 STG.E.U8 desc[UR24][R72.64], R77 ;  /* 0x0000004d48002986 */ /* 0x0001e2000c101118 */
[----:B----4-:R-:W-:Y:S01]  /*2d120*/  ISETP.LT.AND P2, PT, R70, UR12, !P1 ;  /* 0x0000000c46007c0c */ /* 0x010fe2000cf41270 */
[----:B------:R-:W4:Y:S01]  /*2d130*/  LDCU UR12, c[0x0][0x398] ;  /* 0x00007300ff0c77ac */ /* 0x000f220008000800 */
[----:B------:R-:W-:Y:S02]  /*2d140*/  IADD3 R74, P1, PT, R76, R2, RZ ;  /* 0x000000024c4a7210 */ /* 0x000fe40007f3e0ff */
[----:B0-----:R-:W-:-:S02]  /*2d150*/  SHF.R.S32.HI R73, RZ, 0x1f, R76 ;  /* 0x0000001fff497819 */ /* 0x001fc4000001144c */
[----:B------:R-:W-:Y:S01]  /*2d160*/  IADD3 R72, P6, PT, R76, R3, RZ ;  /* 0x000000034c487210 */ /* 0x000fe20007fde0ff */
[----:B------:R-:W-:Y:S02]  /*2d170*/  VIADD R77, R68, 0x32 ;  /* 0x00000032444d7836 */ /* 0x000fe40000000000 */
[C---:B------:R-:W-:Y:S02]  /*2d180*/  IMAD.X R75, R73.reuse, 0x1, R0, P1 ;  /* 0x00000001494b7824 */ /* 0x040fe400008e0600 */
[----:B------:R-:W-:Y:S01]  /*2d190*/  IMAD.X R73, R73, 0x1, R71, P6 ;  /* 0x0000000149497824 */ /* 0x000fe200030e0647 */
[----:B------:R-:W-:Y:S01]  /*2d1a0*/  ISETP.GE.AND P1, PT, R77, UR4, PT ;  /* 0x000000044d007c0c */ /* 0x000fe2000bf26270 */
[----:B------:R-:W0:Y:S01]  /*2d1b0*/  LDCU UR4, c[0x0][0x39c] ;  /* 0x00007380ff0477ac */ /* 0x000e220008000800 */
[----:B------:R-:W-:Y:S01]  /*2d1c0*/  @P3 STG.E.U8 desc[UR24][R74.64], R79 ;  /* 0x0000004f4a003986 */ /* 0x000fe2000c101118 */
[----:B------:R-:W-:-:S03]  /*2d1d0*/  VIADD R76, R76, UR60 ;  /* 0x0000003c4c4c7c36 */ /* 0x000fc60008000000 */
[----:B------:R1:W-:Y:S01]  /*2d1e0*/  @P2 STG.E.U8 desc[UR24][R72.64], R78 ;  /* 0x0000004e48002986 */ /* 0x0003e2000c101118 */
[----:B------:R-:W-:Y:S01]  /*2d1f0*/  ISETP.LT.AND P3, PT, R69, UR10, !P0 ;  /* 0x0000000a45007c0c */ /* 0x000fe2000c761270 */
[----:B------:R-:W-:Y:S01]  /*2d200*/  VIADD R77, R68, 0x33 ;  /* 0x00000033444d7836 */ /* 0x000fe20000000000 */
[----:B------:R-:W-:Y:S01]  /*2d210*/  ISETP.LT.AND P2, PT, R70, UR14, !P0 ;  /* 0x0000000e46007c0c */ /* 0x000fe2000c741270 */
[----:B------:R-:W0:Y:S01]  /*2d220*/  LDCU UR10, c[0x0][0x398] ;  /* 0x00007300ff0a77ac */ /* 0x000e220008000800 */
[----:B-1----:R-:W-:Y:S01]  /*2d230*/  PRMT R72, R79, 0x9910, RZ ;  /* 0x000099104f487816 */ /* 0x002fe200000000ff */
[----:B------:R-:W1:Y:S01]  /*2d240*/  LDCU UR14, c[0x0][0x398] ;  /* 0x00007300ff0e77ac */ /* 0x000e620008000800 */
[----:B------:R-:W-:Y:S02]  /*2d250*/  PRMT R79, R78, 0x9910, RZ ;  /* 0x000099104e4f7816 */ /* 0x000fe400000000ff */
[----:B------:R-:W-:Y:S01]  /*2d260*/  SHF.R.S32.HI R73, RZ, 0x1f, R76 ;  /* 0x0000001fff497819 */ /* 0x000fe2000001144c */
[----:B------:R-:W-:Y:S01]  /*2d270*/  IMAD.MOV.U32 R78, RZ, RZ, R72 ;  /* 0x000000ffff4e7224 */ /* 0x000fe200078e0048 */
[----:B------:R-:W-:-:S04]  /*2d280*/  IADD3 R74, P0, PT, R76, R2, RZ ;  /* 0x000000024c4a7210 */ /* 0x000fc80007f1e0ff */
[----:B------:R-:W-:Y:S01]  /*2d290*/  SHF.R.S32.HI R78, RZ, 0x8, R78 ;  /* 0x00000008ff4e7819 */ /* 0x000fe2000001144e */
[----:B------:R-:W-:Y:S01]  /*2d2a0*/  IMAD.X R75, R73, 0x1, R0, P0 ;  /* 0x00000001494b7824 */ /* 0x000fe200000e0600 */
[----:B0-----:R-:W-:Y:S01]  /*2d2b0*/  ISETP.GE.AND P0, PT, R77, UR4, PT ;  /* 0x000000044d007c0c */ /* 0x001fe2000bf06270 */
[----:B------:R-:W0:Y:S01]  /*2d2c0*/  LDCU UR4, c[0x0][0x39c] ;  /* 0x00007380ff0477ac */ /* 0x000e220008000800 */
        /* <DEDUP_REMOVED lines=15> */
[----:B----4-:R-:W-:Y:S01]  /*2d3c0*/  ISETP.LT.AND P5, PT, R70, UR12, !P5 ;  /* 0x0000000c46007c0c */ /* 0x010fe2000efa1270 */
[----:B------:R-:W4:Y:S01]  /*2d3d0*/  LDCU UR12, c[0x0][0x398] ;  /* 0x00007300ff0c77ac */ /* 0x000f220008000800 */
        /* <DEDUP_REMOVED lines=114> */
[----:B------:R-:W-:-:S04]  /*2db00*/  VIADD R76, R76, UR60 ;  /* 0x0000003c4c4c7c36 */ /* 0x000fc80008000000 */
[----:B------:R0:W-:Y:S01]  /*2db10*/  @P2 STG.E.U8 desc[UR24][R72.64], R77 ;  /* 0x0000004d48002986 */ /* 0x0001e2000c101118 */
[----:B-----5:R-:W-:Y:S01]  /*2db20*/  ISETP.LT.AND P2, PT, R69, UR9, !P1 ;  /* 0x0000000945007c0c */ /* 0x020fe2000cf41270 */
[----:B------:R-:W5:Y:S01]  /*2db30*/  LDCU UR9, c[0x0][0x398] ;  /* 0x00007300ff0977ac */ /* 0x000f620008000800 */
[----:B----4-:R-:W-:Y:S02]  /*2db40*/  ISETP.LT.AND P1, PT, R70, UR12, !P1 ;  /* 0x0000000c46007c0c */ /* 0x010fe4000cf21270 */
[C---:B------:R-:W-:Y:S01]  /*2db50*/  IADD3 R74, P3, PT, R76.reuse, R2, RZ ;  /* 0x000000024c4a7210 */ /* 0x040fe20007f7e0ff */
[----:B------:R-:W4:Y:S01]  /*2db60*/  LDCU UR12, c[0x0][0x398] ;  /* 0x00007300ff0c77ac */ /* 0x000f220008000800 */
[----:B0-----:R-:W-:Y:S02]  /*2db70*/  SHF.R.S32.HI R73, RZ, 0x1f, R76 ;  /* 0x0000001fff497819 */ /* 0x001fe4000001144c */
[----:B------:R-:W-:Y:S01]  /*2db80*/  IADD3 R72, P6, PT, R76, R3, RZ ;  /* 0x000000034c487210 */ /* 0x000fe20007fde0ff */
[----:B------:R-:W-:-:S02]  /*2db90*/  VIADD R77, R68, 0x3a ;  /* 0x0000003a444d7836 */ /* 0x000fc40000000000 */
        /* <DEDUP_REMOVED lines=27> */
[----:B------:R-:W-:Y:S01]  /*2dd50*/  ISETP.LT.AND P0, PT, R70, UR14, !P0 ;  /* 0x0000000e46007c0c */ /* 0x000fe2000c701270 */
[----:B------:R-:W0:Y:S01]  /*2dd60*/  LDCU UR14, c[0x0][0x398] ;  /* 0x00007300ff0e77ac */ /* 0x000e220008000800 */
[C---:B------:R-:W-:Y:S01]  /*2dd70*/  IADD3 R72, P6, PT, R76.reuse, R3, RZ ;  /* 0x000000034c487210 */ /* 0x040fe20007fde0ff */
[----:B------:R-:W-:-:S04]  /*2dd80*/  VIADD R76, R76, UR60 ;  /* 0x0000003c4c4c7c36 */ /* 0x000fc80008000000 */
[----:B------:R-:W-:Y:S01]  /*2dd90*/  IMAD.X R73, R73, 0x1, R71, P6 ;  /* 0x0000000149497824 */ /* 0x000fe200030e0647 */
[----:B------:R-:W-:Y:S02]  /*2dda0*/  IADD3 R74, P6, PT, R76, R2, RZ ;  /* 0x000000024c4a7210 */ /* 0x000fe40007fde0ff */
[----:B-----5:R-:W-:Y:S01]  /*2ddb0*/  ISETP.LT.AND P1, PT, R69, UR9, !P5 ;  /* 0x0000000945007c0c */ /* 0x020fe2000ef21270 */
[----:B------:R-:W5:Y:S02]  /*2ddc0*/  LDCU UR9, c[0x0][0x398] ;  /* 0x00007300ff0977ac */ /* 0x000f640008000800 */
[----:B------:R0:W-:Y:S01]  /*2ddd0*/  @P0 STG.E.U8 desc[UR24][R72.64], R77 ;  /* 0x0000004d48000986 */ /* 0x0001e2000c101118 */
        /* <DEDUP_REMOVED lines=12> */
[----:B-1----:R-:W-:Y:S01]  /*2dea0*/  ISETP.LT.AND P5, PT, R69, UR10, !P4 ;  /* 0x0000000a45007c0c */ /* 0x002fe2000e7a1270 */
[----:B------:R-:W-:Y:S01]  /*2deb0*/  VIADD R77, R68, 0x3d ;  /* 0x0000003d444d7836 */ /* 0x000fe20000000000 */
[----:B------:R-:W1:Y:S01]  /*2dec0*/  LDCU UR10, c[0x0][0x398] ;  /* 0x00007300ff0a77ac */ /* 0x000e620008000800 */
[----:B----4-:R-:W-:-:S02]  /*2ded0*/  IADD3 R74, P6, PT, R76, R2, RZ ;  /* 0x000000024c4a7210 */ /* 0x010fc40007fde0ff */
        /* <DEDUP_REMOVED lines=15> */
[----:B------:R-:W4:Y:S01]  /*2dfd0*/  LDCU UR6, c[0x0][0x39c] ;  /* 0x00007380ff0677ac */ /* 0x000f220008000800 */
[C---:B------:R-:W-:Y:S01]  /*2dfe0*/  IADD3 R72, P6, PT, R76.reuse, R3, RZ ;  /* 0x000000034c487210 */ /* 0x040fe20007fde0ff */
[----:B------:R-:W-:Y:S01]  /*2dff0*/  VIADD R76, R76, UR60 ;  /* 0x0000003c4c4c7c36 */ /* 0x000fe20008000000 */
[----:B------:R-:W-:-:S03]  /*2e000*/  SHF.R.S32.HI R77, RZ, 0x8, R77 ;  /* 0x00000008ff4d7819 */ /* 0x000fc6000001144d */
[----:B------:R-:W-:Y:S01]  /*2e010*/  IMAD.X R73, R73, 0x1, R71, P6 ;  /* 0x0000000149497824 */ /* 0x000fe200030e0647 */
[----:B-----5:R-:W-:Y:S01]  /*2e020*/  ISETP.LT.AND P5, PT, R69, UR9, !P3 ;  /* 0x0000000945007c0c */ /* 0x020fe2000dfa1270 */
[----:B------:R-:W5:Y:S01]  /*2e030*/  LDCU UR9, c[0x0][0x398] ;  /* 0x00007300ff0977ac */ /* 0x000f620008000800 */
[----:B------:R-:W-:-:S03]  /*2e040*/  ISETP.LT.AND P3, PT, R70, UR12, !P3 ;  /* 0x0000000c46007c0c */ /* 0x000fc6000df61270 */
[----:B------:R0:W-:Y:S01]  /*2e050*/  @P4 STG.E.U8 desc[UR24][R72.64], R77 ;  /* 0x0000004d48004986 */ /* 0x0001e2000c101118 */
[----:B------:R-:W-:Y:S01]  /*2e060*/  IADD3 R74, P4, PT, R76, R2, RZ ;  /* 0x000000024c4a7210 */ /* 0x000fe20007f9e0ff */
[----:B------:R-:W1:Y:S01]  /*2e070*/  LDCU UR12, c[0x0][0x398] ;  /* 0x00007300ff0c77ac */ /* 0x000e620008000800 */
[----:B0-----:R-:W-:Y:S01]  /*2e080*/  SHF.R.S32.HI R73, RZ, 0x1f, R76 ;  /* 0x0000001fff497819 */ /* 0x001fe2000001144c */
[----:B------:R-:W-:Y:S01]  /*2e090*/  VIADD R77, R68, 0x3e ;  /* 0x0000003e444d7836 */ /* 0x000fe20000000000 */
[----:B------:R-:W-:-:S03]  /*2e0a0*/  IADD3 R72, P6, PT, R76, R3, RZ ;  /* 0x000000034c487210 */ /* 0x000fc60007fde0ff */
[----:B------:R-:W-:Y:S01]  /*2e0b0*/  IMAD.X R75, R73, 0x1, R0, P4 ;  /* 0x00000001494b7824 */ /* 0x000fe200020e0600 */
[----:B------:R-:W-:Y:S01]  /*2e0c0*/  ISETP.GE.AND P4, PT, R77, UR4, PT ;  /* 0x000000044d007c0c */ /* 0x000fe2000bf86270 */
[----:B------:R-:W-:Y:S01]  /*2e0d0*/  IMAD.X R73, R73, 0x1, R71, P6 ;  /* 0x0000000149497824 */ /* 0x000fe200030e0647 */
[----:B------:R-:W0:Y:S01]  /*2e0e0*/  LDCU UR4, c[0x0][0x39c] ;  /* 0x00007380ff0477ac */ /* 0x000e220008000800 */
[----:B------:R-:W-:Y:S01]  /*2e0f0*/  VIADD R76, R76, UR60 ;  /* 0x0000003c4c4c7c36 */ /* 0x000fe20008000000 */
[----:B------:R4:W-:Y:S01]  /*2e100*/  @P5 STG.E.U8 desc[UR24][R74.64], R79 ;  /* 0x0000004f4a005986 */ /* 0x0009e2000c101118 */
[----:B-1----:R-:W-:Y:S01]  /*2e110*/  ISETP.LT.AND P5, PT, R69, UR10, !P2 ;  /* 0x0000000a45007c0c */ /* 0x002fe2000d7a1270 */
[----:B------:R-:W-:Y:S01]  /*2e120*/  VIADD R77, R68, 0x3f ;  /* 0x0000003f444d7836 */ /* 0x000fe20000000000 */
[----:B------:R-:W-:Y:S01]  /*2e130*/  ISETP.LT.AND P2, PT, R70, UR14, !P2 ;  /* 0x0000000e46007c0c */ /* 0x000fe2000d741270 */
[----:B------:R1:W-:Y:S01]  /*2e140*/  @P3 STG.E.U8 desc[UR24][R72.64], R78 ;  /* 0x0000004e48003986 */ /* 0x0003e2000c101118 */
[----:B------:R-:W0:Y:S01]  /*2e150*/  LDCU UR10, c[0x0][0x398] ;  /* 0x00007300ff0a77ac */ /* 0x000e220008000800 */
[----:B------:R-:W0:Y:S01]  /*2e160*/  LDCU UR14, c[0x0][0x398] ;  /* 0x00007300ff0e77ac */ /* 0x000e220008000800 */
[----:B----4-:R-:W-:-:S02]  /*2e170*/  IADD3 R74, P3, PT, R76, R2, RZ ;  /* 0x000000024c4a7210 */ /* 0x010fc40007f7e0ff */
[----:B------:R-:W-:Y:S02]  /*2e180*/  PRMT R79, R79, 0x9910, RZ ;  /* 0x000099104f4f7816 */ /* 0x000fe400000000ff */
[----:B-1----:R-:W-:Y:S02]  /*2e190*/  SHF.R.S32.HI R73, RZ, 0x1f, R76 ;  /* 0x0000001fff497819 */ /* 0x002fe4000001144c */
[----:B------:R-:W-:Y:S02]  /*2e1a0*/  IADD3 R72, P6, PT, R76, R3, RZ ;  /* 0x000000034c487210 */ /* 0x000fe40007fde0ff */
[----:B------:R-:W-:Y:S01]  /*2e1b0*/  PRMT R78, R78, 0x9910, RZ ;  /* 0x000099104e4e7816 */ /* 0x000fe200000000ff */
[C---:B------:R-:W-:Y:S01]  /*2e1c0*/  IMAD.X R75, R73.reuse, 0x1, R0, P3 ;  /* 0x00000001494b7824 */ /* 0x040fe200018e0600 */
[----:B------:R-:W-:Y:S01]  /*2e1d0*/  SHF.R.S32.HI R79, RZ, 0x8, R79 ;  /* 0x00000008ff4f7819 */ /* 0x000fe2000001144f */
[----:B------:R-:W-:Y:S01]  /*2e1e0*/  IMAD.X R73, R73, 0x1, R71, P6 ;  /* 0x0000000149497824 */ /* 0x000fe200030e0647 */
[----:B------:R-:W-:Y:S01]  /*2e1f0*/  SHF.R.S32.HI R78, RZ, 0x8, R78 ;  /* 0x00000008ff4e7819 */ /* 0x000fe2000001144e */
[----:B------:R-:W-:-:S02]  /*2e200*/  VIADD R76, R76, UR60 ;  /* 0x0000003c4c4c7c36 */ /* 0x000fc40008000000 */
[----:B------:R1:W-:Y:S01]  /*2e210*/  @P5 STG.E.U8 desc[UR24][R74.64], R79 ;  /* 0x0000004f4a005986 */ /* 0x0003e2000c101118 */
[----:B-----5:R-:W-:Y:S01]  /*2e220*/  ISETP.LT.AND P5, PT, R69, UR9, !P0 ;  /* 0x0000000945007c0c */ /* 0x020fe2000c7a1270 */
[----:B------:R-:W4:Y:S02]  /*2e230*/  LDCU UR9, c[0x0][0x398] ;  /* 0x00007300ff0977ac */ /* 0x000f240008000800 */
[----:B------:R5:W-:Y:S01]  /*2e240*/  @P2 STG.E.U8 desc[UR24][R72.64], R78 ;  /* 0x0000004e48002986 */ /* 0x000be2000c101118 */
[----:B------:R-:W-:Y:S01]  /*2e250*/  ISETP.LT.AND P2, PT, R70, UR12, !P0 ;  /* 0x0000000c46007c0c */ /* 0x000fe2000c741270 */
[----:B------:R-:W2:Y:S01]  /*2e260*/  LDCU UR12, c[0x0][0x398] ;  /* 0x00007300ff0c77ac */ /* 0x000ea20008000800 */
[----:B0-----:R-:W-:Y:S01]  /*2e270*/  ISETP.GE.AND P3, PT, R77, UR4, PT ;  /* 0x000000044d007c0c */ /* 0x001fe2000bf66270 */
[----:B------:R-:W-:Y:S01]  /*2e280*/  VIADD R77, R68, 0x40 ;  /* 0x00000040444d7836 */ /* 0x000fe20000000000 */
[----:B------:R-:W0:Y:S01]  /*2e290*/  LDCU UR4, c[0x0][0x39c] ;  /* 0x00007380ff0477ac */ /* 0x000e220008000800 */
[----:B-1----:R-:W-:-:S02]  /*2e2a0*/  IADD3 R74, P0, PT, R76, R2, RZ ;  /* 0x000000024c4a7210 */ /* 0x002fc40007f1e0ff */
[----:B-----5:R-:W-:-:S05]  /*2e2b0*/  SHF.R.S32.HI R73, RZ, 0x1f, R76 ;  /* 0x0000001fff497819 */ /* 0x020fca000001144c */
[----:B------:R-:W-:Y:S01]  /*2e2c0*/  IMAD.X R75, R73, 0x1, R0, P0 ;  /* 0x00000001494b7824 */ /* 0x000fe200000e0600 */
[----:B------:R-:W-:Y:S01]  /*2e2d0*/  ISETP.GE.AND P0, PT, R77, UR6, PT ;  /* 0x000000064d007c0c */ /* 0x000fe2000bf06270 */
[----:B------:R-:W1:Y:S01]  /*2e2e0*/  LDCU UR6, c[0x0][0x39c] ;  /* 0x00007380ff0677ac */ /* 0x000e620008000800 */
[----:B--2---:R-:W-:Y:S02]  /*2e2f0*/  F2FP.SATFINITE.E5M2.F32.PACK_AB_MERGE_C R77, R7, R6, RZ ;  /* 0x00000006074d723e */ /* 0x004fe400048060ff */
[----:B------:R-:W2:Y:S04]  /*2e300*/  LDL.LU R6, [R1+0x6f8] ;  /* 0x0006f80001067983 */ /* 0x000ea80000300800 */
[----:B------:R-:W2:Y:S01]  /*2e310*/  LDL.LU R7, [R1+0x6fc] ;  /* 0x0006fc0001077983 */ /* 0x000ea20000300800 */
[----:B---3--:R-:W-:-:S03]  /*2e320*/  F2FP.SATFINITE.E5M2.F32.PACK_AB_MERGE_C R78, R5, R4, RZ ;  /* 0x00000004054e723e */ /* 0x008fc600048060ff */
[----:B------:R-:W3:Y:S04]  /*2e330*/  LDL.LU R4, [R1+0x2f8] ;  /* 0x0002f80001047983 */ /* 0x000ee80000300800 */
[----:B------:R-:W3:Y:S04]  /*2e340*/  LDL.LU R5, [R1+0x2fc] ;  /* 0x0002fc0001057983 */ /* 0x000ee80000300800 */
[----:B------:R-:W5:Y:S04]  /*2e350*/  LDL.LU R12, [R1+0x500] ;  /* 0x00050000010c7983 */ /* 0x000f680000300800 */
[----:B------:R-:W5:Y:S04]  /*2e360*/  LDL.LU R13, [R1+0x504] ;  /* 0x00050400010d7983 */ /* 0x000f680000300800 */
[----:B------:R-:W5:Y:S04]  /*2e370*/  LDL.LU R10, [R1+0x100] ;  /* 0x00010000010a7983 */ /* 0x000f680000300800 */
[----:B------:R-:W5:Y:S01]  /*2e380*/  LDL.LU R11, [R1+0x104] ;  /* 0x00010400010b7983 */ /* 0x000f620000300800 */
[----:B------:R-:W-:-:S03]  /*2e390*/  IADD3 R72, P6, PT, R76, R3, RZ ;  /* 0x000000034c487210 */ /* 0x000fc60007fde0ff */
[----:B------:R0:W-:Y:S02]  /*2e3a0*/  @P5 STG.E.U8 desc[UR24][R74.64], R77 ;  /* 0x0000004d4a005986 */ /* 0x0001e4000c101118 */
[----:B------:R-:W-:Y:S01]  /*2e3b0*/  IMAD.X R73, R73, 0x1, R71, P6 ;  /* 0x0000000149497824 */ /* 0x000fe200030e0647 */
[----:B------:R-:W-:Y:S01]  /*2e3c0*/  ISETP.LT.AND P5, PT, R69, UR10, !P1 ;  /* 0x0000000a45007c0c */ /* 0x000fe2000cfa1270 */
[----:B------:R-:W1:Y:S01]  /*2e3d0*/  LDCU UR10, c[0x0][0x398] ;  /* 0x00007300ff0a77ac */ /* 0x000e620008000800 */
[----:B------:R-:W5:Y:S04]  /*2e3e0*/  LDL.LU R8, [R1+0x588] ;  /* 0x0005880001087983 */ /* 0x000f680000300800 */
[----:B------:R4:W-:Y:S01]  /*2e3f0*/  @P2 STG.E.U8 desc[UR24][R72.64], R78 ;  /* 0x0000004e48002986 */ /* 0x0009e2000c101118 */
[----:B0-----:R-:W-:Y:S01]  /*2e400*/  VIADD R74, R76, UR60 ;  /* 0x0000003c4c4a7c36 */ /* 0x001fe20008000000 */
[----:B------:R-:W-:-:S02]  /*2e410*/  PRMT R76, R77, 0x9910, RZ ;  /* 0x000099104d4c7816 */ /* 0x000fc400000000ff */
[----:B------:R-:W5:Y:S02]  /*2e420*/  LDL.LU R9, [R1+0x58c] ;  /* 0x00058c0001097983 */ /* 0x000f640000300800 */
[----:B------:R-:W-:Y:S01]  /*2e430*/  SHF.R.S32.HI R75, RZ, 0x1f, R74 ;  /* 0x0000001fff4b7819 */ /* 0x000fe2000001144a */
[----:B----4-:R-:W-:Y:S01]  /*2e440*/  VIADD R73, R68, 0x41 ;  /* 0x0000004144497836 */ /* 0x010fe20000000000 */
[----:B------:R-:W-:Y:S02]  /*2e450*/  IADD3 R72, P6, PT, R74, R2, RZ ;  /* 0x000000024a487210 */ /* 0x000fe40007fde0ff */
[----:B------:R-:W-:Y:S02]  /*2e460*/  SHF.R.S32.HI R76, RZ, 0x8, R76 ;  /* 0x00000008ff4c7819 */ /* 0x000fe4000001144c */
[----:B------:R-:W-:Y:S01]  /*2e470*/  ISETP.GE.AND P2, PT, R73, UR4, PT ;  /* 0x0000000449007c0c */ /* 0x000fe2000bf46270 */
[----:B------:R-:W-:Y:S01]  /*2e480*/  IMAD.X R73, R75, 0x1, R0, P6 ;  /* 0x000000014b497824 */ /* 0x000fe200030e0600 */
[----:B------:R-:W-:Y:S01]  /*2e490*/  ISETP.LT.AND P1, PT, R70, UR9, !P1 ;  /* 0x0000000946007c0c */ /* 0x000fe2000cf21270 */
[----:B------:R-:W0:Y:S03]  /*2e4a0*/  LDCU UR9, c[0x0][0x398] ;  /* 0x00007300ff0977ac */ /* 0x000e260008000800 */
[----:B------:R4:W-:Y:S01]  /*2e4b0*/  @P5 STG.E.U8 desc[UR24][R72.64], R76 ;  /* 0x0000004c48005986 */ /* 0x0009e2000c101118 */
[----:B------:R-:W-:Y:S01]  /*2e4c0*/  PRMT R77, R78, 0x9910, RZ ;  /* 0x000099104e4d7816 */ /* 0x000fe200000000ff */
[----:B------:R-:W0:Y:S01]  /*2e4d0*/  LDCU UR4, c[0x0][0x39c] ;  /* 0x00007380ff0477ac */ /* 0x000e220008000800 */
[----:B----4-:R-:W-:Y:S01]  /*2e4e0*/  IADD3 R72, P5, PT, R74, R3, RZ ;  /* 0x000000034a487210 */ /* 0x010fe20007fbe0ff */
[----:B------:R-:W-:-:S04]  /*2e4f0*/  VIADD R76, R68, 0x42 ;  /* 0x00000042444c7836 */ /* 0x000fc80000000000 */
[----:B------:R-:W-:Y:S01]  /*2e500*/  IMAD.X R73, R75, 0x1, R71, P5 ;  /* 0x000000014b497824 */ /* 0x000fe200028e0647 */
[----:B------:R-:W-:Y:S02]  /*2e510*/  SHF.R.S32.HI R75, RZ, 0x8, R77 ;  /* 0x00000008ff4b7819 */ /* 0x000fe4000001144d */
[----:B-1----:R-:W-:Y:S01]  /*2e520*/  ISETP.GE.AND P5, PT, R76, UR6, PT ;  /* 0x000000064c007c0c */ /* 0x002fe2000bfa6270 */
[----:B------:R-:W-:Y:S01]  /*2e530*/  VIADD R76, R74, UR60 ;  /* 0x0000003c4a4c7c36 */ /* 0x000fe20008000000 */
[----:B------:R-:W1:Y:S01]  /*2e540*/  LDCU UR6, c[0x0][0x398] ;  /* 0x00007300ff0677ac */ /* 0x000e620008000800 */
[----:B------:R4:W-:Y:S01]  /*2e550*/  @P1 STG.E.U8 desc[UR24][R72.64], R75 ;  /* 0x0000004b48001986 */ /* 0x0009e2000c101118 */
[----:B------:R-:W-:Y:S02]  /*2e560*/  ISETP.LT.AND P1, PT, R69, UR12, !P4 ;  /* 0x0000000c45007c0c */ /* 0x000fe4000e721270 */
[----:B------:R-:W-:Y:S01]  /*2e570*/  IADD3 R74, P6, PT, R76, R2, RZ ;  /* 0x000000024c4a7210 */ /* 0x000fe20007fde0ff */
[----:B------:R-:W-:Y:S01]  /*2e580*/  VIADD R77, R68, 0x43 ;  /* 0x00000043444d7836 */ /* 0x000fe20000000000 */
[----:B------:R-:W-:Y:S01]  /*2e590*/  ISETP.LT.AND P4, PT, R70, UR10, !P4 ;  /* 0x0000000a46007c0c */ /* 0x000fe2000e781270 */
[----:B------:R-:W0:Y:S01]  /*2e5a0*/  LDCU UR10, c[0x0][0x398] ;  /* 0x00007300ff0a77ac */ /* 0x000e220008000800 */
[----:B------:R-:W0:Y:S01]  /*2e5b0*/  LDCU UR12, c[0x0][0x398] ;  /* 0x00007300ff0c77ac */ /* 0x000e220008000800 */
[----:B----4-:R-:W-:-:S05]  /*2e5c0*/  SHF.R.S32.HI R73, RZ, 0x1f, R76 ;  /* 0x0000001fff497819 */ /* 0x010fca000001144c */
[----:B------:R-:W-:Y:S01]  /*2e5d0*/  IMAD.X R75, R73, 0x1, R0, P6 ;  /* 0x00000001494b7824 */ /* 0x000fe200030e0600 */
[C---:B------:R-:W-:Y:S01]  /*2e5e0*/  IADD3 R72, P6, PT, R76.reuse, R3, RZ ;  /* 0x000000034c487210 */ /* 0x040fe20007fde0ff */
[----:B------:R-:W-:-:S04]  /*2e5f0*/  VIADD R76, R76, UR60 ;  /* 0x0000003c4c4c7c36 */ /* 0x000fc80008000000 */
[----:B------:R-:W-:Y:S01]  /*2e600*/  IMAD.X R73, R73, 0x1, R71, P6 ;  /* 0x0000000149497824 */ /* 0x000fe200030e0647 */
[----:B--2---:R-:W-:Y:S02]  /*2e610*/  F2FP.SATFINITE.E5M2.F32.PACK_AB_MERGE_C R78, R7, R6, RZ ;  /* 0x00000006074e723e */ /* 0x004fe400048060ff */
[----:B------:R-:W2:Y:S01]  /*2e620*/  LDL.LU R6, [R1+0x598] ;  /* 0x0005980001067983 */ /* 0x000ea20000300800 */
[----:B---3--:R-:W-:-:S03]  /*2e630*/  F2FP.SATFINITE.E5M2.F32.PACK_AB_MERGE_C R79, R5, R4, RZ ;  /* 0x00000004054f723e */ /* 0x008fc600048060ff */
[----:B------:R3:W-:Y:S04]  /*2e640*/  @P1 STG.E.U8 desc[UR24][R74.64], R78 ;  /* 0x0000004e4a001986 */ /* 0x0007e8000c101118 */
[----:B------:R4:W-:Y:S01]  /*2e650*/  @P4 STG.E.U8 desc[UR24][R72.64], R79 ;  /* 0x0000004f48004986 */ /* 0x0009e2000c101118 */
[----:B------:R-:W-:Y:S01]  /*2e660*/  ISETP.LT.AND P4, PT, R69, UR14, !P3 ;  /* 0x0000000e45007c0c */ /* 0x000fe2000df81270 */
[----:B------:R-:W1:Y:S01]  /*2e670*/  LDCU UR14, c[0x0][0x398] ;  /* 0x00007300ff0e77ac */ /* 0x000e620008000800 */
[----:B0-----:R-:W-:Y:S01]  /*2e680*/  ISETP.LT.AND P3, PT, R70, UR9, !P3 ;  /* 0x0000000946007c0c */ /* 0x001fe2000df61270 */
[----:B------:R-:W2:Y:S01]  /*2e690*/  LDL.LU R7, [R1+0x59c] ;  /* 0x00059c0001077983 */ /* 0x000ea20000300800 */
[----:B---3--:R-:W-:-:S03]  /*2e6a0*/  IADD3 R74, P6, PT, R76, R2, RZ ;  /* 0x000000024c4a7210 */ /* 0x008fc60007fde0ff */
[----:B------:R-:W3:Y:S01]  /*2e6b0*/  LDL.LU R4, [R1+0x190] ;  /* 0x0001900001047983 */ /* 0x000ee20000300800 */
[----:B------:R-:W-:Y:S01]  /*2e6c0*/  ISETP.GE.AND P1, PT, R77, UR4, PT ;  /* 0x000000044d007c0c */ /* 0x000fe2000bf26270 */
[----:B------:R-:W0:Y:S01]  /*2e6d0*/  LDCU UR4, c[0x0][0x39c] ;  /* 0x00007380ff0477ac */ /* 0x000e220008000800 */
[----:B----4-:R-:W-:Y:S01]  /*2e6e0*/  SHF.R.S32.HI R73, RZ, 0x1f, R76 ;  /* 0x0000001fff497819 */ /* 0x010fe2000001144c */
[----:B------:R-:W3:Y:S01]  /*2e6f0*/  LDL.LU R5, [R1+0x194] ;  /* 0x0001940001057983 */ /* 0x000ee20000300800 */
[----:B------:R-:W-:Y:S01]  /*2e700*/  PRMT R78, R78, 0x9910, RZ ;  /* 0x000099104e4e7816 */ /* 0x000fe200000000ff */
[----:B------:R-:W4:Y:S02]  /*2e710*/  LDCU UR9, c[0x0][0x398] ;  /* 0x00007300ff0977ac */ /* 0x000f240008000800 */
[----:B------:R-:W-:Y:S01]  /*2e720*/  IMAD.X R75, R73, 0x1, R0, P6 ;  /* 0x00000001494b7824 */ /* 0x000fe200030e0600 */
[----:B------:R-:W-:Y:S02]  /*2e730*/  IADD3 R72, P6, PT, R76, R3, RZ ;  /* 0x000000034c487210 */ /* 0x000fe40007fde0ff */
[----:B------:R-:W-:-:S02]  /*2e740*/  PRMT R77, R79, 0x9910, RZ ;  /* 0x000099104f4d7816 */ /* 0x000fc400000000ff */
[----:B------:R-:W-:Y:S01]  /*2e750*/  SHF.R.S32.HI R78, RZ, 0x8, R78 ;  /* 0x00000008ff4e7819 */ /* 0x000fe2000001144e */
[----:B------:R-:W-:Y:S01]  /*2e760*/  IMAD.X R73, R73, 0x1, R71, P6 ;  /* 0x0000000149497824 */ /* 0x000fe200030e0647 */
[----:B------:R-:W-:Y:S01]  /*2e770*/  SHF.R.S32.HI R77, RZ, 0x8, R77 ;  /* 0x00000008ff4d7819 */ /* 0x000fe2000001144d */
[----:B------:R-:W-:Y:S02]  /*2e780*/  VIADD R76, R76, UR60 ;  /* 0x0000003c4c4c7c36 */ /* 0x000fe40008000000 */
[----:B------:R0:W-:Y:S01]  /*2e790*/  @P4 STG.E.U8 desc[UR24][R74.64], R78 ;  /* 0x0000004e4a004986 */ /* 0x0001e2000c101118 */
[----:B------:R-:W-:Y:S01]  /*2e7a0*/  ISETP.LT.AND P4, PT, R69, UR16, !P0 ;  /* 0x0000001045007c0c */ /* 0x000fe2000c781270 */
[----:B------:R-:W2:Y:S02]  /*2e7b0*/  LDCU UR16, c[0x0][0x398] ;  /* 0x00007300ff1077ac */ /* 0x000ea40008000800 */
[----:B------:R4:W-:Y:S01]  /*2e7c0*/  @P3 STG.E.U8 desc[UR24][R72.64], R77 ;  /* 0x0000004d48003986 */ /* 0x0009e2000c101118 */
[----:B-1----:R-:W-:Y:S01]  /*2e7d0*/  ISETP.LT.AND P3, PT, R70, UR6, !P0 ;  /* 0x0000000646007c0c */ /* 0x002fe2000c761270 */
[----:B------:R-:W1:Y:S01]  /*2e7e0*/  LDCU UR6, c[0x0][0x39c] ;  /* 0x00007380ff0677ac */ /* 0x000e620008000800 */
[----:B0-----:R-:W-:-:S02]  /*2e7f0*/  IADD3 R74, P0, PT, R76, R2, RZ ;  /* 0x000000024c4a7210 */ /* 0x001fc40007f1e0ff */
[----:B----4-:R-:W-:Y:S01]  /*2e800*/  SHF.R.S32.HI R73, RZ, 0x1f, R76 ;  /* 0x0000001fff497819 */ /* 0x010fe2000001144c */
[----:B------:R-:W-:-:S04]  /*2e810*/  VIADD R77, R68, 0x44 ;  /* 0x00000044444d7836 */ /* 0x000fc80000000000 */
[----:B------:R-:W-:Y:S01]  /*2e820*/  IMAD.X R75, R73, 0x1, R0, P0 ;  /* 0x00000001494b7824 */ /* 0x000fe200000e0600 */
[----:B------:R-:W-:Y:S01]  /*2e830*/  ISETP.GE.AND P0, PT, R77, UR4, PT ;  /* 0x000000044d007c0c */ /* 0x000fe2000bf06270 */
[----:B------:R-:W0:Y:S01]  /*2e840*/  LDCU UR4, c[0x0][0x39c] ;  /* 0x00007380ff0477ac */ /* 0x000e220008000800 */
[----:B-----5:R-:W-:Y:S02]  /*2e850*/  F2FP.SATFINITE.E5M2.F32.PACK_AB_MERGE_C R77, R13, R12, RZ ;  /* 0x0000000c0d4d723e */ /* 0x020fe400048060ff */
[----:B------:R-:W4:Y:S01]  /*2e860*/  LDL.LU R12, [R1+0x508] ;  /* 0x00050800010c7983 */ /* 0x000f220000300800 */
[----:B------:R-:W-:-:S03]  /*2e870*/  F2FP.SATFINITE.E5M2.F32.PACK_AB_MERGE_C R78, R11, R10, RZ ;  /* 0x0000000a0b4e723e */ /* 0x000fc600048060ff */
[----:B------:R-:W4:Y:S04]  /*2e880*/  LDL.LU R13, [R1+0x50c] ;  /* 0x00050c00010d7983 */ /* 0x000f280000300800 */
[----:B------:R-:W5:Y:S04]  /*2e890*/  LDL.LU R10, [R1+0x108] ;  /* 0x00010800010a7983 */ /* 0x000f680000300800 */
[----:B------:R-:W5:Y:S01]  /*2e8a0*/  LDL.LU R11, [R1+0x10c] ;  /* 0x00010c00010b7983 */ /* 0x000f620000300800 */
[----:B------:R-:W-:-:S03]  /*2e8b0*/  IADD3 R72, P6, PT, R76, R3, RZ ;  /* 0x000000034c487210 */ /* 0x000fc60007fde0ff */
[----:B------:R0:W-:Y:S02]  /*2e8c0*/  @P4 STG.E.U8 desc[UR24][R74.64], R77 ;  /* 0x0000004d4a004986 */ /* 0x0001e4000c101118 */
[----:B------:R-:W-:-:S05]  /*2e8d0*/  IMAD.X R73, R73, 0x1, R71, P6 ;  /* 0x0000000149497824 */ /* 0x000fca00030e0647 */
[----:B------:R1:W-:Y:S01]  /*2e8e0*/  @P3 STG.E.U8 desc[UR24][R72.64], R78 ;  /* 0x0000004e48003986 */ /* 0x0003e2000c101118 */
[----:B0-----:R-:W-:Y:S01]  /*2e8f0*/  VIADD R74, R76, UR60 ;  /* 0x0000003c4c4a7c36 */ /* 0x001fe20008000000 */
[----:B------:R-:W-:Y:S02]  /*2e900*/  PRMT R76, R77, 0x9910, RZ ;  /* 0x000099104d4c7816 */ /* 0x000fe400000000ff */
[----:B------:R-:W-:Y:S02]  /*2e910*/  PRMT R77, R78, 0x9910, RZ ;  /* 0x000099104e4d7816 */ /* 0x000fe400000000ff */
[----:B------:R-:W-:Y:S01]  /*2e920*/  ISETP.LT.AND P4, PT, R69, UR10, !P2 ;  /* 0x0000000a45007c0c */ /* 0x000fe2000d781270 */
[----:B------:R-:W0:Y:S01]  /*2e930*/  LDCU UR10, c[0x0][0x398] ;  /* 0x00007300ff0a77ac */ /* 0x000e220008000800 */
[----:B-1----:R-:W-:Y:S01]  /*2e940*/  VIADD R73, R68, 0x45 ;  /* 0x0000004544497836 */ /* 0x002fe20000000000 */
[----:B------:R-:W-:Y:S02]  /*2e950*/  SHF.R.S32.HI R75, RZ, 0x1f, R74 ;  /* 0x0000001fff4b7819 */ /* 0x000fe4000001144a */
[----:B------:R-:W-:-:S02]  /*2e960*/  IADD3 R72, P6, PT, R74, R2, RZ ;  /* 0x000000024a487210 */ /* 0x000fc40007fde0ff */
[----:B------:R-:W-:Y:S01]  /*2e970*/  ISETP.GE.AND P3, PT, R73, UR4, PT ;  /* 0x0000000449007c0c */ /* 0x000fe2000bf66270 */
[----:B------:R-:W1:Y:S01]  /*2e980*/  LDCU UR4, c[0x0][0x39c] ;  /* 0x00007380ff0477ac */ /* 0x000e620008000800 */
[----:B------:R-:W-:Y:S01]  /*2e990*/  SHF.R.S32.HI R76, RZ, 0x8, R76 ;  /* 0x00000008ff4c7819 */ /* 0x000fe2000001144c */
[----:B------:R-:W-:Y:S01]  /*2e9a0*/  IMAD.X R73, R75, 0x1, R0, P6 ;  /* 0x000000014b497824 */ /* 0x000fe200030e0600 */
[----:B------:R-:W-:Y:S01]  /*2e9b0*/  ISETP.LT.AND P2, PT, R70, UR12, !P2 ;  /* 0x0000000c46007c0c */ /* 0x000fe2000d741270 */
[----:B------:R-:W0:Y:S03]  /*2e9c0*/  LDCU UR12, c[0x0][0x398] ;  /* 0x00007300ff0c77ac */ /* 0x000e260008000800 */
[----:B------:R0:W-:Y:S01]  /*2e9d0*/  @P4 STG.E.U8 desc[UR24][R72.64], R76 ;  /* 0x0000004c48004986 */ /* 0x0001e2000c101118 */
[----:B----4-:R-:W-:-:S03]  /*2e9e0*/  F2FP.SATFINITE.E5M2.F32.PACK_AB_MERGE_C R78, R13, R12, RZ ;  /* 0x0000000c0d4e723e */ /* 0x010fc600048060ff */
[----:B------:R-:W4:Y:S04]  /*2e9f0*/  LDL.LU R12, [R1+0x510] ;  /* 0x00051000010c7983 */ /* 0x000f280000300800 */
[----:B------:R-:W4:Y:S01]  /*2ea00*/  LDL.LU R13, [R1+0x514] ;  /* 0x00051400010d7983 */ /* 0x000f220000300800 */
[----:B-----5:R-:W-:-:S03]  /*2ea10*/  F2FP.SATFINITE.E5M2.F32.PACK_AB_MERGE_C R79, R11, R10, RZ ;  /* 0x0000000a0b4f723e */ /* 0x020fc600048060ff */
[----:B------:R-:W5:Y:S04]  /*2ea20*/  LDL.LU R10, [R1+0x110] ;  /* 0x00011000010a7983 */ /* 0x000f680000300800 */
[----:B------:R-:W5:Y:S01]  /*2ea30*/  LDL.LU R11, [R1+0x114] ;  /* 0x00011400010b7983 */ /* 0x000f620000300800 */
[----:B0-----:R-:W-:Y:S01]  /*2ea40*/  IADD3 R72, P4, PT, R74, R3, RZ ;  /* 0x000000034a487210 */ /* 0x001fe20007f9e0ff */
[----:B------:R-:W-:-:S04]  /*2ea50*/  VIADD R76, R68, 0x46 ;  /* 0x00000046444c7836 */ /* 0x000fc80000000000 */
[----:B------:R-:W-:Y:S01]  /*2ea60*/  IMAD.X R73, R75, 0x1, R71, P4 ;  /* 0x000000014b497824 */ /* 0x000fe200020e0647 */
[----:B------:R-:W-:Y:S02]  /*2ea70*/  SHF.R.S32.HI R75, RZ, 0x8, R77 ;  /* 0x00000008ff4b7819 */ /* 0x000fe4000001144d */
[----:B------:R-:W-:Y:S01]  /*2ea80*/  ISETP.GE.AND P4, PT, R76, UR6, PT ;  /* 0x000000064c007c0c */ /* 0x000fe2000bf86270 */
[----:B------:R-:W-:Y:S01]  /*2ea90*/  VIADD R76, R74, UR60 ;  /* 0x0000003c4a4c7c36 */ /* 0x000fe20008000000 */
[----:B------:R-:W0:Y:S01]  /*2eaa0*/  LDCU UR6, c[0x0][0x39c] ;  /* 0x00007380ff0677ac */ /* 0x000e220008000800 */
[----:B------:R1:W-:Y:S01]  /*2eab0*/  @P2 STG.E.U8 desc[UR24][R72.64], R75 ;  /* 0x0000004b48002986 */ /* 0x0003e2000c101118 */
[----:B------:R-:W-:Y:S02]  /*2eac0*/  ISETP.LT.AND P2, PT, R69, UR18, !P5 ;  /* 0x0000001245007c0c */ /* 0x000fe4000ef41270 */
[----:B------:R-:W-:Y:S01]  /*2ead0*/  IADD3 R74, P6, PT, R76, R2, RZ ;  /* 0x000000024c4a7210 */ /* 0x000fe20007fde0ff */
[----:B------:R-:W-:Y:S01]  /*2eae0*/  VIADD R77, R68, 0x47 ;  /* 0x00000047444d7836 */ /* 0x000fe20000000000 */
[----:B------:R-:W-:Y:S01]  /*2eaf0*/  ISETP.LT.AND P5, PT, R70, UR20, !P5 ;  /* 0x0000001446007c0c */ /* 0x000fe2000efa1270 */
[----:B------:R-:W0:Y:S01]  /*2eb00*/  LDCU UR18, c[0x0][0x398] ;  /* 0x00007300ff1277ac */ /* 0x000e220008000800 */
[----:B------:R-:W0:Y:S01]  /*2eb10*/  LDCU UR20, c[0x0][0x398] ;  /* 0x00007300ff1477ac */ /* 0x000e220008000800 */
[----:B-1----:R-:W-:-:S05]  /*2eb20*/  SHF.R.S32.HI R73, RZ, 0x1f, R76 ;  /* 0x0000001fff497819 */ /* 0x002fca000001144c */
[----:B------:R-:W-:Y:S01]  /*2eb30*/  IMAD.X R75, R73, 0x1, R0, P6 ;  /* 0x00000001494b7824 */ /* 0x000fe200030e0600 */
[C---:B------:R-:W-:Y:S01]  /*2eb40*/  IADD3 R72, P6, PT, R76.reuse, R3, RZ ;  /* 0x000000034c487210 */ /* 0x040fe20007fde0ff */
[----:B------:R-:W-:-:S04]  /*2eb50*/  VIADD R76, R76, UR60 ;  /* 0x0000003c4c4c7c36 */ /* 0x000fc80008000000 */
[----:B------:R-:W-:Y:S01]  /*2eb60*/  IMAD.X R73, R73, 0x1, R71, P6 ;  /* 0x0000000149497824 */ /* 0x000fe200030e0647 */
[----:B------:R1:W-:Y:S04]  /*2eb70*/  @P2 STG.E.U8 desc[UR24][R74.64], R78 ;  /* 0x0000004e4a002986 */ /* 0x0003e8000c101118 */
[----:B------:R0:W-:Y:S01]  /*2eb80*/  @P5 STG.E.U8 desc[UR24][R72.64], R79 ;  /* 0x0000004f48005986 */ /* 0x0001e2000c101118 */
[----:B------:R-:W-:Y:S01]  /*2eb90*/  ISETP.LT.AND P5, PT, R69, UR9, !P1 ;  /* 0x0000000945007c0c */ /* 0x000fe2000cfa1270 */
[----:B------:R-:W2:Y:S01]  /*2eba0*/  LDCU UR9, c[0x0][0x39c] ;  /* 0x00007380ff0977ac */ /* 0x000ea20008000800 */
[----:B------:R-:W-:Y:S02]  /*2ebb0*/  ISETP.LT.AND P1, PT, R70, UR14, !P1 ;  /* 0x0000000e46007c0c */ /* 0x000fe4000cf21270 */
[----:B-1----:R-:W-:Y:S01]  /*2ebc0*/  IADD3 R74, P6, PT, R76, R2, RZ ;  /* 0x000000024c4a7210 */ /* 0x002fe20007fde0ff */
[----:B------:R-:W1:Y:S01]  /*2ebd0*/  LDCU UR14, c[0x0][0x398] ;  /* 0x00007300ff0e77ac */ /* 0x000e620008000800 */
[----:B0-----:R-:W-:-:S02]  /*2ebe0*/  SHF.R.S32.HI R73, RZ, 0x1f, R76 ;  /* 0x0000001fff497819 */ /* 0x001fc4000001144c */
[----:B------:R-:W-:Y:S01]  /*2ebf0*/  ISETP.GE.AND P2, PT, R77, UR4, PT ;  /* 0x000000044d007c0c */ /* 0x000fe2000bf46270 */
[----:B------:R-:W0:Y:S01]  /*2ec00*/  LDCU UR4, c[0x0][0x39c] ;  /* 0x00007380ff0477ac */ /* 0x000e220008000800 */
[----:B------:R-:W-:Y:S01]  /*2ec10*/  PRMT R78, R78, 0x9910, RZ ;  /* 0x000099104e4e7816 */ /* 0x000fe200000000ff */
[----:B------:R-:W-:Y:S01]  /*2ec20*/  IMAD.X R75, R73, 0x1, R0, P6 ;  /* 0x00000001494b7824 */ /* 0x000fe200030e0600 */
[C---:B------:R-:W-:Y:S02]  /*2ec30*/  IADD3 R72, P6, PT, R76.reuse, R3, RZ ;  /* 0x000000034c487210 */ /* 0x040fe40007fde0ff */
[----:B------:R-:W-:Y:S02]  /*2ec40*/  PRMT R77, R79, 0x9910, RZ ;  /* 0x000099104f4d7816 */ /* 0x000fe400000000ff */
[----:B------:R-:W-:Y:S01]  /*2ec50*/  SHF.R.S32.HI R78, RZ, 0x8, R78 ;  /* 0x00000008ff4e7819 */ /* 0x000fe2000001144e */
[----:B------:R-:W-:Y:S01]  /*2ec60*/  IMAD.X R73, R73, 0x1, R71, P6 ;  /* 0x0000000149497824 */ /* 0x000fe200030e0647 */
[----:B------:R-:W-:Y:S01]  /*2ec70*/  SHF.R.S32.HI R77, RZ, 0x8, R77 ;  /* 0x00000008ff4d7819 */ /* 0x000fe2000001144d */
[----:B------:R-:W-:-:S02]  /*2ec80*/  VIADD R76, R76, UR60 ;  /* 0x0000003c4c4c7c36 */ /* 0x000fc40008000000 */
[----:B------:R0:W-:Y:S01]  /*2ec90*/  @P5 STG.E.U8 desc[UR24][R74.64], R78 ;  /* 0x0000004e4a005986 */ /* 0x0001e2000c101118 */
[----:B--2---:R-:W-:Y:S01]  /*2eca0*/  ISETP.LT.AND P5, PT, R69, UR16, !P0 ;  /* 0x0000001045007c0c */ /* 0x004fe2000c7a1270 */
[----:B------:R-:W2:Y:S02]  /*2ecb0*/  LDCU UR16, c[0x0][0x398] ;  /* 0x00007300ff1077ac */ /* 0x000ea40008000800 */
[----:B------:R1:W-:Y:S01]  /*2ecc0*/  @P1 STG.E.U8 desc[UR24][R72.64], R77 ;  /* 0x0000004d48001986 */ /* 0x0003e2000c101118 */
[----:B------:R-:W-:Y:S01]  /*2ecd0*/  ISETP.LT.AND P1, PT, R70, UR22, !P0 ;  /* 0x0000001646007c0c */ /* 0x000fe2000c721270 */
[----:B------:R-:W2:Y:S01]  /*2ece0*/  LDCU UR22, c[0x0][0x398] ;  /* 0x00007300ff1677ac */ /* 0x000ea20008000800 */
[----:B0-----:R-:W-:Y:S02]  /*2ecf0*/  IADD3 R74, P0, PT, R76, R2, RZ ;  /* 0x000000024c4a7210 */ /* 0x001fe40007f1e0ff */
[----:B-1----:R-:W-:Y:S01]  /*2ed00*/  SHF.R.S32.HI R73, RZ, 0x1f, R76 ;  /* 0x0000001fff497819 */ /* 0x002fe2000001144c */
[----:B------:R-:W-:-:S04]  /*2ed10*/  VIADD R77, R68, 0x48 ;  /* 0x00000048444d7836 */ /* 0x000fc80000000000 */
[----:B------:R-:W-:Y:S01]  /*2ed20*/  IMAD.X R75, R73, 0x1, R0, P0 ;  /* 0x00000001494b7824 */ /* 0x000fe200000e0600 */
[----:B------:R-:W-:Y:S01]  /*2ed30*/  ISETP.GE.AND P0, PT, R77, UR6, PT ;  /* 0x000000064d007c0c */ /* 0x000fe2000bf06270 */
[----:B------:R-:W0:Y:S01]  /*2ed40*/  LDCU UR6, c[0x0][0x39c] ;  /* 0x00007380ff0677ac */ /* 0x000e220008000800 */
[----:B----4-:R-:W-:Y:S02]  /*2ed50*/  F2FP.SATFINITE.E5M2.F32.PACK_AB_MERGE_C R77, R13, R12, RZ ;  /* 0x0000000c0d4d723e */ /* 0x010fe400048060ff */
[----:B------:R-:W4:Y:S04]  /*2ed60*/  LDL.LU R12, [R1+0x518] ;  /* 0x00051800010c7983 */ /* 0x000f280000300800 */
[----:B------:R-:W4:Y:S01]  /*2ed70*/  LDL.LU R13, [R1+0x51c] ;  /* 0x00051c00010d7983 */ /* 0x000f220000300800 */
[----:B-----5:R-:W-:-:S03]  /*2ed80*/  F2FP.SATFINITE.E5M2.F32.PACK_AB_MERGE_C R78, R11, R10, RZ ;  /* 0x0000000a0b4e723e */ /* 0x020fc600048060ff */
[----:B------:R-:W5:Y:S04]  /*2ed90*/  LDL.LU R10, [R1+0x118] ;  /* 0x00011800010a7983 */ /* 0x000f680000300800 */
[----:B------:R-:W5:Y:S01]  /*2eda0*/  LDL.LU R11, [R1+0x11c] ;  /* 0x00011c00010b7983 */ /* 0x000f620000300800 */
[----:B------:R-:W-:-:S03]  /*2edb0*/  IADD3 R72, P6, PT, R76, R3, RZ ;  /* 0x000000034c487210 */ /* 0x000fc60007fde0ff */
[----:B------:R1:W-:Y:S02]  /*2edc0*/  @P5 STG.E.U8 desc[UR24][R74.64], R77 ;  /* 0x0000004d4a005986 */ /* 0x0003e4000c101118 */
[----:B------:R-:W-:-:S05]  /*2edd0*/  IMAD.X R73, R73, 0x1, R71, P6 ;  /* 0x0000000149497824 */ /* 0x000fca00030e0647 */
[----:B------:R0:W-:Y:S01]  /*2ede0*/  @P1 STG.E.U8 desc[UR24][R72.64], R78 ;  /* 0x0000004e48001986 */ /* 0x0001e2000c101118 */
[----:B-1----:R-:W-:Y:S01]  /*2edf0*/  VIADD R74, R76, UR60 ;  /* 0x0000003c4c4a7c36 */ /* 0x002fe20008000000 */
[----:B------:R-:W-:Y:S02]  /*2ee00*/  PRMT R76, R77, 0x9910, RZ ;  /* 0x000099104d4c7816 */ /* 0x000fe400000000ff */
[----:B------:R-:W-:Y:S02]  /*2ee10*/  PRMT R77, R78, 0x9910, RZ ;  /* 0x000099104e4d7816 */ /* 0x000fe400000000ff */
[----:B------:R-:W-:Y:S01]  /*2ee20*/  ISETP.LT.AND P5, PT, R69, UR10, !P3 ;  /* 0x0000000a45007c0c */ /* 0x000fe2000dfa1270 */
[----:B------:R-:W1:Y:S01]  /*2ee30*/  LDCU UR10, c[0x0][0x39c] ;  /* 0x00007380ff0a77ac */ /* 0x000e620008000800 */
[----:B0-----:R-:W-:Y:S01]  /*2ee40*/  VIADD R73, R68, 0x49 ;  /* 0x0000004944497836 */ /* 0x001fe20000000000 */
[----:B------:R-:W-:Y:S02]  /*2ee50*/  SHF.R.S32.HI R75, RZ, 0x1f, R74 ;  /* 0x0000001fff4b7819 */ /* 0x000fe4000001144a */
[----:B------:R-:W-:-:S02]  /*2ee60*/  IADD3 R72, P6, PT, R74, R2, RZ ;  /* 0x000000024a487210 */ /* 0x000fc40007fde0ff */
[----:B------:R-:W-:Y:S01]  /*2ee70*/  ISETP.GE.AND P1, PT, R73, UR4, PT ;  /* 0x0000000449007c0c */ /* 0x000fe2000bf26270 */
[----:B------:R-:W0:Y:S01]  /*2ee80*/  LDCU UR4, c[0x0][0x39c] ;  /* 0x00007380ff0477ac */ /* 0x000e220008000800 */
        /* <DEDUP_REMOVED lines=49> */
[----:B------:R-:W-:Y:S01]  /*2f1a0*/  ISETP.LT.AND P4, PT, R69, UR30, !P0 ;  /* 0x0000001e45007c0c */ /* 0x000fe2000c781270 */
[----:B------:R-:W1:Y:S02]  /*2f1b0*/  LDCU UR30, c[0x0][0x398] ;  /* 0x00007300ff1e77ac */ /* 0x000e640008000800 */
[----:B------:R2:W-:Y:S01]  /*2f1c0*/  @P2 STG.E.U8 desc[UR24][R72.64], R77 ;  /* 0x0000004d48002986 */ /* 0x0005e2000c101118 */
[----:B------:R-:W-:Y:S01]  /*2f1d0*/  ISETP.LT.AND P2, PT, R70, UR31, !P0 ;  /* 0x0000001f46007c0c */ /* 0x000fe2000c741270 */
[----:B------:R-:W1:Y:S01]  /*2f1e0*/  LDCU UR31, c[0x0][0x398] ;  /* 0x00007300ff1f77ac */ /* 0x000e620008000800 */
[----:B0-----:R-:W-:Y:S02]  /*2f1f0*/  IADD3 R74, P0, PT, R76, R2, RZ ;  /* 0x000000024c4a7210 */ /* 0x001fe40007f1e0ff */
[----:B--2---:R-:W-:Y:S01]  /*2f200*/  SHF.R.S32.HI R73, RZ, 0x1f, R76 ;  /* 0x0000001fff497819 */ /* 0x004fe2000001144c */
[----:B------:R-:W-:-:S04]  /*2f210*/  VIADD R77, R68, 0x4c ;  /* 0x0000004c444d7836 */ /* 0x000fc80000000000 */
[----:B------:R-:W-:Y:S01]  /*2f220*/  IMAD.X R75, R73, 0x1, R0, P0 ;  /* 0x00000001494b7824 */ /* 0x000fe200000e0600 */
[----:B------:R-:W-:Y:S01]  /*2f230*/  ISETP.GE.AND P0, PT, R77, UR4, PT ;  /* 0x000000044d007c0c */ /* 0x000fe2000bf06270 */
[----:B------:R-:W0:Y:S01]  /*2f240*/  LDCU UR4, c[0x0][0x39c] ;  /* 0x00007380ff0477ac */ /* 0x000e220008000800 */
[----:B----4-:R-:W-:Y:S02]  /*2f250*/  F2FP.SATFINITE.E5M2.F32.PACK_AB_MERGE_C R77, R13, R12, RZ ;  /* 0x0000000c0d4d723e */ /* 0x010fe400048060ff */
[----:B------:R-:W2:Y:S04]  /*2f260*/  LDL.LU R12, [R1+0x528] ;  /* 0x00052800010c7983 */ /* 0x000ea80000300800 */
[----:B------:R-:W2:Y:S01]  /*2f270*/  LDL.LU R13, [R1+0x52c] ;  /* 0x00052c00010d7983 */ /* 0x000ea20000300800 */
[----:B-----5:R-:W-:-:S03]  /*2f280*/  F2FP.SATFINITE.E5M2.F32.PACK_AB_MERGE_C R78, R11, R10, RZ ;  /* 0x0000000a0b4e723e */ /* 0x020fc600048060ff */
[----:B------:R-:W4:Y:S04]  /*2f290*/  LDL.LU R10, [R1+0x128] ;  /* 0x00012800010a7983 */ /* 0x000f280000300800 */
[----:B------:R-:W4:Y:S01]  /*2f2a0*/  LDL.LU R11, [R1+0x12c] ;  /* 0x00012c00010b7983 */ /* 0x000f220000300800 */
[----:B------:R-:W-:-:S03]  /*2f2b0*/  IADD3 R72, P6, PT, R76, R3, RZ ;  /* 0x000000034c487210 */ /* 0x000fc60007fde0ff */
[----:B------:R5:W-:Y:S02]  /*2f2c0*/  @P4 STG.E.U8 desc[UR24][R74.64], R77 ;  /* 0x0000004d4a004986 */ /* 0x000be4000c101118 */
[----:B------:R-:W-:-:S05]  /*2f2d0*/  IMAD.X R73, R73, 0x1, R71, P6 ;  /* 0x0000000149497824 */ /* 0x000fca00030e0647 */
[----:B------:R0:W-:Y:S01]  /*2f2e0*/  @P2 STG.E.U8 desc[UR24][R72.64], R78 ;  /* 0x0000004e48002986 */ /* 0x0001e2000c101118 */
[----:B-----5:R-:W-:Y:S01]  /*2f2f0*/  VIADD R74, R76, UR60 ;  /* 0x0000003c4c4a7c36 */ /* 0x020fe20008000000 */
[----:B------:R-:W-:Y:S02]  /*2f300*/  PRMT R76, R77, 0x9910, RZ ;  /* 0x000099104d4c7816 */ /* 0x000fe400000000ff */
[----:B------:R-:W-:Y:S02]  /*2f310*/  PRMT R77, R78, 0x9910, RZ ;  /* 0x000099104e4d7816 */ /* 0x000fe400000000ff */
[----:B------:R-:W-:Y:S01]  /*2f320*/  ISETP.LT.AND P4, PT, R69, UR14, !P1 ;  /* 0x0000000e45007c0c */ /* 0x000fe2000cf81270 */
[----:B------:R-:W5:Y:S01]  /*2f330*/  LDCU UR14, c[0x0][0x398] ;  /* 0x00007300ff0e77ac */ /* 0x000f620008000800 */
        /* <DEDUP_REMOVED lines=10> */
[----:B--2---:R-:W-:-:S03]  /*2f3e0*/  F2FP.SATFINITE.E5M2.F32.PACK_AB_MERGE_C R78, R13, R12, RZ ;  /* 0x0000000c0d4e723e */ /* 0x004fc600048060ff */
[----:B------:R-:W2:Y:S04]  /*2f3f0*/  LDL.LU R12, [R1+0x530] ;  /* 0x00053000010c7983 */ /* 0x000ea80000300800 */
[----:B------:R-:W2:Y:S01]  /*2f400*/  LDL.LU R13, [R1+0x534] ;  /* 0x00053400010d7983 */ /* 0x000ea20000300800 */
[----:B----4-:R-:W-:-:S03]  /*2f410*/  F2FP.SATFINITE.E5M2.F32.PACK_AB_MERGE_C R79, R11, R10, RZ ;  /* 0x0000000a0b4f723e */ /* 0x010fc600048060ff */
[----:B------:R-:W4:Y:S04]  /*2f420*/  LDL.LU R10, [R1+0x130] ;  /* 0x00013000010a7983 */ /* 0x000f280000300800 */
[----:B------:R-:W4:Y:S01]  /*2f430*/  LDL.LU R11, [R1+0x134] ;  /* 0x00013400010b7983 */ /* 0x000f220000300800 */
        /* <DEDUP_REMOVED lines=44> */
[----:B---3--:R-:W-:Y:S01]  /*2f700*/  SHF.R.S32.HI R73, RZ, 0x1f, R76 ;  /* 0x0000001fff497819 */ /* 0x008fe2000001144c */
[----:B------:R-:W-:-:S04]  /*2f710*/  VIADD R77, R68, 0x50 ;  /* 0x00000050444d7836 */ /* 0x000fc80000000000 */
[----:B------:R-:W-:Y:S01]  /*2f720*/  IMAD.X R75, R73, 0x1, R0, P0 ;  /* 0x00000001494b7824 */ /* 0x000fe200000e0600 */
[----:B------:R-:W-:Y:S01]  /*2f730*/  ISETP.GE.AND P0, PT, R77, UR4, PT ;  /* 0x000000044d007c0c */ /* 0x000fe2000bf06270 */
[----:B------:R-:W0:Y:S01]  /*2f740*/  LDCU UR4, c[0x0][0x398] ;  /* 0x00007300ff0477ac */ /* 0x000e220008000800 */
[----:B--2---:R-:W-:Y:S02]  /*2f750*/  F2FP.SATFINITE.E5M2.F32.PACK_AB_MERGE_C R77, R13, R12, RZ ;  /* 0x0000000c0d4d723e */ /* 0x004fe400048060ff */
[----:B------:R-:W2:Y:S04]  /*2f760*/  LDL.LU R12, [R1+0x538] ;  /* 0x00053800010c7983 */ /* 0x000ea80000300800 */
[----:B------:R-:W2:Y:S01]  /*2f770*/  LDL.LU R13, [R1+0x53c] ;  /* 0x00053c00010d7983 */ /* 0x000ea20000300800 */
[----:B----4-:R-:W-:-:S03]  /*2f780*/  F2FP.SATFINITE.E5M2.F32.PACK_AB_MERGE_C R78, R11, R10, RZ ;  /* 0x0000000a0b4e723e */ /* 0x010fc600048060ff */
[----:B------:R-:W3:Y:S04]  /*2f790*/  LDL.LU R10, [R1+0x138] ;  /* 0x00013800010a7983 */ /* 0x000ee80000300800 */
[----:B------:R-:W3:Y:S01]  /*2f7a0*/  LDL.LU R11, [R1+0x13c] ;  /* 0x00013c00010b7983 */ /* 0x000ee20000300800 */
[----:B------:R-:W-:-:S03]  /*2f7b0*/  IADD3 R72, P6, PT, R76, R3, RZ ;  /* 0x000000034c487210 */ /* 0x000fc60007fde0ff */
[----:B------:R4:W-:Y:S02]  /*2f7c0*/  @P5 STG.E.U8 desc[UR24][R74.64], R77 ;  /* 0x0000004d4a005986 */ /* 0x0009e4000c101118 */
[----:B------:R-:W-:-:S05]  /*2f7d0*/  IMAD.X R73, R73, 0x1, R71, P6 ;  /* 0x0000000149497824 */ /* 0x000fca00030e0647 */
[----:B------:R0:W-:Y:S01]  /*2f7e0*/  @P3 STG.E.U8 desc[UR24][R72.64], R78 ;  /* 0x0000004e48003986 */ /* 0x0001e2000c101118 */
[----:B----4-:R-:W-:Y:S01]  /*2f7f0*/  VIADD R74, R76, UR60 ;  /* 0x0000003c4c4a7c36 */ /* 0x010fe20008000000 */
[----:B------:R-:W-:Y:S02]  /*2f800*/  PRMT R76, R77, 0x9910, RZ ;  /* 0x000099104d4c7816 */ /* 0x000fe400000000ff */
[----:B------:R-:W-:Y:S02]  /*2f810*/  PRMT R77, R78, 0x9910, RZ ;  /* 0x000099104e4d7816 */ /* 0x000fe400000000ff */
[----:B------:R-:W-:Y:S01]  /*2f820*/  ISETP.LT.AND P5, PT, R69, UR36, !P2 ;  /* 0x0000002445007c0c */ /* 0x000fe2000d7a1270 */
[----:B------:R-:W4:Y:S01]  /*2f830*/  LDCU UR36, c[0x0][0x39c] ;  /* 0x00007380ff2477ac */ /* 0x000f220008000800 */
        /* <DEDUP_REMOVED lines=13> */
[----:B---3--:R-:W-:-:S03]  /*2f910*/  F2FP.SATFINITE.E5M2.F32.PACK_AB_MERGE_C R79, R11, R10, RZ ;  /* 0x0000000a0b4f723e */ /* 0x008fc600048060ff */
[----:B------:R-:W3:Y:S04]  /*2f920*/  LDL.LU R10, [R1+0x140] ;  /* 0x00014000010a7983 */ /* 0x000ee80000300800 */
[----:B------:R-:W3:Y:S01]  /*2f930*/  LDL.LU R11, [R1+0x144] ;  /* 0x00014400010b7983 */ /* 0x000ee20000300800 */
        /* <DEDUP_REMOVED lines=44> */
[----:B----4-:R-:W-:Y:S01]  /*2fc00*/  SHF.R.S32.HI R73, RZ, 0x1f, R76 ;  /* 0x0000001fff497819 */ /* 0x010fe2000001144c */
[----:B------:R-:W-:-:S04]  /*2fc10*/  VIADD R77, R68, 0x54 ;  /* 0x00000054444d7836 */ /* 0x000fc80000000000 */
[----:B------:R-:W-:Y:S01]  /*2fc20*/  IMAD.X R75, R73, 0x1, R0, P0 ;  /* 0x00000001494b7824 */ /* 0x000fe200000e0600 */
[----:B------:R-:W-:Y:S01]  /*2fc30*/  ISETP.GE.AND P0, PT, R77, UR10, PT ;  /* 0x0000000a4d007c0c */ /* 0x000fe2000bf06270 */
[----:B------:R-:W0:Y:S01]  /*2fc40*/  LDCU UR10, c[0x0][0x398] ;  /* 0x00007300ff0a77ac */ /* 0x000e220008000800 */
[----:B--2---:R-:W-:Y:S02]  /*2fc50*/  F2FP.SATFINITE.E5M2.F32.PACK_AB_MERGE_C R77, R13, R12, RZ ;  /* 0x0000000c0d4d723e */ /* 0x004fe400048060ff */
[----:B------:R-:W2:Y:S04]  /*2fc60*/  LDL.LU R12, [R1+0x548] ;  /* 0x00054800010c7983 */ /* 0x000ea80000300800 */
[----:B------:R-:W2:Y:S01]  /*2fc70*/  LDL.LU R13, [R1+0x54c] ;  /* 0x00054c00010d7983 */ /* 0x000ea20000300800 */
[----:B---3--:R-:W-:-:S03]  /*2fc80*/  F2FP.SATFINITE.E5M2.F32.PACK_AB_MERGE_C R78, R11, R10, RZ ;  /* 0x0000000a0b4e723e */ /* 0x008fc600048060ff */
        /* <DEDUP_REMOVED lines=169> */
[----:B-----5:R-:W-:Y:S01]  /*30720*/  ISETP.LT.AND P3, PT, R69, UR14, !P2 ;  /* 0x0000000e45007c0c */ /* 0x020fe2000d761270 */
        /* <DEDUP_REMOVED lines=9> */
[----:B------:R-:W5:Y:S03]  /*307c0*/  LDCU UR9, c[0x0][0x39c] ;  /* 0x00007380ff0977ac */ /* 0x000f660008000800 */
        /* <DEDUP_REMOVED lines=44> */
[----:B------:R0:W-:Y:S04]  /*30a90*/  @P5 STG.E.U8 desc[UR24][R74.64], R78 ;  /* 0x0000004e4a005986 */ /* 0x0001e8000c101118 */
[----:B------:R1:W-:Y:S01]  /*30aa0*/  @P1 STG.E.U8 desc[UR24][R72.64], R77 ;  /* 0x0000004d48001986 */ /* 0x0003e2000c101118 */
[----:B0-----:R-:W-:Y:S02]  /*30ab0*/  IADD3 R74, P1, PT, R76, R2, RZ ;  /* 0x000000024c4a7210 */ /* 0x001fe40007f3e0ff */
[----:B-1----:R-:W-:Y:S01]  /*30ac0*/  SHF.R.S32.HI R73, RZ, 0x1f, R76 ;  /* 0x0000001fff497819 */ /* 0x002fe2000001144c */
        /* <DEDUP_REMOVED lines=10> */
[----:B------:R-:W-:Y:S01]  /*30b70*/  ISETP.LT.AND P5, PT, R69, UR16, !P0 ;  /* 0x0000001045007c0c */ /* 0x000fe2000c7a1270 */
[----:B------:R-:W1:Y:S01]  /*30b80*/  LDCU UR16, c[0x0][0x39c] ;  /* 0x00007380ff1077ac */ /* 0x000e620008000800 */
[----:B------:R-:W-:Y:S02]  /*30b90*/  ISETP.LT.AND P0, PT, R70, UR18, !P0 ;  /* 0x0000001246007c0c */ /* 0x000fe4000c701270 */
[C---:B------:R-:W-:Y:S01]  /*30ba0*/  IADD3 R72, P6, PT, R76.reuse, R3, RZ ;  /* 0x000000034c487210 */ /* 0x040fe20007fde0ff */
[----:B------:R-:W0:Y:S04]  /*30bb0*/  LDCU UR18, c[0x0][0x39c] ;  /* 0x00007380ff1277ac */ /* 0x000e280008000800 */
[----:B------:R-:W-:Y:S01]  /*30bc0*/  IMAD.X R73, R73, 0x1, R71, P6 ;  /* 0x0000000149497824 */ /* 0x000fe200030e0647 */
[----:B------:R-:W-:Y:S01]  /*30bd0*/  ISETP.LT.AND P6, PT, R69, UR26, !P4 ;  /* 0x0000001a45007c0c */ /* 0x000fe2000e7c1270 */
[----:B------:R-:W0:Y:S02]  /*30be0*/  LDCU UR26, c[0x0][0x39c] ;  /* 0x00007380ff1a77ac */ /* 0x000e240008000800 */
[----:B------:R1:W-:Y:S04]  /*30bf0*/  @P5 STG.E.U8 desc[UR24][R74.64], R77 ;  /* 0x0000004d4a005986 */ /* 0x0003e8000c101118 */
[----:B------:R0:W-:Y:S01]  /*30c00*/  @P0 STG.E.U8 desc[UR24][R72.64], R78 ;  /* 0x0000004e48000986 */ /* 0x0001e2000c101118 */
[----:B-1----:R-:W-:Y:S01]  /*30c10*/  VIADD R74, R76, UR60 ;  /* 0x0000003c4c4a7c36 */ /* 0x002fe20008000000 */
[----:B------:R-:W-:Y:S01]  /*30c20*/  PRMT R76, R77, 0x9910, RZ ;  /* 0x000099104d4c7816 */ /* 0x000fe200000000ff */
[----:B0-----:R-:W-:-:S03]  /*30c30*/  VIADD R73, R68, 0xfc ;  /* 0x000000fc44497836 */ /* 0x001fc60000000000 */
[----:B------:R-:W-:Y:S02]  /*30c40*/  SHF.R.S32.HI R75, RZ, 0x1f, R74 ;  /* 0x0000001fff4b7819 */ /* 0x000fe4000001144a */
[C---:B------:R-:W-:Y:S02]  /*30c50*/  IADD3 R72, P5, PT, R74.reuse, R2, RZ ;  /* 0x000000024a487210 */ /* 0x040fe40007fbe0ff */
[----:B------:R-:W-:Y:S01]  /*30c60*/  ISETP.GE.AND P0, PT, R73, UR27, PT ;  /* 0x0000001b49007c0c */ /* 0x000fe2000bf06270 */
[----:B------:R-:W-:Y:S01]  /*30c70*/  VIADD R80, R74, UR60 ;  /* 0x0000003c4a507c36 */ /* 0x000fe20008000000 */
[----:B------:R-:W-:Y:S01]  /*30c80*/  SHF.R.S32.HI R76, RZ, 0x8, R76 ;  /* 0x00000008ff4c7819 */ /* 0x000fe2000001144c */
[----:B------:R-:W-:Y:S01]  /*30c90*/  IMAD.X R73, R75, 0x1, R0, P5 ;  /* 0x000000014b497824 */ /* 0x000fe200028e0600 */
[----:B------:R-:W-:Y:S01]  /*30ca0*/  ISETP.LT.AND P5, PT, R70, UR28, !P4 ;  /* 0x0000001c46007c0c */ /* 0x000fe2000e7a1270 */
[----:B------:R-:W0:Y:S03]  /*30cb0*/  LDCU UR27, c[0x0][0x39c] ;  /* 0x00007380ff1b77ac */ /* 0x000e260008000800 */
[----:B------:R1:W-:Y:S01]  /*30cc0*/  @P6 STG.E.U8 desc[UR24][R72.64], R76 ;  /* 0x0000004c48006986 */ /* 0x0003e2000c101118 */
[----:B------:R-:W-:Y:S01]  /*30cd0*/  PRMT R77, R78, 0x9910, RZ ;  /* 0x000099104e4d7816 */ /* 0x000fe200000000ff */
[----:B------:R-:W0:Y:S01]  /*30ce0*/  LDCU UR28, c[0x0][0x39c] ;  /* 0x00007380ff1c77ac */ /* 0x000e220008000800 */
[----:B-1----:R-:W-:-:S02]  /*30cf0*/  IADD3 R72, P4, PT, R74, R3, RZ ;  /* 0x000000034a487210 */ /* 0x002fc40007f9e0ff */
[----:B--2---:R-:W-:Y:S02]  /*30d00*/  F2FP.SATFINITE.E5M2.F32.PACK_AB_MERGE_C R84, R13, R12, RZ ;  /* 0x0000000c0d54723e */ /* 0x004fe400048060ff */
[----:B------:R-:W2:Y:S04]  /*30d10*/  LDL.LU R12, [R1+0x580] ;  /* 0x00058000010c7983 */ /* 0x000ea80000300800 */
[----:B------:R-:W2:Y:S01]  /*30d20*/  LDL.LU R13, [R1+0x584] ;  /* 0x00058400010d7983 */ /* 0x000ea20000300800 */
[----:B---3--:R-:W-:-:S03]  /*30d30*/  F2FP.SATFINITE.E5M2.F32.PACK_AB_MERGE_C R90, R11, R10, RZ ;  /* 0x0000000a0b5a723e */ /* 0x008fc600048060ff */
[----:B------:R-:W3:Y:S04]  /*30d40*/  LDL.LU R10, [R1+0x180] ;  /* 0x00018000010a7983 */ /* 0x000ee80000300800 */
[----:B------:R-:W3:Y:S01]  /*30d50*/  LDL.LU R11, [R1+0x184] ;  /* 0x00018400010b7983 */ /* 0x000ee20000300800 */
[----:B------:R-:W-:Y:S01]  /*30d60*/  IMAD.X R73, R75, 0x1, R71, P4 ;  /* 0x000000014b497824 */ /* 0x000fe200020e0647 */
[----:B------:R-:W-:Y:S02]  /*30d70*/  SHF.R.S32.HI R75, RZ, 0x8, R77 ;  /* 0x00000008ff4b7819 */ /* 0x000fe4000001144d */
[----:B------:R-:W-:-:S03]  /*30d80*/  IADD3 R74, P6, PT, R80, R2, RZ ;  /* 0x00000002504a7210 */ /* 0x000fc60007fde0ff */
[----:B------:R1:W-:Y:S01]  /*30d90*/  @P5 STG.E.U8 desc[UR24][R72.64], R75 ;  /* 0x0000004b48005986 */ /* 0x0003e2000c101118 */
[----:B------:R-:W-:Y:S01]  /*30da0*/  ISETP.LT.AND P5, PT, R69, UR30, !P3 ;  /* 0x0000001e45007c0c */ /* 0x000fe2000dfa1270 */
[----:B------:R-:W-:Y:S01]  /*30db0*/  VIADD R76, R68, 0x5f ;  /* 0x0000005f444c7836 */ /* 0x000fe20000000000 */
[----:B------:R-:W-:Y:S01]  /*30dc0*/  ISETP.LT.AND P3, PT, R70, UR31, !P3 ;  /* 0x0000001f46007c0c */ /* 0x000fe2000df61270 */
[----:B------:R-:W0:Y:S01]  /*30dd0*/  LDCU UR30, c[0x0][0x39c] ;  /* 0x00007380ff1e77ac */ /* 0x000e220008000800 */
[----:B-1----:R-:W-:Y:S01]  /*30de0*/  SHF.R.S32.HI R73, RZ, 0x1f, R80 ;  /* 0x0000001fff497819 */ /* 0x002fe20000011450 */
[----:B------:R-:W1:Y:S04]  /*30df0*/  LDCU UR31, c[0x0][0x39c] ;  /* 0x00007380ff1f77ac */ /* 0x000e680008000800 */
[----:B------:R-:W-:Y:S01]  /*30e00*/  IMAD.X R75, R73, 0x1, R0, P6 ;  /* 0x00000001494b7824 */ /* 0x000fe200030e0600 */
[----:B------:R-:W-:-:S02]  /*30e10*/  IADD3 R72, P6, PT, R80, R3, RZ ;  /* 0x0000000350487210 */ /* 0x000fc40007fde0ff */
[----:B------:R-:W-:Y:S01]  /*30e20*/  ISETP.GE.AND P4, PT, R76, UR33, PT ;  /* 0x000000214c007c0c */ /* 0x000fe2000bf86270 */
[----:B------:R-:W-:Y:S01]  /*30e30*/  VIADD R76, R68, 0x60 ;  /* 0x00000060444c7836 */ /* 0x000fe20000000000 */
[----:B------:R0:W-:Y:S01]  /*30e40*/  @P5 STG.E.U8 desc[UR24][R74.64], R84 ;  /* 0x000000544a005986 */ /* 0x0001e2000c101118 */
[----:B------:R-:W-:Y:S01]  /*30e50*/  IMAD.X R73, R73, 0x1, R71, P6 ;  /* 0x0000000149497824 */ /* 0x000fe200030e0647 */
[----:B------:R-:W-:Y:S01]  /*30e60*/  PRMT R89, R84, 0x9910, RZ ;  /* 0x0000991054597816 */ /* 0x000fe200000000ff */
[----:B------:R-:W-:Y:S01]  /*30e70*/  VIADD R80, R80, UR60 ;  /* 0x0000003c50507c36 */ /* 0x000fe20008000000 */
[----:B------:R-:W-:Y:S01]  /*30e80*/  ISETP.GE.AND P5, PT, R76, UR32, PT ;  /* 0x000000204c007c0c */ /* 0x000fe2000bfa6270 */
[----:B------:R-:W1:Y:S01]  /*30e90*/  LDCU UR32, c[0x0][0x39c] ;  /* 0x00007380ff2077ac */ /* 0x000e620008000800 */
[----:B------:R4:W-:Y:S01]  /*30ea0*/  @P3 STG.E.U8 desc[UR24][R72.64], R90 ;  /* 0x0000005a48003986 */ /* 0x0009e2000c101118 */
[C---:B------:R-:W-:Y:S01]  /*30eb0*/  VIADD R76, R80.reuse, UR60 ;  /* 0x0000003c504c7c36 */ /* 0x040fe20008000000 */
[----:B------:R-:W-:Y:S01]  /*30ec0*/  IADD3 R82, P3, PT, R80, R2, RZ ;  /* 0x0000000250527210 */ /* 0x000fe20007f7e0ff */
[----:B------:R-:W1:Y:S03]  /*30ed0*/  LDCU UR33, c[0x0][0x39c] ;  /* 0x00007380ff2177ac */ /* 0x000e660008000800 */
[----:B0-----:R-:W-:-:S02]  /*30ee0*/  SHF.R.S32.HI R74, RZ, 0x1f, R76 ;  /* 0x0000001fff4a7819 */ /* 0x001fc4000001144c */
[----:B----4-:R-:W-:Y:S02]  /*30ef0*/  SHF.R.S32.HI R73, RZ, 0x1f, R80 ;  /* 0x0000001fff497819 */ /* 0x010fe40000011450 */
[-C--:B------:R-:W-:Y:S01]  /*30f00*/  IADD3 R80, P6, PT, R80, R3.reuse, RZ ;  /* 0x0000000350507210 */ /* 0x080fe20007fde0ff */
[C---:B------:R-:W-:Y:S02]  /*30f10*/  VIADD R72, R76.reuse, UR60 ;  /* 0x0000003c4c487c36 */ /* 0x040fe40008000000 */
[C---:B------:R-:W-:Y:S01]  /*30f20*/  IMAD.X R83, R73.reuse, 0x1, R0, P3 ;  /* 0x0000000149537824 */ /* 0x040fe200018e0600 */
[C---:B------:R-:W-:Y:S01]  /*30f30*/  IADD3 R78, P3, PT, R76.reuse, R2, RZ ;  /* 0x000000024c4e7210 */ /* 0x040fe20007f7e0ff */
[----:B------:R-:W-:Y:S01]  /*30f40*/  IMAD.X R81, R73, 0x1, R71, P6 ;  /* 0x0000000149517824 */ /* 0x000fe200030e0647 */
[----:B------:R-:W-:Y:S02]  /*30f50*/  IADD3 R76, P6, PT, R76, R3, RZ ;  /* 0x000000034c4c7210 */ /* 0x000fe40007fde0ff */
[----:B------:R-:W-:Y:S01]  /*30f60*/  SHF.R.S32.HI R73, RZ, 0x1f, R72 ;  /* 0x0000001fff497819 */ /* 0x000fe20000011448 */
[----:B------:R-:W-:-:S02]  /*30f70*/  IMAD.X R79, R74, 0x1, R0, P3 ;  /* 0x000000014a4f7824 */ /* 0x000fc400018e0600 */
[----:B------:R-:W-:Y:S01]  /*30f80*/  IMAD.X R77, R74, 0x1, R71, P6 ;  /* 0x000000014a4d7824 */ /* 0x000fe200030e0647 */
[C---:B------:R-:W-:Y:S01]  /*30f90*/  IADD3 R74, P6, PT, R72.reuse, R2, RZ ;  /* 0x00000002484a7210 */ /* 0x040fe20007fde0ff */
[C---:B------:R-:W-:Y:S01]  /*30fa0*/  VIADD R84, R72.reuse, UR60 ;  /* 0x0000003c48547c36 */ /* 0x040fe20008000000 */
[----:B------:R-:W-:Y:S01]  /*30fb0*/  ISETP.LT.AND P3, PT, R69, UR38, !P4 ;  /* 0x0000002645007c0c */ /* 0x000fe2000e761270 */
[----:B------:R-:W0:Y:S02]  /*30fc0*/  LDCU UR38, c[0x0][0x398] ;  /* 0x00007300ff2677ac */ /* 0x000e240008000800 */
[----:B------:R-:W-:Y:S01]  /*30fd0*/  IMAD.X R75, R73, 0x1, R0, P6 ;  /* 0x00000001494b7824 */ /* 0x000fe200030e0600 */
[----:B------:R-:W-:Y:S02]  /*30fe0*/  IADD3 R72, P6, PT, R72, R3, RZ ;  /* 0x0000000348487210 */ /* 0x000fe40007fde0ff */
[----:B------:R-:W-:-:S03]  /*30ff0*/  SHF.R.S32.HI R85, RZ, 0x1f, R84 ;  /* 0x0000001fff557819 */ /* 0x000fc60000011454 */
[----:B------:R-:W-:Y:S01]  /*31000*/  IMAD.X R73, R73, 0x1, R71, P6 ;  /* 0x0000000149497824 */ /* 0x000fe200030e0647 */
[C---:B------:R-:W-:Y:S01]  /*31010*/  IADD3 R86, P6, PT, R84.reuse, R2, RZ ;  /* 0x0000000254567210 */ /* 0x040fe20007fde0ff */
[----:B------:R-:W-:Y:S01]  /*31020*/  VIADD R88, R84, UR60 ;  /* 0x0000003c54587c36 */ /* 0x000fe20008000000 */
[----:B------:R-:W-:Y:S01]  /*31030*/  ISETP.LT.AND P4, PT, R70, UR40, !P4 ;  /* 0x0000002846007c0c */ /* 0x000fe2000e781270 */
[----:B------:R-:W4:Y:S02]  /*31040*/  LDCU UR40, c[0x0][0x398] ;  /* 0x00007300ff2877ac */ /* 0x000f240008000800 */
[C---:B------:R-:W-:Y:S01]  /*31050*/  IMAD.X R87, R85.reuse, 0x1, R0, P6 ;  /* 0x0000000155577824 */ /* 0x040fe200030e0600 */
[----:B------:R-:W-:Y:S02]  /*31060*/  IADD3 R84, P6, PT, R84, R3, RZ ;  /* 0x0000000354547210 */ /* 0x000fe40007fde0ff */
[----:B------:R-:W-:Y:S02]  /*31070*/  PRMT R91, R90, 0x9910, RZ ;  /* 0x000099105a5b7816 */ /* 0x000fe400000000ff */
[----:B------:R-:W-:Y:S01]  /*31080*/  SHF.R.S32.HI R89, RZ, 0x8, R89 ;  /* 0x00000008ff597819 */ /* 0x000fe20000011459 */
[----:B------:R-:W-:Y:S01]  /*31090*/  IMAD.X R85, R85, 0x1, R71, P6 ;  /* 0x0000000155557824 */ /* 0x000fe200030e0647 */
[----:B0-----:R-:W-:Y:S01]  /*310a0*/  ISETP.LT.AND P6, PT, R69, UR38, !P5 ;  /* 0x0000002645007c0c */ /* 0x001fe2000efc1270 */
[----:B------:R-:W-:Y:S01]  /*310b0*/  VIADD R90, R68, 0x61 ;  /* 0x00000061445a7836 */ /* 0x000fe20000000000 */
[----:B------:R-:W-:Y:S01]  /*310c0*/  SHF.R.S32.HI R91, RZ, 0x8, R91 ;  /* 0x00000008ff5b7819 */ /* 0x000fe2000001145b */
[----:B------:R0:W-:Y:S01]  /*310d0*/  @P3 STG.E.U8 desc[UR24][R82.64], R89 ;  /* 0x0000005952003986 */ /* 0x0001e2000c101118 */
[----:B------:R-:W-:Y:S01]  /*310e0*/  ISETP.LT.AND P5, PT, R70, UR41, !P5 ;  /* 0x0000002946007c0c */ /* 0x000fe2000efa1270 */
[----:B------:R-:W1:Y:S02]  /*310f0*/  LDCU UR38, c[0x0][0x398] ;  /* 0x00007300ff2677ac */ /* 0x000e640008000800 */
[----:B------:R3:W-:Y:S01]  /*31100*/  @P4 STG.E.U8 desc[UR24][R80.64], R91 ;  /* 0x0000005b50004986 */ /* 0x0007e2000c101118 */
[----:B------:R-:W1:Y:S01]  /*31110*/  LDCU UR41, c[0x0][0x398] ;  /* 0x00007300ff2977ac */ /* 0x000e620008000800 */
[----:B0-----:R-:W-:-:S02]  /*31120*/  SHF.R.S32.HI R89, RZ, 0x1f, R88 ;  /* 0x0000001fff597819 */ /* 0x001fc40000011458 */
[----:B------:R-:W-:-:S05]  /*31130*/  IADD3 R82, P3, PT, R88, R2, RZ ;  /* 0x0000000258527210 */ /* 0x000fca0007f7e0ff */
[----:B------:R-:W-:Y:S01]  /*31140*/  IMAD.X R83, R89, 0x1, R0, P3 ;  /* 0x0000000159537824 */ /* 0x000fe200018e0600 */
[----:B------:R-:W-:Y:S02]  /*31150*/  ISETP.GE.AND P3, PT, R90, UR34, PT ;  /* 0x000000225a007c0c */ /* 0x000fe4000bf66270 */
[----:B--2---:R-:W-:Y:S02]  /*31160*/  F2FP.SATFINITE.E5M2.F32.PACK_AB_MERGE_C R92, R13, R12, RZ ;  /* 0x0000000c0d5c723e */ /* 0x004fe400048060ff */
[----:B---3--:R-:W-:Y:S01]  /*31170*/  F2FP.SATFINITE.E5M2.F32.PACK_AB_MERGE_C R80, R11, R10, RZ ;  /* 0x0000000a0b50723e */ /* 0x008fe200048060ff */
[----:B------:R-:W-:Y:S01]  /*31180*/  VIADD R90, R68, 0x62 ;  /* 0x00000062445a7836 */ /* 0x000fe20000000000 */
[----:B------:R-:W2:Y:S01]  /*31190*/  LDL.LU R10, [R1+0x188] ;  /* 0x00018800010a7983 */ /* 0x000ea20000300800 */
[----:B------:R-:W0:Y:S03]  /*311a0*/  LDCU UR34, c[0x0][0x39c] ;  /* 0x00007380ff2277ac */ /* 0x000e260008000800 */
[----:B------:R-:W2:Y:S04]  /*311b0*/  LDL.LU R11, [R1+0x18c] ;  /* 0x00018c00010b7983 */ /* 0x000ea80000300800 */
[----:B------:R3:W-:Y:S01]  /*311c0*/  @P6 STG.E.U8 desc[UR24][R78.64], R92 ;  /* 0x0000005c4e006986 */ /* 0x0007e2000c101118 */
[----:B------:R-:W-:Y:S01]  /*311d0*/  ISETP.LT.AND P6, PT, R69, UR43, !P3 ;  /* 0x0000002b45007c0c */ /* 0x000fe2000dfc1270 */
[----:B------:R-:W0:Y:S02]  /*311e0*/  LDCU UR43, c[0x0][0x398] ;  /* 0x00007300ff2b77ac */ /* 0x000e240008000800 */
[----:B------:R1:W-:Y:S01]  /*311f0*/  @P5 STG.E.U8 desc[UR24][R76.64], R80 ;  /* 0x000000504c005986 */ /* 0x0003e2000c101118 */
[----:B---3--:R-:W-:-:S05]  /*31200*/  PRMT R92, R92, 0x9910, RZ ;  /* 0x000099105c5c7816 */ /* 0x008fca00000000ff */
[----:B-1----:R-:W-:-:S05]  /*31210*/  IMAD.MOV.U32 R77, RZ, RZ, R92 ;  /* 0x000000ffff4d7224 */ /* 0x002fca00078e005c */
[----:B------:R-:W-:-:S05]  /*31220*/  SHF.R.S32.HI R77, RZ, 0x8, R77 ;  /* 0x00000008ff4d7819 */ /* 0x000fca000001144d */
[----:B------:R1:W-:Y:S02]  /*31230*/  @P6 STG.E.U8 desc[UR24][R74.64], R77 ;  /* 0x0000004d4a006986 */ /* 0x0003e4000c101118 */
[----:B-1----:R-:W-:Y:S02]  /*31240*/  F2FP.SATFINITE.E5M2.F32.PACK_AB_MERGE_C R74, R9, R8, RZ ;  /* 0x00000008094a723e */ /* 0x002fe400048060ff */
[----:B------:R-:W3:Y:S04]  /*31250*/  LDL.LU R8, [R1+0x590] ;  /* 0x0005900001087983 */ /* 0x000ee80000300800 */
[----:B------:R-:W3:Y:S01]  /*31260*/  LDL.LU R9, [R1+0x594] ;  /* 0x0005940001097983 */ /* 0x000ee20000300800 */
[----:B------:R-:W-:Y:S02]  /*31270*/  ISETP.GE.AND P4, PT, R90, UR35, PT ;  /* 0x000000235a007c0c */ /* 0x000fe4000bf86270 */
[----:B------:R-:W-:Y:S01]  /*31280*/  ISETP.LT.AND P3, PT, R70, UR38, !P3 ;  /* 0x0000002646007c0c */ /* 0x000fe2000df61270 */
[----:B------:R-:W1:Y:S01]  /*31290*/  LDCU UR38, c[0x0][0x398] ;  /* 0x00007300ff2677ac */ /* 0x000e620008000800 */
[----:B----4-:R-:W-:-:S02]  /*312a0*/  ISETP.LT.AND P5, PT, R69, UR40, !P4 ;  /* 0x0000002845007c0c */ /* 0x010fc4000e7a1270 */
[----:B------:R-:W-:Y:S01]  /*312b0*/  PRMT R78, R80, 0x9910, RZ ;  /* 0x00009910504e7816 */ /* 0x000fe200000000ff */
[----:B------:R-:W-:Y:S01]  /*312c0*/  VIADD R76, R68, 0x63 ;  /* 0x00000063444c7836 */ /* 0x000fe20000000000 */
[----:B------:R-:W4:Y:S02]  /*312d0*/  LDCU UR40, c[0x0][0x398] ;  /* 0x00007300ff2877ac */ /* 0x000f240008000800 */
[----:B------:R-:W-:Y:S02]  /*312e0*/  SHF.R.S32.HI R75, RZ, 0x8, R78 ;  /* 0x00000008ff4b7819 */ /* 0x000fe4000001144e */
[----:B------:R-:W-:Y:S01]  /*312f0*/  ISETP.GE.AND P6, PT, R76, UR36, PT ;  /* 0x000000244c007c0c */ /* 0x000fe2000bfc6270 */
[----:B------:R-:W-:Y:S01]  /*31300*/  VIADD R79, R68, 0x65 ;  /* 0x00000065444f7836 */ /* 0x000fe20000000000 */
[----:B------:R-:W-:Y:S01]  /*31310*/  ISETP.LT.AND P4, PT, R70, UR41, !P4 ;  /* 0x0000002946007c0c */ /* 0x000fe2000e781270 */
[----:B------:R0:W-:Y:S01]  /*31320*/  @P3 STG.E.U8 desc[UR24][R72.64], R75 ;  /* 0x0000004b48003986 */ /* 0x0001e2000c101118 */
[C---:B------:R-:W-:Y:S01]  /*31330*/  IADD3 R76, P3, PT, R88.reuse, R3, RZ ;  /* 0x00000003584c7210 */ /* 0x040fe20007f7e0ff */
[----:B------:R-:W2:Y:S02]  /*31340*/  LDCU UR41, c[0x0][0x398] ;  /* 0x00007300ff2977ac */ /* 0x000ea40008000800 */
[----:B------:R4:W-:Y:S01]  /*31350*/  @P5 STG.E.U8 desc[UR24][R86.64], R74 ;  /* 0x0000004a56005986 */ /* 0x0009e2000c101118 */
[----:B-1----:R-:W-:Y:S01]  /*31360*/  ISETP.LT.AND P5, PT, R69, UR38, !P6 ;  /* 0x0000002645007c0c */ /* 0x002fe2000f7a1270 */
[----:B------:R-:W-:Y:S01]  /*31370*/  IMAD.X R77, R89, 0x1, R71, P3 ;  /* 0x00000001594d7824 */ /* 0x000fe200018e0647 */
[----:B------:R-:W-:Y:S01]  /*31380*/  F2FP.SATFINITE.E5M2.F32.PACK_AB_MERGE_C R92, R5, R4, RZ ;  /* 0x00000004055c723e */ /* 0x000fe200048060ff */
[----:B------:R-:W-:Y:S01]  /*31390*/  VIADD R78, R88, UR60 ;  /* 0x0000003c584e7c36 */ /* 0x000fe20008000000 */
[----:B------:R-:W-:Y:S01]  /*313a0*/  F2FP.SATFINITE.E5M2.F32.PACK_AB_MERGE_C R90, R7, R6, RZ ;  /* 0x00000006075a723e */ /* 0x000fe200048060ff */
[----:B------:R-:W1:Y:S01]  /*313b0*/  LDCU UR35, c[0x0][0x39c] ;  /* 0x00007380ff2377ac */ /* 0x000e620008000800 */
[----:B0-----:R-:W-:Y:S01]  /*313c0*/  VIADD R72, R68, 0x64 ;  /* 0x0000006444487836 */ /* 0x001fe20000000000 */
[----:B------:R-:W0:Y:S01]  /*313d0*/  LDCU UR36, c[0x0][0x39c] ;  /* 0x00007380ff2477ac */ /* 0x000e220008000800 */
[----:B----4-:R-:W-:-:S03]  /*313e0*/  PRMT R74, R74, 0x9910, RZ ;  /* 0x000099104a4a7816 */ /* 0x010fc600000000ff */
[----:B------:R-:W-:Y:S01]  /*313f0*/  ISETP.GE.AND P3, PT, R72, UR37, PT ;  /* 0x0000002548007c0c */ /* 0x000fe2000bf66270 */
[----:B------:R-:W4:Y:S01]  /*31400*/  LDCU UR37, c[0x0][0x39c] ;  /* 0x00007380ff2577ac */ /* 0x000f220008000800 */
[----:B------:R-:W-:Y:S01]  /*31410*/  IMAD.MOV.U32 R72, RZ, RZ, R74 ;  /* 0x000000ffff487224 */ /* 0x000fe200078e004a */
[----:B------:R-:W0:Y:S04]  /*31420*/  LDCU UR38, c[0x0][0x39c] ;  /* 0x00007380ff2677ac */ /* 0x000e280008000800 */
[----:B------:R-:W-:Y:S02]  /*31430*/  SHF.R.S32.HI R72, RZ, 0x8, R72 ;  /* 0x00000008ff487819 */ /* 0x000fe40000011448 */
[----:B------:R-:W-:Y:S02]  /*31440*/  SHF.R.S32.HI R73, RZ, 0x1f, R78 ;  /* 0x0000001fff497819 */ /* 0x000fe4000001144e */
[----:B--2---:R-:W-:-:S05]  /*31450*/  F2FP.SATFINITE.E5M2.F32.PACK_AB_MERGE_C R80, R11, R10, RZ ;  /* 0x0000000a0b50723e */ /* 0x004fca00048060ff */
[----:B------:R2:W-:Y:S01]  /*31460*/  @P4 STG.E.U8 desc[UR24][R84.64], R80 ;  /* 0x0000005054004986 */ /* 0x0005e2000c101118 */
[----:B------:R-:W-:-:S03]  /*31470*/  IADD3 R74, P4, PT, R78, R2, RZ ;  /* 0x000000024e4a7210 */ /* 0x000fc60007f9e0ff */
[----:B------:R0:W-:Y:S02]  /*31480*/  @P5 STG.E.U8 desc[UR24][R82.64], R72 ;  /* 0x0000004852005986 */ /* 0x0001e4000c101118 */
[----:B------:R-:W-:Y:S01]  /*31490*/  IMAD.X R75, R73, 0x1, R0, P4 ;  /* 0x00000001494b7824 */ /* 0x000fe200020e0600 */
[----:B------:R-:W-:Y:S01]  /*314a0*/  ISETP.LT.AND P4, PT, R70, UR40, !P6 ;  /* 0x0000002846007c0c */ /* 0x000fe2000f781270 */
[----:B------:R-:W1:Y:S01]  /*314b0*/  LDCU UR40, c[0x0][0x39c] ;  /* 0x00007380ff2877ac */ /* 0x000e620008000800 */
[----:B--2---:R-:W-:Y:S02]  /*314c0*/  PRMT R80, R80, 0x9910, RZ ;  /* 0x0000991050507816 */ /* 0x004fe400000000ff */
[----:B0-----:R-:W-:Y:S02]  /*314d0*/  IADD3 R72, P5, PT, R78, R3, RZ ;  /* 0x000000034e487210 */ /* 0x001fe40007fbe0ff */
[----:B------:R-:W-:-:S03]  /*314e0*/  ISETP.GE.AND P6, PT, R79, UR39, PT ;  /* 0x000000274f007c0c */ /* 0x000fc6000bfc6270 */
[----:B------:R-:W-:Y:S01]  /*314f0*/  IMAD.X R73, R73, 0x1, R71, P5 ;  /* 0x0000000149497824 */ /* 0x000fe200028e0647 */
[----:B------:R-:W-:Y:S01]  /*31500*/  ISETP.LT.AND P5, PT, R69, UR41, !P3 ;  /* 0x0000002945007c0c */ /* 0x000fe2000dfa1270 */
[----:B------:R-:W-:Y:S01]  /*31510*/  IMAD.MOV.U32 R79, RZ, RZ, R80 ;  /* 0x000000ffff4f7224 */ /* 0x000fe200078e0050 */
[----:B------:R-:W-:Y:S01]  /*31520*/  ISETP.LT.AND P3, PT, R70, UR43, !P3 ;  /* 0x0000002b46007c0c */ /* 0x000fe2000df61270 */
[----:B------:R-:W0:Y:S03]  /*31530*/  LDCU UR43, c[0x0][0x398] ;  /* 0x00007300ff2b77ac */ /* 0x000e260008000800 */
[----:B------:R-:W-:Y:S01]  /*31540*/  SHF.R.S32.HI R79, RZ, 0x8, R79 ;  /* 0x00000008ff4f7819 */ /* 0x000fe2000001144f */
[----:B------:R-:W2:Y:S04]  /*31550*/  LDCU UR39, c[0x0][0x39c] ;  /* 0x00007380ff2777ac */ /* 0x000ea80008000800 */
[----:B------:R-:W-:Y:S01]  /*31560*/  @P4 STG.E.U8 desc[UR24][R76.64], R79 ;  /* 0x0000004f4c004986 */ /* 0x000fe2000c101118 */
[----:B------:R-:W0:Y:S01]  /*31570*/  LDCU UR41, c[0x0][0x39c] ;  /* 0x00007380ff2977ac */ /* 0x000e220008000800 */
[----:B---3--:R-:W-:-:S05]  /*31580*/  F2FP.SATFINITE.E5M2.F32.PACK_AB_MERGE_C R87, R9, R8, RZ ;  /* 0x000000080957723e */ /* 0x008fca00048060ff */
[----:B------:R3:W-:Y:S04]  /*31590*/  @P5 STG.E.U8 desc[UR24][R74.64], R87 ;  /* 0x000000574a005986 */ /* 0x0007e8000c101118 */
[----:B------:R0:W-:Y:S01]  /*315a0*/  @P3 STG.E.U8 desc[UR24][R72.64], R92 ;  /* 0x0000005c48003986 */ /* 0x0001e2000c101118 */
[----:B---3--:R-:W-:-:S04]  /*315b0*/  VIADD R74, R78, UR60 ;  /* 0x0000003c4e4a7c36 */ /* 0x008fc80008000000 */
[C---:B0-----:R-:W-:Y:S01]  /*315c0*/  VIADD R72, R74.reuse, UR60 ;  /* 0x0000003c4a487c36 */ /* 0x041fe20008000000 */
[----:B------:R-:W-:Y:S02]  /*315d0*/  SHF.R.S32.HI R75, RZ, 0x1f, R74 ;  /* 0x0000001fff4b7819 */ /* 0x000fe4000001144a */
[CC--:B------:R-:W-:Y:S02]  /*315e0*/  IADD3 R64, P4, PT, R74.reuse, R3.reuse, RZ ;  /* 0x000000034a407210 */ /* 0x0c0fe40007f9e0ff */
[-C--:B------:R-:W-:Y:S01]  /*315f0*/  IADD3 R88, P3, PT, R74, R2.reuse, RZ ;  /* 0x000000024a587210 */ /* 0x080fe20007f7e0ff */
[C---:B------:R-:W-:Y:S01]  /*31600*/  VIADD R73, R72.reuse, UR60 ;  /* 0x0000003c48497c36 */ /* 0x040fe20008000000 */
[----:B------:R-:W-:Y:S01]  /*31610*/  SHF.R.S32.HI R76, RZ, 0x1f, R72 ;  /* 0x0000001fff4c7819 */ /* 0x000fe20000011448 */
[C---:B------:R-:W-:Y:S01]  /*31620*/  IMAD.X R65, R75.reuse, 0x1, R71, P4 ;  /* 0x000000014b417824 */ /* 0x040fe200020e0647 */
[CC--:B------:R-:W-:Y:S01]  /*31630*/  IADD3 R82, P4, PT, R72.reuse, R3.reuse, RZ ;  /* 0x0000000348527210 */ /* 0x0c0fe20007f9e0ff */
[--C-:B------:R-:W-:Y:S01]  /*31640*/  IMAD.X R89, R75, 0x1, R0.reuse, P3 ;  /* 0x000000014b597824 */ /* 0x100fe200018e0600 */
[-C--:B------:R-:W-:Y:S01]  /*31650*/  IADD3 R66, P3, PT, R72, R2.reuse, RZ ;  /* 0x0000000248427210 */ /* 0x080fe20007f7e0ff */
[C---:B------:R-:W-:Y:S01]  /*31660*/  VIADD R72, R73.reuse, UR60 ;  /* 0x0000003c49487c36 */ /* 0x040fe20008000000 */
[----:B------:R-:W-:Y:S01]  /*31670*/  SHF.R.S32.HI R74, RZ, 0x1f, R73 ;  /* 0x0000001fff4a7819 */ /* 0x000fe20000011449 */
[C-C-:B------:R-:W-:Y:S01]  /*31680*/  IMAD.X R83, R76.reuse, 0x1, R71.reuse, P4 ;  /* 0x000000014c537824 */ /* 0x140fe200020e0647 */
[CC--:B------:R-:W-:Y:S01]  /*31690*/  IADD3 R60, P4, PT, R73.reuse, R3.reuse, RZ ;  /* 0x00000003493c7210 */ /* 0x0c0fe20007f9e0ff */
[----:B------:R-:W-:Y:S01]  /*316a0*/  IMAD.X R67, R76, 0x1, R0, P3 ;  /* 0x000000014c437824 */ /* 0x000fe200018e0600 */
[-C--:B------:R-:W-:Y:S01]  /*316b0*/  IADD3 R84, P3, PT, R73, R2.reuse, RZ ;  /* 0x0000000249547210 */ /* 0x080fe20007f7e0ff */
[----:B------:R-:W-:Y:S01]  /*316c0*/  VIADD R73, R72, UR60 ;  /* 0x0000003c48497c36 */ /* 0x000fe20008000000 */
[----:B------:R-:W-:Y:S01]  /*316d0*/  SHF.R.S32.HI R75, RZ, 0x1f, R72 ;  /* 0x0000001fff4b7819 */ /* 0x000fe20000011448 */
[----:B------:R-:W-:Y:S01]  /*316e0*/  IMAD.X R61, R74, 0x1, R71, P4 ;  /* 0x000000014a3d7824 */ /* 0x000fe200020e0647 */
[----:B------:R-:W-:Y:S01]  /*316f0*/  IADD3 R62, P4, PT, R72, R3, RZ ;  /* 0x00000003483e7210 */ /* 0x000fe20007f9e0ff */
[----:B------:R-:W-:Y:S01]  /*31700*/  IMAD.X R85, R74, 0x1, R0, P3 ;  /* 0x000000014a557824 */ /* 0x000fe200018e0600 */
[----:B------:R-:W-:-:S02]  /*31710*/  IADD3 R58, P3, PT, R72, R2, RZ ;  /* 0x00000002483a7210 */ /* 0x000fc40007f7e0ff */
[----:B------:R-:W-:Y:S01]  /*31720*/  SHF.R.S32.HI R74, RZ, 0x1f, R73 ;  /* 0x0000001fff4a7819 */ /* 0x000fe20000011449 */
[--C-:B------:R-:W-:Y:S01]  /*31730*/  IMAD.X R63, R75, 0x1, R71.reuse, P4 ;  /* 0x000000014b3f7824 */ /* 0x100fe200020e0647 */
[----:B------:R-:W-:Y:S01]  /*31740*/  IADD3 R4, P4, PT, R73, R3, RZ ;  /* 0x0000000349047210 */ /* 0x000fe20007f9e0ff */
[--C-:B------:R-:W-:Y:S01]  /*31750*/  IMAD.X R59, R75, 0x1, R0.reuse, P3 ;  /* 0x000000014b3b7824 */ /* 0x100fe200018e0600 */
[C---:B------:R-:W-:Y:S01]  /*31760*/  IADD3 R6, P3, PT, R73.reuse, R2, RZ ;  /* 0x0000000249067210 */ /* 0x040fe20007f7e0ff */
[----:B------:R-:W-:Y:S02]  /*31770*/  VIADD R72, R73, UR60 ;  /* 0x0000003c49487c36 */ /* 0x000fe40008000000 */
[C---:B------:R-:W-:Y:S02]  /*31780*/  IMAD.X R5, R74.reuse, 0x1, R71, P4 ;  /* 0x000000014a057824 */ /* 0x040fe400020e0647 */
[----:B------:R-:W-:Y:S01]  /*31790*/  IMAD.X R7, R74, 0x1, R0, P3 ;  /* 0x000000014a077824 */ /* 0x000fe200018e0600 */
[----:B------:R-:W-:-:S02]  /*317a0*/  SHF.R.S32.HI R75, RZ, 0x1f, R72 ;  /* 0x0000001fff4b7819 */ /* 0x000fc40000011448 */
[----:B------:R0:W-:Y:S01]  /*317b0*/  STL.64 [R1+0xcb0], R4 ;  /* 0x000cb00401007387 */ /* 0x0001e20000100a00 */
[C---:B------:R-:W-:Y:S01]  /*317c0*/  IADD3 R78, P4, PT, R72.reuse, R3, RZ ;  /* 0x00000003484e7210 */ /* 0x040fe20007f9e0ff */
[C---:B------:R-:W-:Y:S01]  /*317d0*/  VIADD R73, R72.reuse, UR60 ;  /* 0x0000003c48497c36 */ /* 0x040fe20008000000 */
[----:B0-----:R-:W-:Y:S01]  /*317e0*/  IADD3 R4, P3, PT, R72, R2, RZ ;  /* 0x0000000248047210 */ /* 0x001fe20007f7e0ff */
[----:B------:R-:W-:Y:S04]  /*317f0*/  STL.64 [R1+0xcb8], R6 ;  /* 0x000cb80601007387 */ /* 0x000fe80000100a00 */
[C---:B------:R-:W-:Y:S01]  /*31800*/  IMAD.X R5, R75.reuse, 0x1, R0, P3 ;  /* 0x000000014b057824 */ /* 0x040fe200018e0600 */
[----:B------:R-:W-:Y:S01]  /*31810*/  SHF.R.S32.HI R74, RZ, 0x1f, R73 ;  /* 0x0000001fff4a7819 */ /* 0x000fe20000011449 */
[----:B------:R-:W-:-:S03]  /*31820*/  IMAD.X R79, R75, 0x1, R71, P4 ;  /* 0x000000014b4f7824 */ /* 0x000fc600020e0647 */
[----:B------:R0:W-:Y:S01]  /*31830*/  STL.64 [R1+0xca8], R4 ;  /* 0x000ca80401007387 */ /* 0x0001e20000100a00 */
[C---:B------:R-:W-:Y:S01]  /*31840*/  IADD3 R80, P3, PT, R73.reuse, R2, RZ ;  /* 0x0000000249507210 */ /* 0x040fe20007f7e0ff */
[C---:B------:R-:W-:Y:S01]  /*31850*/  VIADD R72, R73.reuse, UR60 ;  /* 0x0000003c49487c36 */ /* 0x040fe20008000000 */
[----:B0-----:R-:W-:-:S03]  /*31860*/  IADD3 R4, P4, PT, R73, R3, RZ ;  /* 0x0000000349047210 */ /* 0x001fc60007f9e0ff */
[C---:B------:R-:W-:Y:S02]  /*31870*/  IMAD.X R81, R74.reuse, 0x1, R0, P3 ;  /* 0x000000014a517824 */ /* 0x040fe400018e0600 */
[----:B------:R-:W-:Y:S01]  /*31880*/  IMAD.X R5, R74, 0x1, R71, P4 ;  /* 0x000000014a057824 */ /* 0x000fe200020e0647 */
[----:B------:R-:W-:Y:S02]  /*31890*/  SHF.R.S32.HI R75, RZ, 0x1f, R72 ;  /* 0x0000001fff4b7819 */ /* 0x000fe40000011448 */
        /* <DEDUP_REMOVED lines=14> */
[----:B------:R-:W-:-:S03]  /*31980*/  IMAD.X R7, R74, 0x1, R0, P3 ;  /* 0x000000014a077824 */ /* 0x000fc600018e0600 */
[----:B------:R0:W-:Y:S01]  /*31990*/  STL.64 [R1+0xc80], R4 ;  /* 0x000c800401007387 */ /* 0x0001e20000100a00 */
[C---:B------:R-:W-:Y:S01]  /*319a0*/  VIADD R73, R72.reuse, UR60 ;  /* 0x0000003c48497c36 */ /* 0x040fe20008000000 */
[C---:B------:R-:W-:Y:S02]  /*319b0*/  IADD3 R76, P4, PT, R72.reuse, R3, RZ ;  /* 0x00000003484c7210 */ /* 0x040fe40007f9e0ff */
[----:B0-----:R-:W-:Y:S01]  /*319c0*/  IADD3 R4, P3, PT, R72, R2, RZ ;  /* 0x0000000248047210 */ /* 0x001fe20007f7e0ff */
[----:B------:R0:W-:Y:S04]  /*319d0*/  STL.64 [R1+0xc88], R6 ;  /* 0x000c880601007387 */ /* 0x0001e80000100a00 */
[C---:B------:R-:W-:Y:S01]  /*319e0*/  IMAD.X R5, R75.reuse, 0x1, R0, P3 ;  /* 0x000000014b057824 */ /* 0x040fe200018e0600 */
[----:B------:R-:W-:Y:S01]  /*319f0*/  SHF.R.S32.HI R74, RZ, 0x1f, R73 ;  /* 0x0000001fff4a7819 */ /* 0x000fe20000011449 */
[----:B------:R-:W-:-:S03]  /*31a00*/  IMAD.X R77, R75, 0x1, R71, P4 ;  /* 0x000000014b4d7824 */ /* 0x000fc600020e0647 */
        /* <DEDUP_REMOVED lines=634> */
[C---:B------:R-:W-:Y:S01]  /*341b0*/  VIADD R73, R72.reuse, UR60 ;  /* 0x0000003c48497c36 */ /* 0x040fe20008000000 */
[----:B---3--:R-:W-:-:S03]  /*341c0*/  IADD3 R4, P4, PT, R72, R3, RZ ;  /* 0x0000000348047210 */ /* 0x008fc60007f9e0ff */
[C---:B------:R-:W-:Y:S02]  /*341d0*/  IMAD.X R7, R75.reuse, 0x1, R0, P3 ;  /* 0x000000014b077824 */ /* 0x040fe400018e0600 */
[----:B------:R-:W-:Y:S01]  /*341e0*/  IMAD.X R5, R75, 0x1, R71, P4 ;  /* 0x000000014b057824 */ /* 0x000fe200020e0647 */
[----:B------:R-:W-:-:S04]  /*341f0*/  SHF.R.S32.HI R74, RZ, 0x1f, R73 ;  /* 0x0000001fff4a7819 */ /* 0x000fc80000011449 */
[----:B------:R0:W-:Y:S04]  /*34200*/  STL.64 [R1+0x570], R4 ;  /* 0x0005700401007387 */ /* 0x0001e80000100a00 */
[----:B------:R3:W-:Y:S01]  /*34210*/  STL.64 [R1+0x578], R6 ;  /* 0x0005780601007387 */ /* 0x0007e20000100a00 */
[C---:B------:R-:W-:Y:S01]  /*34220*/  VIADD R72, R73.reuse, UR60 ;  /* 0x0000003c49487c36 */ /* 0x040fe20008000000 */
[C---:B0-----:R-:W-:Y:S02]  /*34230*/  IADD3 R4, P3, PT, R73.reuse, R2, RZ ;  /* 0x0000000249047210 */ /* 0x041fe40007f7e0ff */
[----:B---3--:R-:W-:-:S03]  /*34240*/  IADD3 R6, P4, PT, R73, R3, RZ ;  /* 0x0000000349067210 */ /* 0x008fc60007f9e0ff */
[C---:B------:R-:W-:Y:S02]  /*34250*/  IMAD.X R5, R74.reuse, 0x1, R0, P3 ;  /* 0x000000014a057824 */ /* 0x040fe400018e0600 */
[----:B------:R-:W-:-:S03]  /*34260*/  IMAD.X R7, R74, 0x1, R71, P4 ;  /* 0x000000014a077824 */ /* 0x000fc600020e0647 */
[----:B------:R0:W-:Y:S01]  /*34270*/  STL.64 [R1+0xe10], R4 ;  /* 0x000e100401007387 */ /* 0x0001e20000100a00 */
[----:B------:R-:W-:-:S03]  /*34280*/  SHF.R.S32.HI R75, RZ, 0x1f, R72 ;  /* 0x0000001fff4b7819 */ /* 0x000fc60000011448 */
[----:B------:R3:W-:Y:S01]  /*34290*/  STL.64 [R1+0x560], R6 ;  /* 0x0005600601007387 */ /* 0x0007e20000100a00 */
[C---:B------:R-:W-:Y:S01]  /*342a0*/  VIADD R73, R72.reuse, UR60 ;  /* 0x0000003c48497c36 */ /* 0x040fe20008000000 */
[C---:B0-----:R-:W-:Y:S02]  /*342b0*/  IADD3 R4, P4, PT, R72.reuse, R3, RZ ;  /* 0x0000000348047210 */ /* 0x041fe40007f9e0ff */
        /* <DEDUP_REMOVED lines=17> */
[C-C-:B------:R-:W-:Y:S02]  /*343d0*/  IMAD.X R7, R75.reuse, 0x1, R0.reuse, P3 ;  /* 0x000000014b077824 */ /* 0x140fe400018e0600 */
[----:B------:R-:W-:Y:S01]  /*343e0*/  IMAD.X R5, R75, 0x1, R71, P4 ;  /* 0x000000014b057824 */ /* 0x000fe200020e0647 */
[----:B------:R-:W-:Y:S02]  /*343f0*/  SHF.R.S32.HI R74, RZ, 0x1f, R73 ;  /* 0x0000001fff4a7819 */ /* 0x000fe40000011449 */
[C---:B------:R-:W-:Y:S02]  /*34400*/  IADD3 R8, P3, PT, R73.reuse, R2, RZ ;  /* 0x0000000249087210 */ /* 0x040fe40007f7e0ff */
[----:B------:R0:W-:Y:S01]  /*34410*/  STL.64 [R1+0x530], R4 ;  /* 0x0005300401007387 */ /* 0x0001e20000100a00 */
[C---:B------:R-:W-:Y:S02]  /*34420*/  VIADD R72, R73.reuse, UR60 ;  /* 0x0000003c49487c36 */ /* 0x040fe40008000000 */
[----:B------:R-:W-:Y:S01]  /*34430*/  IMAD.X R9, R74, 0x1, R0, P3 ;  /* 0x000000014a097824 */ /* 0x000fe200018e0600 */
[----:B------:R3:W-:Y:S01]  /*34440*/  STL.64 [R1+0x538], R6 ;  /* 0x0005380601007387 */ /* 0x0007e20000100a00 */
[----:B0-----:R-:W-:-:S03]  /*34450*/  IADD3 R4, P4, PT, R73, R3, RZ ;  /* 0x0000000349047210 */ /* 0x001fc60007f9e0ff */
[----:B------:R-:W-:Y:S02]  /*34460*/  STL.64 [R1+0xdf8], R8 ;  /* 0x000df80801007387 */ /* 0x000fe40000100a00 */
[----:B------:R-:W-:Y:S01]  /*34470*/  IMAD.X R5, R74, 0x1, R71, P4 ;  /* 0x000000014a057824 */ /* 0x000fe200020e0647 */
[----:B------:R-:W-:-:S04]  /*34480*/  SHF.R.S32.HI R75, RZ, 0x1f, R72 ;  /* 0x0000001fff4b7819 */ /* 0x000fc80000011448 */
[----:B------:R0:W-:Y:S01]  /*34490*/  STL.64 [R1+0x510], R4 ;  /* 0x0005100401007387 */ /* 0x0001e20000100a00 */
[C---:B---3--:R-:W-:Y:S01]  /*344a0*/  IADD3 R6, P3, PT, R72.reuse, R2, RZ ;  /* 0x0000000248067210 */ /* 0x048fe20007f7e0ff */
[C---:B------:R-:W-:Y:S01]  /*344b0*/  VIADD R73, R72.reuse, UR60 ;  /* 0x0000003c48497c36 */ /* 0x040fe20008000000 */
[----:B0-----:R-:W-:-:S03]  /*344c0*/  IADD3 R4, P4, PT, R72, R3, RZ ;  /* 0x0000000348047210 */ /* 0x001fc60007f9e0ff */
        /* <DEDUP_REMOVED lines=109> */
[C---:B------:R-:W-:Y:S01]  /*34ba0*/  VIADD R73, R72.reuse, UR60 ;  /* 0x0000003c48497c36 */ /* 0x040fe20008000000 */
[C---:B---3--:R-:W-:Y:S02]  /*34bb0*/  IADD3 R6, P3, PT, R72.reuse, R2, RZ ;  /* 0x0000000248067210 */ /* 0x048fe40007f7e0ff */
[----:B0-----:R-:W-:-:S05]  /*34bc0*/  IADD3 R4, P4, PT, R72, R3, RZ ;  /* 0x0000000348047210 */ /* 0x001fca0007f9e0ff */
[----:B------:R-:W-:Y:S01]  /*34bd0*/  IMAD.X R5, R75, 0x1, R71, P4 ;  /* 0x000000014b057824 */ /* 0x000fe200020e0647 */
[----:B------:R-:W-:-:S04]  /*34be0*/  SHF.R.S32.HI R74, RZ, 0x1f, R73 ;  /* 0x0000001fff4a7819 */ /* 0x000fc80000011449 */
[----:B------:R0:W-:Y:S01]  /*34bf0*/  STL.64 [R1+0x160], R4 ;  /* 0x0001600401007387 */ /* 0x0001e20000100a00 */
[----:B------:R-:W-:Y:S02]  /*34c00*/  IMAD.X R7, R75, 0x1, R0, P3 ;  /* 0x000000014b077824 */ /* 0x000fe400018e0600 */
[C---:B------:R-:W-:Y:S01]  /*34c10*/  VIADD R72, R73.reuse, UR60 ;  /* 0x0000003c49487c36 */ /* 0x040fe20008000000 */
[----:B0-----:R-:W-:Y:S02]  /*34c20*/  IADD3 R4, P4, PT, R73, R3, RZ ;  /* 0x0000000349047210 */ /* 0x001fe40007f9e0ff */
[----:B------:R-:W-:Y:S03]  /*34c30*/  STL.64 [R1+0x200], R6 ;  /* 0x0002000601007387 */ /* 0x000fe60000100a00 */
[----:B------:R-:W-:Y:S01]  /*34c40*/  IMAD.X R5, R74, 0x1, R71, P4 ;  /* 0x000000014a057824 */ /* 0x000fe200020e0647 */
[----:B------:R-:W-:-:S04]  /*34c50*/  SHF.R.S32.HI R75, RZ, 0x1f, R72 ;  /* 0x0000001fff4b7819 */ /* 0x000fc80000011448 */
[----:B------:R0:W-:Y:S01]  /*34c60*/  STL.64 [R1+0x150], R4 ;  /* 0x0001500401007387 */ /* 0x0001e20000100a00 */
[----:B------:R-:W-:Y:S01]  /*34c70*/  IADD3 R24, P3, PT, R73, R2, RZ ;  /* 0x0000000249187210 */ /* 0x000fe20007f7e0ff */
[C---:B------:R-:W-:Y:S01]  /*34c80*/  VIADD R73, R72.reuse, UR60 ;  /* 0x0000003c48497c36 */ /* 0x040fe20008000000 */
[----:B0-----:R-:W-:-:S03]  /*34c90*/  IADD3 R4, P4, PT, R72, R3, RZ ;  /* 0x0000000348047210 */ /* 0x001fc60007f9e0ff */
[--C-:B------:R-:W-:Y:S02]  /*34ca0*/  IMAD.X R25, R74, 0x1, R0.reuse, P3 ;  /* 0x000000014a197824 */ /* 0x100fe400018e0600 */
[C---:B------:R-:W-:Y:S01]  /*34cb0*/  IMAD.X R5, R75.reuse, 0x1, R71, P4 ;  /* 0x000000014b057824 */ /* 0x040fe200020e0647 */
[----:B------:R-:W-:Y:S02]  /*34cc0*/  IADD3 R6, P3, PT, R72, R2, RZ ;  /* 0x0000000248067210 */ /* 0x000fe40007f7e0ff */
[----:B------:R-:W-:Y:S02]  /*34cd0*/  SHF.R.S32.HI R74, RZ, 0x1f, R73 ;  /* 0x0000001fff4a7819 */ /* 0x000fe40000011449 */
[----:B------:R0:W-:Y:S01]  /*34ce0*/  STL.64 [R1+0x148], R4 ;  /* 0x0001480401007387 */ /* 0x0001e20000100a00 */
[----:B------:R-:W-:Y:S02]  /*34cf0*/  IMAD.X R7, R75, 0x1, R0, P3 ;  /* 0x000000014b077824 */ /* 0x000fe400018e0600 */
[C---:B------:R-:W-:Y:S01]  /*34d00*/  VIADD R72, R73.reuse, UR60 ;  /* 0x0000003c49487c36 */ /* 0x040fe20008000000 */
[----:B0-----:R-:W-:-:S02]  /*34d10*/  IADD3 R4, P4, PT, R73, R3, RZ ;  /* 0x0000000349047210 */ /* 0x001fc40007f9e0ff */
        /* <DEDUP_REMOVED lines=174> */
[-C--:B------:R-:W-:Y:S02]  /*35800*/  IADD3 R6, P3, PT, R72, R2.reuse, RZ ;  /* 0x0000000248067210 */ /* 0x080fe40007f7e0ff */
[----:B------:R-:W-:Y:S02]  /*35810*/  SHF.R.S32.HI R74, RZ, 0x1f, R73 ;  /* 0x0000001fff4a7819 */ /* 0x000fe40000011449 */
[----:B------:R0:W-:Y:S01]  /*35820*/  STL.64 [R1+0x8d0], R4 ;  /* 0x0008d00401007387 */ /* 0x0001e20000100a00 */
[----:B------:R-:W-:Y:S01]  /*35830*/  IMAD.X R7, R75, 0x1, R0, P3 ;  /* 0x000000014b077824 */ /* 0x000fe200018e0600 */
[C---:B------:R-:W-:Y:S01]  /*35840*/  IADD3 R50, P3, PT, R73.reuse, R2, RZ ;  /* 0x0000000249327210 */ /* 0x040fe20007f7e0ff */
[C---:B------:R-:W-:Y:S01]  /*35850*/  VIADD R72, R73.reuse, UR60 ;  /* 0x0000003c49487c36 */ /* 0x040fe20008000000 */
[----:B0-----:R-:W-:-:S02]  /*35860*/  IADD3 R4, P4, PT, R73, R3, RZ ;  /* 0x0000000349047210 */ /* 0x001fc40007f9e0ff */
[----:B------:R-:W-:Y:S03]  /*35870*/  STL.64 [R1+0x8d8], R6 ;  /* 0x0008d80601007387 */ /* 0x000fe60000100a00 */
[C---:B------:R-:W-:Y:S01]  /*35880*/  IMAD.X R5, R74.reuse, 0x1, R71, P4 ;  /* 0x000000014a057824 */ /* 0x040fe200020e0647 */
[----:B------:R-:W-:Y:S01]  /*35890*/  SHF.R.S32.HI R75, RZ, 0x1f, R72 ;  /* 0x0000001fff4b7819 */ /* 0x000fe20000011448 */
[----:B------:R-:W-:-:S03]  /*358a0*/  IMAD.X R51, R74, 0x1, R0, P3 ;  /* 0x000000014a337824 */ /* 0x000fc600018e0600 */
[----:B------:R0:W-:Y:S01]  /*358b0*/  STL.64 [R1+0x920], R4 ;  /* 0x0009200401007387 */ /* 0x0001e20000100a00 */
[C---:B------:R-:W-:Y:S01]  /*358c0*/  VIADD R73, R72.reuse, UR60 ;  /* 0x0000003c48497c36 */ /* 0x040fe20008000000 */
[C---:B------:R-:W-:Y:S02]  /*358d0*/  IADD3 R52, P4, PT, R72.reuse, R3, RZ ;  /* 0x0000000348347210 */ /* 0x040fe40007f9e0ff */
[----:B0-----:R-:W-:-:S05]  /*358e0*/  IADD3 R4, P3, PT, R72, R2, RZ ;  /* 0x0000000248047210 */ /* 0x001fca0007f7e0ff */
[C-C-:B------:R-:W-:Y:S01]  /*358f0*/  IMAD.X R5, R75.reuse, 0x1, R0.reuse, P3 ;  /* 0x000000014b057824 */ /* 0x140fe200018e0600 */
[----:B------:R-:W-:Y:S01]  /*35900*/  SHF.R.S32.HI R74, RZ, 0x1f, R73 ;  /* 0x0000001fff4a7819 */ /* 0x000fe20000011449 */
[----:B------:R-:W-:Y:S01]  /*35910*/  IMAD.X R53, R75, 0x1, R71, P4 ;  /* 0x000000014b357824 */ /* 0x000fe200020e0647 */
[C---:B------:R-:W-:Y:S02]  /*35920*/  IADD3 R6, P3, PT, R73.reuse, R2, RZ ;  /* 0x0000000249067210 */ /* 0x040fe40007f7e0ff */
[----:B------:R0:W-:Y:S01]  /*35930*/  STL.64 [R1+0x940], R4 ;  /* 0x0009400401007387 */ /* 0x0001e20000100a00 */
[C---:B------:R-:W-:Y:S02]  /*35940*/  VIADD R72, R73.reuse, UR60 ;  /* 0x0000003c49487c36 */ /* 0x040fe40008000000 */
[----:B------:R-:W-:Y:S01]  /*35950*/  IMAD.X R7, R74, 0x1, R0, P3 ;  /* 0x000000014a077824 */ /* 0x000fe200018e0600 */
[----:B0-----:R-:W-:-:S04]  /*35960*/  IADD3 R4, P4, PT, R73, R3, RZ ;  /* 0x0000000349047210 */ /* 0x001fc80007f9e0ff */
[----:B------:R-:W-:Y:S01]  /*35970*/  STL.64 [R1+0x968], R6 ;  /* 0x0009680601007387 */ /* 0x000fe20000100a00 */
[----:B------:R-:W-:Y:S01]  /*35980*/  IMAD.X R5, R74, 0x1, R71, P4 ;  /* 0x000000014a057824 */ /* 0x000fe200020e0647 */
[----:B------:R-:W-:-:S04]  /*35990*/  SHF.R.S32.HI R75, RZ, 0x1f, R72 ;  /* 0x0000001fff4b7819 */ /* 0x000fc80000011448 */
[----:B------:R0:W-:Y:S01]  /*359a0*/  STL.64 [R1+0x990], R4 ;  /* 0x0009900401007387 */ /* 0x0001e20000100a00 */
[C---:B------:R-:W-:Y:S01]  /*359b0*/  VIADD R73, R72.reuse, UR60 ;  /* 0x0000003c48497c36 */ /* 0x040fe20008000000 */
[----:B0-----:R-:W-:-:S05]  /*359c0*/  IADD3 R4, P4, PT, R72, R3, RZ ;  /* 0x0000000348047210 */ /* 0x001fca0007f9e0ff */
[C---:B------:R-:W-:Y:S01]  /*359d0*/  IMAD.X R5, R75.reuse, 0x1, R71, P4 ;  /* 0x000000014b057824 */ /* 0x040fe200020e0647 */
[-C--:B------:R-:W-:Y:S02]  /*359e0*/  IADD3 R6, P3, PT, R72, R2.reuse, RZ ;  /* 0x0000000248067210 */ /* 0x080fe40007f7e0ff */
[----:B------:R-:W-:Y:S02]  /*359f0*/  SHF.R.S32.HI R74, RZ, 0x1f, R73 ;  /* 0x0000001fff4a7819 */ /* 0x000fe40000011449 */
[----:B------:R0:W-:Y:S01]  /*35a00*/  STL.64 [R1+0x9b0], R4 ;  /* 0x0009b00401007387 */ /* 0x0001e20000100a00 */
[----:B------:R-:W-:Y:S02]  /*35a10*/  IMAD.X R7, R75, 0x1, R0, P3 ;  /* 0x000000014b077824 */ /* 0x000fe400018e0600 */
[C---:B------:R-:W-:Y:S01]  /*35a20*/  VIADD R72, R73.reuse, UR60 ;  /* 0x0000003c49487c36 */ /* 0x040fe20008000000 */
[C---:B0-----:R-:W-:Y:S02]  /*35a30*/  IADD3 R4, P4, PT, R73.reuse, R3, RZ ;  /* 0x0000000349047210 */ /* 0x041fe40007f9e0ff */
[----:B------:R0:W-:Y:S03]  /*35a40*/  STL.64 [R1+0x9b8], R6 ;  /* 0x0009b80601007387 */ /* 0x0001e60000100a00 */
[----:B------:R-:W-:Y:S01]  /*35a50*/  IMAD.X R5, R74, 0x1, R71, P4 ;  /* 0x000000014a057824 */ /* 0x000fe200020e0647 */
[----:B------:R-:W-:-:S02]  /*35a60*/  IADD3 R54, P3, PT, R73, R2, RZ ;  /* 0x0000000249367210 */ /* 0x000fc40007f7e0ff */
[----:B------:R-:W-:Y:S02]  /*35a70*/  SHF.R.S32.HI R75, RZ, 0x1f, R72 ;  /* 0x0000001fff4b7819 */ /* 0x000fe40000011448 */
[----:B------:R3:W-:Y:S01]  /*35a80*/  STL.64 [R1+0x950], R4 ;  /* 0x0009500401007387 */ /* 0x0007e20000100a00 */
[----:B------:R-:W-:Y:S01]  /*35a90*/  IMAD.X R55, R74, 0x1, R0, P3 ;  /* 0x000000014a377824 */ /* 0x000fe200018e0600 */
[C---:B0-----:R-:W-:Y:S01]  /*35aa0*/  IADD3 R6, P3, PT, R72.reuse, R2, RZ ;  /* 0x0000000248067210 */ /* 0x041fe20007f7e0ff */
[C---:B------:R-:W-:Y:S01]  /*35ab0*/  VIADD R73, R72.reuse, UR60 ;  /* 0x0000003c48497c36 */ /* 0x040fe20008000000 */
[----:B---3--:R-:W-:-:S05]  /*35ac0*/  IADD3 R4, P4, PT, R72, R3, RZ ;  /* 0x0000000348047210 */ /* 0x008fca0007f9e0ff */
[C---:B------:R-:W-:Y:S01]  /*35ad0*/  IMAD.X R5, R75.reuse, 0x1, R71, P4 ;  /* 0x000000014b057824 */ /* 0x040fe200020e0647 */
[----:B------:R-:W-:Y:S01]  /*35ae0*/  SHF.R.S32.HI R74, RZ, 0x1f, R73 ;  /* 0x0000001fff4a7819 */ /* 0x000fe20000011449 */
[----:B------:R-:W-:-:S03]  /*35af0*/  IMAD.X R7, R75, 0x1, R0, P3 ;  /* 0x000000014b077824 */ /* 0x000fc600018e0600 */
        /* <DEDUP_REMOVED lines=9> */
[C---:B------:R-:W-:Y:S01]  /*35b90*/  VIADD R73, R72.reuse, UR60 ;  /* 0x0000003c48497c36 */ /* 0x040fe20008000000 */
[C---:B------:R-:W-:Y:S02]  /*35ba0*/  IADD3 R10, P3, PT, R72.reuse, R2, RZ ;  /* 0x00000002480a7210 */ /* 0x040fe40007f7e0ff */
[----:B0-----:R-:W-:-:S05]  /*35bb0*/  IADD3 R4, P4, PT, R72, R3, RZ ;  /* 0x0000000348047210 */ /* 0x001fca0007f9e0ff */
[----:B------:R-:W-:Y:S01]  /*35bc0*/  IMAD.X R5, R75, 0x1, R71, P4 ;  /* 0x000000014b057824 */ /* 0x000fe200020e0647 */
[----:B------:R-:W-:-:S04]  /*35bd0*/  SHF.R.S32.HI R86, RZ, 0x1f, R73 ;  /* 0x0000001fff567819 */ /* 0x000fc80000011449 */
[----:B------:R0:W-:Y:S01]  /*35be0*/  STL.64 [R1+0x7a0], R4 ;  /* 0x0007a00401007387 */ /* 0x0001e20000100a00 */
[----:B------:R-:W-:Y:S02]  /*35bf0*/  IMAD.X R11, R75, 0x1, R0, P3 ;  /* 0x000000014b0b7824 */ /* 0x000fe400018e0600 */
[----:B------:R-:W-:Y:S01]  /*35c00*/  IMAD.MOV.U32 R6, RZ, RZ, R58 ;  /* 0x000000ffff067224 */ /* 0x000fe200078e003a */
[C---:B------:R-:W-:Y:S01]  /*35c10*/  IADD3 R58, P3, PT, R73.reuse, R2, RZ ;  /* 0x00000002493a7210 */ /* 0x040fe20007f7e0ff */
[C---:B------:R-:W-:Y:S01]  /*35c20*/  VIADD R72, R73.reuse, UR60 ;  /* 0x0000003c49487c36 */ /* 0x040fe20008000000 */
[----:B0-----:R-:W-:Y:S01]  /*35c30*/  IADD3 R4, P4, PT, R73, R3, RZ ;  /* 0x0000000349047210 */ /* 0x001fe20007f9e0ff */
[----:B------:R0:W-:Y:S04]  /*35c40*/  STL.64 [R1+0x7f0], R10 ;  /* 0x0007f00a01007387 */ /* 0x0001e80000100a00 */
[----:B------:R-:W-:Y:S01]  /*35c50*/  IMAD.X R5, R86, 0x1, R71, P4 ;  /* 0x0000000156057824 */ /* 0x000fe200020e0647 */
[----:B------:R-:W-:Y:S01]  /*35c60*/  SHF.R.S32.HI R75, RZ, 0x1f, R72 ;  /* 0x0000001fff4b7819 */ /* 0x000fe20000011448 */
[----:B------:R-:W-:-:S02]  /*35c70*/  IMAD.MOV.U32 R7, RZ, RZ, R59 ;  /* 0x000000ffff077224 */ /* 0x000fc400078e003b */
[----:B------:R-:W-:Y:S01]  /*35c80*/  IMAD.X R59, R86, 0x1, R0, P3 ;  /* 0x00000001563b7824 */ /* 0x000fe200018e0600 */
[----:B------:R3:W-:Y:S01]  /*35c90*/  STL.64 [R1+0x728], R4 ;  /* 0x0007280401007387 */ /* 0x0007e20000100a00 */
[C---:B0-----:R-:W-:Y:S02]  /*35ca0*/  IADD3 R10, P3, PT, R72.reuse, R2, RZ ;  /* 0x00000002480a7210 */ /* 0x041fe40007f7e0ff */
[----:B---3--:R-:W-:-:S03]  /*35cb0*/  IADD3 R4, P4, PT, R72, R3, RZ ;  /* 0x0000000348047210 */ /* 0x008fc60007f9e0ff */
[C---:B------:R-:W-:Y:S02]  /*35cc0*/  IMAD.X R11, R75.reuse, 0x1, R0, P3 ;  /* 0x000000014b0b7824 */ /* 0x040fe400018e0600 */
[----:B------:R-:W-:-:S05]  /*35cd0*/  IMAD.X R5, R75, 0x1, R71, P4 ;  /* 0x000000014b057824 */ /* 0x000fca00020e0647 */
[----:B------:R0:W-:Y:S04]  /*35ce0*/  STL.64 [R1+0x6a0], R4 ;  /* 0x0006a00401007387 */ /* 0x0001e80000100a00 */
[----:B------:R3:W-:Y:S04]  /*35cf0*/  STL.64 [R1+0x6d8], R10 ;  /* 0x0006d80a01007387 */ /* 0x0007e80000100a00 */
[----:B------:R-:W2:Y:S04]  /*35d00*/  LDL.LU R17, [R1+0x198] ;  /* 0x0001980001117983 */ /* 0x000ea80000300800 */
[----:B------:R-:W2:Y:S01]  /*35d10*/  LDL.LU R91, [R1+0x19c] ;  /* 0x00019c00015b7983 */ /* 0x000ea20000300800 */
[----:B------:R-:W-:-:S02]  /*35d20*/  VIADD R74, R72, UR60 ;  /* 0x0000003c484a7c36 */ /* 0x000fc40008000000 */
[----:B0-----:R-:W-:Y:S02]  /*35d30*/  IMAD.MOV.U32 R4, RZ, RZ, R60 ;  /* 0x000000ffff047224 */ /* 0x001fe400078e003c */
[C---:B------:R-:W-:Y:S01]  /*35d40*/  VIADD R73, R74.reuse, UR60 ;  /* 0x0000003c4a497c36 */ /* 0x040fe20008000000 */
[----:B------:R-:W-:Y:S02]  /*35d50*/  SHF.R.S32.HI R86, RZ, 0x1f, R74 ;  /* 0x0000001fff567819 */ /* 0x000fe4000001144a */
[CC--:B------:R-:W-:Y:S01]  /*35d60*/  IADD3 R60, P3, PT, R74.reuse, R2.reuse, RZ ;  /* 0x000000024a3c7210 */ /* 0x0c0fe20007f7e0ff */
[----:B------:R-:W-:Y:S01]  /*35d70*/  IMAD.MOV.U32 R5, RZ, RZ, R61 ;  /* 0x000000ffff057224 */ /* 0x000fe200078e003d */
[----:B------:R-:W-:Y:S01]  /*35d80*/  IADD3 R12, P4, PT, R74, R3, RZ ;  /* 0x000000034a0c7210 */ /* 0x000fe20007f9e0ff */
[C---:B------:R-:W-:Y:S01]  /*35d90*/  VIADD R72, R73.reuse, UR60 ;  /* 0x0000003c49487c36 */ /* 0x040fe20008000000 */
[----:B------:R-:W-:Y:S01]  /*35da0*/  SHF.R.S32.HI R74, RZ, 0x1f, R73 ;  /* 0x0000001fff4a7819 */ /* 0x000fe20000011449 */
[----:B------:R-:W-:Y:S01]  /*35db0*/  IMAD.X R61, R86, 0x1, R0, P3 ;  /* 0x00000001563d7824 */ /* 0x000fe200018e0600 */
[----:B---3--:R-:W-:Y:S01]  /*35dc0*/  IADD3 R10, P3, PT, R73, R2, RZ ;  /* 0x00000002490a7210 */ /* 0x008fe20007f7e0ff */
[----:B------:R-:W-:-:S02]  /*35dd0*/  IMAD.MOV.U32 R8, RZ, RZ, R62 ;  /* 0x000000ffff087224 */ /* 0x000fc400078e003e */
[----:B------:R-:W-:Y:S01]  /*35de0*/  IMAD.X R13, R86, 0x1, R71, P4 ;  /* 0x00000001560d7824 */ /* 0x000fe200020e0647 */
[-C--:B------:R-:W-:Y:S01]  /*35df0*/  IADD3 R62, P4, PT, R73, R3.reuse, RZ ;  /* 0x00000003493e7210 */ /* 0x080fe20007f9e0ff */
[----:B------:R-:W-:Y:S01]  /*35e00*/  IMAD.X R11, R74, 0x1, R0, P3 ;  /* 0x000000014a0b7824 */ /* 0x000fe200018e0600 */
[----:B------:R-:W-:Y:S01]  /*35e10*/  SHF.R.S32.HI R73, RZ, 0x1f, R72 ;  /* 0x0000001fff497819 */ /* 0x000fe20000011448 */
[----:B------:R-:W-:Y:S01]  /*35e20*/  IMAD.MOV.U32 R14, RZ, RZ, R64 ;  /* 0x000000ffff0e7224 */ /* 0x000fe200078e0040 */
[----:B------:R-:W-:Y:S01]  /*35e30*/  IADD3 R64, P3, PT, R72, R2, RZ ;  /* 0x0000000248407210 */ /* 0x000fe20007f7e0ff */
[----:B------:R-:W-:Y:S01]  /*35e40*/  IMAD.MOV.U32 R15, RZ, RZ, R65 ;  /* 0x000000ffff0f7224 */ /* 0x000fe200078e0041 */
[----:B------:R0:W-:Y:S01]  /*35e50*/  STL.64 [R1+0x600], R12 ;  /* 0x0006000c01007387 */ /* 0x0001e20000100a00 */
[----:B------:R-:W-:Y:S02]  /*35e60*/  IMAD.MOV.U32 R9, RZ, RZ, R63 ;  /* 0x000000ffff097224 */ /* 0x000fe400078e003f */
[----:B------:R-:W-:Y:S01]  /*35e70*/  IMAD.X R65, R73, 0x1, R0, P3 ;  /* 0x0000000149417824 */ /* 0x000fe200018e0600 */
[----:B------:R3:W-:Y:S01]  /*35e80*/  STL.64 [R1+0x518], R10 ;  /* 0x0005180a01007387 */ /* 0x0007e20000100a00 */
[----:B------:R-:W-:Y:S01]  /*35e90*/  IMAD.X R63, R74, 0x1, R71, P4 ;  /* 0x000000014a3f7824 */ /* 0x000fe200020e0647 */
[----:B------:R-:W-:Y:S01]  /*35ea0*/  ISETP.LT.AND P3, PT, R69, UR43, !P6 ;  /* 0x0000002b45007c0c */ /* 0x000fe2000f761270 */
[----:B------:R-:W1:Y:S01]  /*35eb0*/  LDCU UR43, c[0x0][0x398] ;  /* 0x00007300ff2b77ac */ /* 0x000e620008000800 */
[----:B------:R-:W4:Y:S01]  /*35ec0*/  LDL.LU R20, [R1+0x5a0] ;  /* 0x0005a00001147983 */ /* 0x000f220000300800 */
[----:B0-----:R-:W-:Y:S01]  /*35ed0*/  IMAD.MOV.U32 R12, RZ, RZ, R66 ;  /* 0x000000ffff0c7224 */ /* 0x001fe200078e0042 */
[----:B------:R-:W-:Y:S01]  /*35ee0*/  IADD3 R66, P4, PT, R72, R3, RZ ;  /* 0x0000000348427210 */ /* 0x000fe20007f9e0ff */
[----:B------:R-:W-:Y:S01]  /*35ef0*/  IMAD.MOV.U32 R13, RZ, RZ, R67 ;  /* 0x000000ffff0d7224 */ /* 0x000fe200078e0043 */
[----:B------:R-:W4:Y:S01]  /*35f00*/  LDL.LU R21, [R1+0x5a4] ;  /* 0x0005a40001157983 */ /* 0x000f220000300800 */
[----:B---3--:R-:W-:-:S02]  /*35f10*/  IMAD.MOV.U32 R11, RZ, RZ, R90 ;  /* 0x000000ffff0b7224 */ /* 0x008fc400078e005a */
[----:B------:R-:W-:Y:S02]  /*35f20*/  VIADD R90, R72, UR60 ;  /* 0x0000003c485a7c36 */ /* 0x000fe40008000000 */
[----:B------:R-:W-:Y:S01]  /*35f30*/  IMAD.MOV.U32 R10, RZ, RZ, R92 ;  /* 0x000000ffff0a7224 */ /* 0x000fe200078e005c */
[----:B------:R-:W-:Y:S01]  /*35f40*/  PRMT R74, R87, 0x9910, RZ ;  /* 0x00009910574a7816 */ /* 0x000fe200000000ff */
[----:B------:R-:W-:Y:S01]  /*35f50*/  IMAD.X R67, R73, 0x1, R71, P4 ;  /* 0x0000000149437824 */ /* 0x000fe200020e0647 */
[----:B------:R-:W-:Y:S01]  /*35f60*/  SHF.R.S32.HI R72, RZ, 0x1f, R90 ;  /* 0x0000001fff487819 */ /* 0x000fe2000001145a */
[----:B------:R-:W3:Y:S01]  /*35f70*/  LDL.LU R16, [R1+0x1a0] ;  /* 0x0001a00001107983 */ /* 0x000ee20000300800 */
[----:B------:R-:W-:Y:S01]  /*35f80*/  IADD3 R92, P4, PT, R90, R2, RZ ;  /* 0x000000025a5c7210 */ /* 0x000fe20007f9e0ff */
[----:B------:R-:W-:Y:S02]  /*35f90*/  VIADD R73, R68, 0x66 ;  /* 0x0000006644497836 */ /* 0x000fe40000000000 */
[----:B------:R-:W-:-:S02]  /*35fa0*/  VIADD R86, R90, UR60 ;  /* 0x0000003c5a567c36 */ /* 0x000fc40008000000 */
[----:B------:R-:W-:Y:S01]  /*35fb0*/  IMAD.X R93, R72, 0x1, R0, P4 ;  /* 0x00000001485d7824 */ /* 0x000fe200020e0600 */
[----:B------:R-:W-:Y:S02]  /*35fc0*/  IADD3 R90, P4, PT, R90, R3, RZ ;  /* 0x000000035a5a7210 */ /* 0x000fe40007f9e0ff */
[----:B------:R-:W-:Y:S01]  /*35fd0*/  ISETP.GE.AND P5, PT, R73, UR42, PT ;  /* 0x0000002a49007c0c */ /* 0x000fe2000bfa6270 */
[----:B------:R-:W-:Y:S01]  /*35fe0*/  IMAD.MOV.U32 R18, RZ, RZ, R6 ;  /* 0x000000ffff127224 */ /* 0x000fe200078e0006 */
[----:B------:R-:W-:Y:S01]  /*35ff0*/  ISETP.LT.AND P6, PT, R70, UR50, !P6 ;  /* 0x0000003246007c0c */ /* 0x000fe2000f7c1270 */
[----:B------:R-:W0:Y:S01]  /*36000*/  LDCU UR50, c[0x0][0x398] ;  /* 0x00007300ff3277ac */ /* 0x000e220008000800 */
[----:B------:R-:W-:Y:S02]  /*36010*/  SHF.R.S32.HI R73, RZ, 0x8, R74 ;  /* 0x00000008ff497819 */ /* 0x000fe4000001144a */
[----:B------:R-:W-:Y:S01]  /*36020*/  PRMT R74, R10, 0x9910, RZ ;  /* 0x000099100a4a7816 */ /* 0x000fe200000000ff */
[----:B------:R-:W-:Y:S01]  /*36030*/  IMAD.MOV.U32 R19, RZ, RZ, R7 ;  /* 0x000000ffff137224 */ /* 0x000fe200078e0007 */
[----:B------:R-:W0:Y:S02]  /*36040*/  LDCU UR42, c[0x0][0x39c] ;  /* 0x00007380ff2a77ac */ /* 0x000e240008000800 */
[----:B------:R-:W-:Y:S01]  /*36050*/  SHF.R.S32.HI R74, RZ, 0x8, R74 ;  /* 0x00000008ff4a7819 */ /* 0x000fe2000001144a */
[----:B------:R1:W-:Y:S04]  /*36060*/  @P3 STG.E.U8 desc[UR24][R88.64], R73 ;  /* 0x0000004958003986 */ /* 0x0003e8000c101118 */
[----:B------:R0:W-:Y:S01]  /*36070*/  @P6 STG.E.U8 desc[UR24][R14.64], R74 ;  /* 0x0000004a0e006986 */ /* 0x0001e2000c101118 */
[----:B-1----:R-:W-:-:S02]  /*36080*/  SHF.R.S32.HI R73, RZ, 0x1f, R86 ;  /* 0x0000001fff497819 */ /* 0x002fc40000011456 */
[----:B------:R-:W-:Y:S02]  /*36090*/  IADD3 R88, P3, PT, R86, R2, RZ ;  /* 0x0000000256587210 */ /* 0x000fe40007f7e0ff */
[----:B0-----:R-:W-:Y:S01]  /*360a0*/  PRMT R74, R11, 0x9910, RZ ;  /* 0x000099100b4a7816 */ /* 0x001fe200000000ff */
[----:B------:R-:W-:Y:S02]  /*360b0*/  IMAD.MOV.U32 R14, RZ, RZ, R8 ;  /* 0x000000ffff0e7224 */ /* 0x000fe400078e0008 */
[----:B------:R-:W-:Y:S02]  /*360c0*/  IMAD.X R89, R73, 0x1, R0, P3 ;  /* 0x0000000149597824 */ /* 0x000fe400018e0600 */
[----:B------:R-:W-:Y:S01]  /*360d0*/  IMAD.MOV.U32 R15, RZ, RZ, R9 ;  /* 0x000000ffff0f7224 */ /* 0x000fe200078e0009 */
[----:B--2---:R-:W-:Y:S01]  /*360e0*/  F2FP.SATFINITE.E5M2.F32.PACK_AB_MERGE_C R75, R91, R17, RZ ;  /* 0x000000115b4b723e */ /* 0x004fe200048060ff */
[----:B------:R-:W-:Y:S01]  /*360f0*/  IMAD.X R91, R72, 0x1, R71, P4 ;  /* 0x00000001485b7824 */ /* 0x000fe200020e0647 */
[C---:B------:R-:W-:Y:S01]  /*36100*/  ISETP.LT.AND P4, PT, R69.reuse, UR43, !P5 ;  /* 0x0000002b45007c0c */ /* 0x040fe2000ef81270 */
[----:B------:R-:W3:Y:S01]  /*36110*/  LDL.LU R17, [R1+0x1a4] ;  /* 0x0001a40001117983 */ /* 0x000ee20000300800 */
[----:B------:R-:W-:Y:S01]  /*36120*/  VIADD R72, R68, 0x67 ;  /* 0x0000006744487836 */ /* 0x000fe20000000000 */
[----:B------:R-:W-:Y:S01]  /*36130*/  ISETP.LT.AND P5, PT, R70, UR55, !P5 ;  /* 0x0000003746007c0c */ /* 0x000fe2000efa1270 */
[----:B------:R-:W0:Y:S01]  /*36140*/  LDCU UR55, c[0x0][0x398] ;  /* 0x00007300ff3777ac */ /* 0x000e220008000800 */
[----:B------:R-:W1:Y:S08]  /*36150*/  LDCU UR43, c[0x0][0x39c] ;  /* 0x00007380ff2b77ac */ /* 0x000e700008000800 */
[----:B------:R2:W-:Y:S01]  /*36160*/  @P4 STG.E.U8 desc[UR24][R12.64], R11 ;  /* 0x0000000b0c004986 */ /* 0x0005e2000c101118 */
[----:B------:R-:W-:Y:S01]  /*36170*/  ISETP.GE.AND P3, PT, R72, UR44, PT ;  /* 0x0000002c48007c0c */ /* 0x000fe2000bf66270 */
[----:B------:R-:W-:Y:S01]  /*36180*/  VIADD R72, R68, 0x68 ;  /* 0x0000006844487836 */ /* 0x000fe20000000000 */
[----:B------:R-:W0:Y:S01]  /*36190*/  LDCU UR44, c[0x0][0x39c] ;  /* 0x00007380ff2c77ac */ /* 0x000e220008000800 */
[----:B--2---:R-:W2:Y:S04]  /*361a0*/  LDL.LU.64 R12, [R1+0xcb8] ;  /* 0x000cb800010c7983 */ /* 0x004ea80000300a00 */
[----:B------:R-:W5:Y:S04]  /*361b0*/  LDL.LU R10, [R1+0x5a8] ;  /* 0x0005a800010a7983 */ /* 0x000f680000300800 */
[----:B------:R-:W5:Y:S04]  /*361c0*/  LDL.LU R11, [R1+0x5ac] ;  /* 0x0005ac00010b7983 */ /* 0x000f680000300800 */
[----:B------:R-:W5:Y:S01]  /*361d0*/  LDL.LU R8, [R1+0x1a8] ;  /* 0x0001a80001087983 */ /* 0x000f620000300800 */
[----:B------:R-:W-:Y:S01]  /*361e0*/  ISETP.LT.AND P6, PT, R69, UR65, !P3 ;  /* 0x0000004145007c0c */ /* 0x000fe2000dfc1270 */
[----:B------:R-:W0:Y:S02]  /*361f0*/  LDCU UR65, c[0x0][0x398] ;  /* 0x00007300ff4177ac */ /* 0x000e240008000800 */
[----:B------:R-:W5:Y:S01]  /*36200*/  LDL.LU R9, [R1+0x1ac] ;  /* 0x0001ac0001097983 */ /* 0x000f620000300800 */
[----:B------:R-:W-:Y:S01]  /*36210*/  ISETP.LT.AND P3, PT, R70, UR50, !P3 ;  /* 0x0000003246007c0c */ /* 0x000fe2000df61270 */
[----:B------:R-:W0:Y:S01]  /*36220*/  LDCU UR50, c[0x0][0x398] ;  /* 0x00007300ff3277ac */ /* 0x000e220008000800 */
[----:B------:R-:W-:Y:S01]  /*36230*/  ISETP.GE.AND P4, PT, R72, UR45, PT ;  /* 0x0000002d48007c0c */ /* 0x000fe2000bf86270 */
[----:B------:R-:W-:Y:S01]  /*36240*/  IMAD.MOV.U32 R72, RZ, RZ, R74 ;  /* 0x000000ffff487224 */ /* 0x000fe200078e004a */
[----:B------:R1:W-:Y:S01]  /*36250*/  @P5 STG.E.U8 desc[UR24][R82.64], R75 ;  /* 0x0000004b52005986 */ /* 0x0003e2000c101118 */
[----:B------:R-:W0:Y:S03]  /*36260*/  LDCU UR45, c[0x0][0x39c] ;  /* 0x00007380ff2d77ac */ /* 0x000e260008000800 */
[----:B------:R-:W-:Y:S01]  /*36270*/  SHF.R.S32.HI R72, RZ, 0x8, R72 ;  /* 0x00000008ff487819 */ /* 0x000fe20000011448 */
[----:B------:R-:W5:Y:S01]  /*36280*/  LDL.LU.64 R6, [R1+0xcb0] ;  /* 0x000cb00001067983 */ /* 0x000f620000300a00 */
[----:B-1----:R-:W-:-:S04]  /*36290*/  PRMT R75, R75, 0x9910, RZ ;  /* 0x000099104b4b7816 */ /* 0x002fc800000000ff */
[----:B------:R-:W-:Y:S01]  /*362a0*/  SHF.R.S32.HI R75, RZ, 0x8, R75 ;  /* 0x00000008ff4b7819 */ /* 0x000fe2000001144b */
[----:B------:R-:W-:Y:S04]  /*362b0*/  @P6 STG.E.U8 desc[UR24][R84.64], R72 ;  /* 0x0000004854006986 */ /* 0x000fe8000c101118 */
[----:B------:R1:W-:Y:S04]  /*362c0*/  @P3 STG.E.U8 desc[UR24][R4.64], R75 ;  /* 0x0000004b04003986 */ /* 0x0003e8000c101118 */
[----:B-1----:R-:W5:Y:S01]  /*362d0*/  LDL.LU.64 R4, [R1+0xca8] ;  /* 0x000ca80001047983 */ /* 0x002f620000300a00 */
[C---:B------:R-:W-:Y:S01]  /*362e0*/  VIADD R82, R86.reuse, UR60 ;  /* 0x0000003c56527c36 */ /* 0x040fe20008000000 */
[----:B------:R-:W-:-:S04]  /*362f0*/  IADD3 R86, P5, PT, R86, R3, RZ ;  /* 0x0000000356567210 */ /* 0x000fc80007fbe0ff */
[----:B------:R-:W-:Y:S01]  /*36300*/  SHF.R.S32.HI R72, RZ, 0x1f, R82 ;  /* 0x0000001fff487819 */ /* 0x000fe20000011452 */
[----:B------:R-:W-:Y:S01]  /*36310*/  IMAD.X R87, R73, 0x1, R71, P5 ;  /* 0x0000000149577824 */ /* 0x000fe200028e0647 */
[----:B------:R-:W-:-:S05]  /*36320*/  IADD3 R84, P5, PT, R82, R2, RZ ;  /* 0x0000000252547210 */ /* 0x000fca0007fbe0ff */
[----:B------:R-:W-:Y:S01]  /*36330*/  IMAD.X R85, R72, 0x1, R0, P5 ;  /* 0x0000000148557824 */ /* 0x000fe200028e0600 */
[----:B0-----:R-:W-:Y:S01]  /*36340*/  ISETP.LT.AND P5, PT, R69, UR55, !P4 ;  /* 0x0000003745007c0c */ /* 0x001fe2000e7a1270 */
[----:B------:R-:W-:Y:S01]  /*36350*/  VIADD R73, R68, 0x69 ;  /* 0x0000006944497836 */ /* 0x000fe20000000000 */
[----:B------:R-:W-:Y:S01]  /*36360*/  ISETP.LT.AND P4, PT, R70, UR65, !P4 ;  /* 0x0000004146007c0c */ /* 0x000fe2000e781270 */
[----:B------:R-:W0:Y:S01]  /*36370*/  LDCU UR55, c[0x0][0x398] ;  /* 0x00007300ff3777ac */ /* 0x000e220008000800 */
[----:B----4-:R-:W-:Y:S02]  /*36380*/  F2FP.SATFINITE.E5M2.F32.PACK_AB_MERGE_C R74, R21, R20, RZ ;  /* 0x00000014154a723e */ /* 0x010fe400048060ff */
[----:B------:R-:W-:Y:S01]  /*36390*/  ISETP.GE.AND P6, PT, R73, UR46, PT ;  /* 0x0000002e49007c0c */ /* 0x000fe2000bfc6270 */
[----:B------:R-:W-:Y:S01]  /*363a0*/  VIADD R73, R68, 0x6a ;  /* 0x0000006a44497836 */ /* 0x000fe20000000000 */
[----:B------:R-:W-:Y:S01]  /*363b0*/  PRMT R75, R74, 0x9910, RZ ;  /* 0x000099104a4b7816 */ /* 0x000fe200000000ff */
[----:B------:R-:W4:Y:S01]  /*363c0*/  LDL.LU R20, [R1+0x5b0] ;  /* 0x0005b00001147983 */ /* 0x000f220000300800 */
[----:B------:R-:W1:Y:S03]  /*363d0*/  LDCU UR65, c[0x0][0x398] ;  /* 0x00007300ff4177ac */ /* 0x000e660008000800 */
[----:B------:R0:W-:Y:S01]  /*363e0*/  @P5 STG.E.U8 desc[UR24][R18.64], R74 ;  /* 0x0000004a12005986 */ /* 0x0001e2000c101118 */
[----:B------:R-:W-:Y:S01]  /*363f0*/  ISETP.LT.AND P5, PT, R69, UR69, !P6 ;  /* 0x0000004545007c0c */ /* 0x000fe2000f7a1270 */
[----:B------:R-:W1:Y:S01]  /*36400*/  LDCU UR69, c[0x0][0x398] ;  /* 0x00007300ff4577ac */ /* 0x000e620008000800 */
[----:B------:R-:W-:Y:S01]  /*36410*/  ISETP.GE.AND P3, PT, R73, UR47, PT ;  /* 0x0000002f49007c0c */ /* 0x000fe2000bf66270 */
[----:B------:R-:W-:Y:S01]  /*36420*/  VIADD R73, R68, 0x6b ;  /* 0x0000006b44497836 */ /* 0x000fe20000000000 */
[----:B------:R-:W4:Y:S01]  /*36430*/  LDL.LU R21, [R1+0x5b4] ;  /* 0x0005b40001157983 */ /* 0x000f220000300800 */
[----:B------:R-:W-:Y:S01]  /*36440*/  ISETP.LT.AND P6, PT, R70, UR50, !P6 ;  /* 0x0000003246007c0c */ /* 0x000fe2000f7c1270 */
[----:B------:R-:W1:Y:S01]  /*36450*/  LDCU UR50, c[0x0][0x398] ;  /* 0x00007300ff3277ac */ /* 0x000e620008000800 */
[----:B------:R-:W1:Y:S01]  /*36460*/  LDCU UR46, c[0x0][0x39c] ;  /* 0x00007380ff2e77ac */ /* 0x000e620008000800 */
[----:B0-----:R-:W4:Y:S01]  /*36470*/  LDL.LU.64 R18, [R1+0xca0] ;  /* 0x000ca00001127983 */ /* 0x001f220000300a00 */
[----:B------:R-:W0:Y:S01]  /*36480*/  LDCU UR47, c[0x0][0x39c] ;  /* 0x00007380ff2f77ac */ /* 0x000e220008000800 */
[----:B---3--:R-:W-:-:S05]  /*36490*/  F2FP.SATFINITE.E5M2.F32.PACK_AB_MERGE_C R74, R17, R16, RZ ;  /* 0x00000010114a723e */ /* 0x008fca00048060ff */
[----:B------:R3:W-:Y:S01]  /*364a0*/  @P4 STG.E.U8 desc[UR24][R14.64], R74 ;  /* 0x0000004a0e004986 */ /* 0x0007e2000c101118 */
[----:B------:R-:W-:Y:S01]  /*364b0*/  ISETP.GE.AND P4, PT, R73, UR48, PT ;  /* 0x0000003049007c0c */ /* 0x000fe2000bf86270 */
[----:B------:R-:W0:Y:S01]  /*364c0*/  LDCU UR48, c[0x0][0x39c] ;  /* 0x00007380ff3077ac */ /* 0x000e220008000800 */
[----:B------:R-:W-:Y:S02]  /*364d0*/  SHF.R.S32.HI R73, RZ, 0x8, R75 ;  /* 0x00000008ff497819 */ /* 0x000fe4000001144b */
[----:B---3--:R-:W-:-:S03]  /*364e0*/  PRMT R74, R74, 0x9910, RZ ;  /* 0x000099104a4a7816 */ /* 0x008fc600000000ff */
[----:B--2---:R2:W-:Y:S02]  /*364f0*/  @P5 STG.E.U8 desc[UR24][R12.64], R73 ;  /* 0x000000490c005986 */ /* 0x0045e4000c101118 */
[----:B--2---:R-:W-:Y:S01]  /*36500*/  IMAD.MOV.U32 R73, RZ, RZ, R74 ;  /* 0x000000ffff497224 */ /* 0x004fe200078e004a */
[----:B-----5:R-:W-:Y:S02]  /*36510*/  F2FP.SATFINITE.E5M2.F32.PACK_AB_MERGE_C R74, R11, R10, RZ ;  /* 0x0000000a0b4a723e */ /* 0x020fe400048060ff */
[----:B------:R-:W2:Y:S04]  /*36520*/  LDL.LU.64 R10, [R1+0xc98] ;  /* 0x000c9800010a7983 */ /* 0x000ea80000300a00 */
[----:B------:R-:W3:Y:S04]  /*36530*/  LDL.LU R16, [R1+0x1b0] ;  /* 0x0001b00001107983 */ /* 0x000ee80000300800 */
[----:B------:R-:W3:Y:S01]  /*36540*/  LDL.LU R17, [R1+0x1b4] ;  /* 0x0001b40001117983 */ /* 0x000ee20000300800 */
[----:B------:R-:W-:-:S03]  /*36550*/  F2FP.SATFINITE.E5M2.F32.PACK_AB_MERGE_C R75, R9, R8, RZ ;  /* 0x00000008094b723e */ /* 0x000fc600048060ff */
[----:B------:R-:W5:Y:S01]  /*36560*/  LDL.LU.64 R8, [R1+0xc90] ;  /* 0x000c900001087983 */ /* 0x000f620000300a00 */
[----:B------:R-:W-:Y:S01]  /*36570*/  ISETP.LT.AND P5, PT, R69, UR55, !P3 ;  /* 0x0000003745007c0c */ /* 0x000fe2000dfa1270 */
[----:B------:R-:W0:Y:S02]  /*36580*/  LDCU UR55, c[0x0][0x398] ;  /* 0x00007300ff3777ac */ /* 0x000e240008000800 */
[----:B------:R-:W5:Y:S01]  /*36590*/  LDL.LU.64 R14, [R1+0xc88] ;  /* 0x000c8800010e7983 */ /* 0x000f620000300a00 */
[----:B------:R-:W-:-:S03]  /*365a0*/  SHF.R.S32.HI R73, RZ, 0x8, R73 ;  /* 0x00000008ff497819 */ /* 0x000fc60000011449 */
[----:B------:R-:W5:Y:S04]  /*365b0*/  LDL.LU R12, [R1+0x5b8] ;  /* 0x0005b800010c7983 */ /* 0x000f680000300800 */
[----:B------:R0:W-:Y:S04]  /*365c0*/  @P6 STG.E.U8 desc[UR24][R6.64], R73 ;  /* 0x0000004906006986 */ /* 0x0001e8000c101118 */
[----:B------:R-:W5:Y:S04]  /*365d0*/  LDL.LU R13, [R1+0x5bc] ;  /* 0x0005bc00010d7983 */ /* 0x000f680000300800 */
[----:B0-----:R-:W5:Y:S04]  /*365e0*/  LDL.LU R6, [R1+0x1b8] ;  /* 0x0001b80001067983 */ /* 0x001f680000300800 */
[----:B------:R0:W-:Y:S04]  /*365f0*/  @P5 STG.E.U8 desc[UR24][R4.64], R74 ;  /* 0x0000004a04005986 */ /* 0x0001e8000c101118 */
[----:B------:R-:W5:Y:S04]  /*36600*/  LDL.LU R7, [R1+0x1bc] ;  /* 0x0001bc0001077983 */ /* 0x000f680000300800 */
[----:B0-----:R-:W5:Y:S01]  /*36610*/  LDL.LU.64 R4, [R1+0xc80] ;  /* 0x000c800001047983 */ /* 0x001f620000300a00 */
[----:B-1----:R-:W-:Y:S01]  /*36620*/  ISETP.LT.AND P3, PT, R70, UR65, !P3 ;  /* 0x0000004146007c0c */ /* 0x002fe2000df61270 */
[----:B------:R-:W-:Y:S01]  /*36630*/  VIADD R73, R68, 0x6c ;  /* 0x0000006c44497836 */ /* 0x000fe20000000000 */
[----:B------:R-:W-:Y:S01]  /*36640*/  PRMT R83, R74, 0x9910, RZ ;  /* 0x000099104a537816 */ /* 0x000fe200000000ff */
[----:B------:R-:W0:Y:S01]  /*36650*/  LDCU UR65, c[0x0][0x398] ;  /* 0x00007300ff4177ac */ /* 0x000e220008000800 */
[----:B------:R-:W-:-:S02]  /*36660*/  ISETP.LT.AND P6, PT, R69, UR69, !P4 ;  /* 0x0000004545007c0c */ /* 0x000fc4000e7c1270 */
[----:B------:R-:W-:Y:S01]  /*36670*/  ISETP.GE.AND P5, PT, R73, UR49, PT ;  /* 0x0000003149007c0c */ /* 0x000fe2000bfa6270 */
[----:B------:R-:W-:Y:S01]  /*36680*/  IMAD.MOV.U32 R73, RZ, RZ, R83 ;  /* 0x000000ffff497224 */ /* 0x000fe200078e0053 */
[----:B------:R-:W1:Y:S05]  /*36690*/  LDCU UR69, c[0x0][0x398] ;  /* 0x00007300ff4577ac */ /* 0x000e6a0008000800 */
[----:B------:R0:W-:Y:S01]  /*366a0*/  @P3 STG.E.U8 desc[UR24][R78.64], R75 ;  /* 0x0000004b4e003986 */ /* 0x0001e2000c101118 */
[----:B------:R-:W-:Y:S01]  /*366b0*/  SHF.R.S32.HI R73, RZ, 0x8, R73 ;  /* 0x00000008ff497819 */ /* 0x000fe20000011449 */
[----:B------:R-:W1:Y:S04]  /*366c0*/  LDCU UR49, c[0x0][0x39c] ;  /* 0x00007380ff3177ac */ /* 0x000e680008000800 */
[----:B------:R4:W-:Y:S01]  /*366d0*/  @P6 STG.E.U8 desc[UR24][R80.64], R73 ;  /* 0x0000004950006986 */ /* 0x0009e2000c101118 */
[C---:B0-----:R-:W-:Y:S01]  /*366e0*/  VIADD R78, R82.reuse, UR60 ;  /* 0x0000003c524e7c36 */ /* 0x041fe20008000000 */
[----:B------:R-:W-:-:S05]  /*366f0*/  IADD3 R82, P3, PT, R82, R3, RZ ;  /* 0x0000000352527210 */ /* 0x000fca0007f7e0ff */
[----:B------:R-:W-:Y:S01]  /*36700*/  IMAD.X R83, R72, 0x1, R71, P3 ;  /* 0x0000000148537824 */ /* 0x000fe200018e0647 */
[----:B----4-:R-:W-:Y:S02]  /*36710*/  SHF.R.S32.HI R73, RZ, 0x1f, R78 ;  /* 0x0000001fff497819 */ /* 0x010fe4000001144e */
[----:B------:R-:W-:Y:S02]  /*36720*/  IADD3 R80, P3, PT, R78, R2, RZ ;  /* 0x000000024e507210 */ /* 0x000fe40007f7e0ff */
[----:B------:R-:W-:Y:S01]  /*36730*/  ISETP.LT.AND P4, PT, R70, UR50, !P4 ;  /* 0x0000003246007c0c */ /* 0x000fe2000e781270 */
[----:B------:R-:W-:Y:S01]  /*36740*/  VIADD R72, R68, 0x6d ;  /* 0x0000006d44487836 */ /* 0x000fe20000000000 */
[----:B------:R-:W-:Y:S01]  /*36750*/  PRMT R75, R75, 0x9910, RZ ;  /* 0x000099104b4b7816 */ /* 0x000fe200000000ff */
[----:B------:R-:W-:Y:S01]  /*36760*/  IMAD.X R81, R73, 0x1, R0, P3 ;  /* 0x0000000149517824 */ /* 0x000fe200018e0600 */
[----:B------:R-:W-:Y:S01]  /*36770*/  ISETP.LT.AND P3, PT, R69, UR55, !P5 ;  /* 0x0000003745007c0c */ /* 0x000fe2000ef61270 */
[----:B------:R-:W0:Y:S01]  /*36780*/  LDCU UR55, c[0x0][0x398] ;  /* 0x00007300ff3777ac */ /* 0x000e220008000800 */
[----:B------:R-:W-:-:S02]  /*36790*/  SHF.R.S32.HI R75, RZ, 0x8, R75 ;  /* 0x00000008ff4b7819 */ /* 0x000fc4000001144b */
[----:B------:R-:W-:Y:S01]  /*367a0*/  ISETP.LT.AND P5, PT, R70, UR65, !P5 ;  /* 0x0000004146007c0c */ /* 0x000fe2000efa1270 */
[----:B------:R-:W4:Y:S01]  /*367b0*/  LDCU UR65, c[0x0][0x398] ;  /* 0x00007300ff4177ac */ /* 0x000f220008000800 */
[----:B------:R-:W-:Y:S02]  /*367c0*/  F2FP.SATFINITE.E5M2.F32.PACK_AB_MERGE_C R74, R21, R20, RZ ;  /* 0x00000014154a723e */ /* 0x000fe400048060ff */
[----:B------:R-:W-:Y:S01]  /*367d0*/  ISETP.GE.AND P6, PT, R72, UR51, PT ;  /* 0x0000003348007c0c */ /* 0x000fe2000bfc6270 */
[----:B------:R-:W-:Y:S01]  /*367e0*/  VIADD R72, R68, 0x6e ;  /* 0x0000006e44487836 */ /* 0x000fe20000000000 */
[----:B------:R0:W-:Y:S01]  /*367f0*/  @P4 STG.E.U8 desc[UR24][R18.64], R75 ;  /* 0x0000004b12004986 */ /* 0x0001e2000c101118 */
[----:B------:R-:W1:Y:S03]  /*36800*/  LDCU UR50, c[0x0][0x39c] ;  /* 0x00007380ff3277ac */ /* 0x000e660008000800 */
[----:B------:R-:W-:Y:S01]  /*36810*/  ISETP.GE.AND P4, PT, R72, UR52, PT ;  /* 0x0000003448007c0c */ /* 0x000fe2000bf86270 */
[----:B------:R-:W-:Y:S01]  /*36820*/  VIADD R72, R68, 0x6f ;  /* 0x0000006f44487836 */ /* 0x000fe20000000000 */
[----:B------:R-:W1:Y:S01]  /*36830*/  LDCU UR51, c[0x0][0x39c] ;  /* 0x00007380ff3377ac */ /* 0x000e620008000800 */
[----:B------:R-:W1:Y:S01]  /*36840*/  LDCU UR52, c[0x0][0x39c] ;  /* 0x00007380ff3477ac */ /* 0x000e620008000800 */
[----:B0-----:R-:W-:Y:S01]  /*36850*/  PRMT R75, R74, 0x9910, RZ ;  /* 0x000099104a4b7816 */ /* 0x001fe200000000ff */
[----:B--2---:R0:W-:Y:S01]  /*36860*/  @P3 STG.E.U8 desc[UR24][R10.64], R74 ;  /* 0x0000004a0a003986 */ /* 0x0041e2000c101118 */
[----:B-1----:R-:W-:Y:S01]  /*36870*/  ISETP.LT.AND P3, PT, R69, UR69, !P6 ;  /* 0x0000004545007c0c */ /* 0x002fe2000f761270 */
[----:B------:R-:W1:Y:S02]  /*36880*/  LDCU UR69, c[0x0][0x398] ;  /* 0x00007300ff4577ac */ /* 0x000e640008000800 */
[----:B0-----:R-:W2:Y:S01]  /*36890*/  LDL.LU.64 R10, [R1+0xc78] ;  /* 0x000c7800010a7983 */ /* 0x001ea20000300a00 */
[----:B---3--:R-:W-:-:S05]  /*368a0*/  F2FP.SATFINITE.E5M2.F32.PACK_AB_MERGE_C R74, R17, R16, RZ ;  /* 0x00000010114a723e */ /* 0x008fca00048060ff */
[----:B-----5:R0:W-:Y:S01]  /*368b0*/  @P5 STG.E.U8 desc[UR24][R8.64], R74 ;  /* 0x0000004a08005986 */ /* 0x0201e2000c101118 */
[----:B------:R-:W-:Y:S01]  /*368c0*/  ISETP.GE.AND P5, PT, R72, UR53, PT ;  /* 0x0000003548007c0c */ /* 0x000fe2000bfa6270 */
[----:B------:R-:W3:Y:S01]  /*368d0*/  LDCU UR53, c[0x0][0x39c] ;  /* 0x00007380ff3577ac */ /* 0x000ee20008000800 */
[----:B------:R-:W-:Y:S02]  /*368e0*/  SHF.R.S32.HI R72, RZ, 0x8, R75 ;  /* 0x00000008ff487819 */ /* 0x000fe4000001144b */
[----:B------:R-:W-:Y:S01]  /*368f0*/  ISETP.LT.AND P6, PT, R70, UR55, !P6 ;  /* 0x0000003746007c0c */ /* 0x000fe2000f7c1270 */
[----:B------:R-:W5:Y:S02]  /*36900*/  LDCU UR55, c[0x0][0x398] ;  /* 0x00007300ff3777ac */ /* 0x000f640008000800 */
[----:B------:R1:W-:Y:S01]  /*36910*/  @P3 STG.E.U8 desc[UR24][R14.64], R72 ;  /* 0x000000480e003986 */ /* 0x0003e2000c101118 */
[----:B0-----:R-:W-:-:S03]  /*36920*/  PRMT R74, R74, 0x9910, RZ ;  /* 0x000099104a4a7816 */ /* 0x001fc600000000ff */
[----:B------:R-:W3:Y:S02]  /*36930*/  LDL.LU.64 R8, [R1+0xc70] ;  /* 0x000c700001087983 */ /* 0x000ee40000300a00 */
[----:B-1----:R-:W-:-:S05]  /*36940*/  IMAD.MOV.U32 R72, RZ, RZ, R74 ;  /* 0x000000ffff487224 */ /* 0x002fca00078e004a */
[----:B------:R-:W-:Y:S02]  /*36950*/  SHF.R.S32.HI R72, RZ, 0x8, R72 ;  /* 0x00000008ff487819 */ /* 0x000fe40000011448 */
[----:B------:R-:W-:Y:S02]  /*36960*/  F2FP.SATFINITE.E5M2.F32.PACK_AB_MERGE_C R75, R7, R6, RZ ;  /* 0x00000006074b723e */ /* 0x000fe400048060ff */
[----:B------:R-:W3:Y:S04]  /*36970*/  LDL.LU R7, [R1+0x5c0] ;  /* 0x0005c00001077983 */ /* 0x000ee80000300800 */
[----:B------:R0:W-:Y:S04]  /*36980*/  @P6 STG.E.U8 desc[UR24][R4.64], R72 ;  /* 0x0000004804006986 */ /* 0x0001e8000c101118 */
[----:B0-----:R-:W3:Y:S04]  /*36990*/  LDL.LU R5, [R1+0x5c4] ;  /* 0x0005c40001057983 */ /* 0x001ee80000300800 */
[----:B------:R-:W3:Y:S01]  /*369a0*/  LDL.LU.64 R22, [R1+0xc68] ;  /* 0x000c680001167983 */ /* 0x000ee20000300a00 */
[----:B----4-:R-:W-:-:S02]  /*369b0*/  ISETP.LT.AND P3, PT, R69, UR65, !P4 ;  /* 0x0000004145007c0c */ /* 0x010fc4000e761270 */
[----:B------:R-:W-:Y:S01]  /*369c0*/  F2FP.SATFINITE.E5M2.F32.PACK_AB_MERGE_C R74, R13, R12, RZ ;  /* 0x0000000c0d4a723e */ /* 0x000fe200048060ff */
[----:B------:R-:W-:Y:S01]  /*369d0*/  VIADD R72, R68, 0x70 ;  /* 0x0000007044487836 */ /* 0x000fe20000000000 */
[----:B------:R-:W-:Y:S01]  /*369e0*/  ISETP.LT.AND P4, PT, R70, UR71, !P4 ;  /* 0x0000004746007c0c */ /* 0x000fe2000e781270 */
[----:B------:R-:W0:Y:S01]  /*369f0*/  LDCU UR71, c[0x0][0x398] ;  /* 0x00007300ff4777ac */ /* 0x000e220008000800 */
[----:B------:R-:W-:Y:S02]  /*36a00*/  PRMT R79, R74, 0x9910, RZ ;  /* 0x000099104a4f7816 */ /* 0x000fe400000000ff */
[----:B------:R-:W-:Y:S01]  /*36a10*/  ISETP.LT.AND P6, PT, R69, UR69, !P5 ;  /* 0x0000004545007c0c */ /* 0x000fe2000efc1270 */
[----:B------:R-:W1:Y:S01]  /*36a20*/  LDCU UR69, c[0x0][0x398] ;  /* 0x00007300ff4577ac */ /* 0x000e620008000800 */
[----:B-----5:R-:W-:Y:S01]  /*36a30*/  ISETP.LT.AND P5, PT, R70, UR55, !P5 ;  /* 0x0000003746007c0c */ /* 0x020fe2000efa1270 */
[----:B------:R-:W4:Y:S01]  /*36a40*/  LDCU UR65, c[0x0][0x398] ;  /* 0x00007300ff4177ac */ /* 0x000f220008000800 */
[----:B------:R-:W5:Y:S01]  /*36a50*/  LDCU UR55, c[0x0][0x39c] ;  /* 0x00007380ff3777ac */ /* 0x000f620008000800 */
[----:B--2---:R2:W-:Y:S01]  /*36a60*/  @P3 STG.E.U8 desc[UR24][R10.64], R74 ;  /* 0x0000004a0a003986 */ /* 0x0045e2000c101118 */
[----:B------:R-:W-:Y:S01]  /*36a70*/  ISETP.GE.AND P3, PT, R72, UR54, PT ;  /* 0x0000003648007c0c */ /* 0x000fe2000bf66270 */
[----:B------:R-:W-:Y:S01]  /*36a80*/  IMAD.MOV.U32 R72, RZ, RZ, R79 ;  /* 0x000000ffff487224 */ /* 0x000fe200078e004f */
[----:B------:R-:W0:Y:S01]  /*36a90*/  LDCU UR54, c[0x0][0x39c] ;  /* 0x00007380ff3677ac */ /* 0x000e220008000800 */
[----:B--2---:R-:W2:Y:S04]  /*36aa0*/  LDL.LU.64 R10, [R1+0xc60] ;  /* 0x000c6000010a7983 */ /* 0x004ea80000300a00 */
[----:B------:R-:W5:Y:S04]  /*36ab0*/  LDL.LU R21, [R1+0x1c0] ;  /* 0x0001c00001157983 */ /* 0x000f680000300800 */
[----:B------:R-:W5:Y:S04]  /*36ac0*/  LDL.LU R17, [R1+0x1c4] ;  /* 0x0001c40001117983 */ /* 0x000f680000300800 */
[----:B------:R-:W5:Y:S01]  /*36ad0*/  LDL.LU.64 R18, [R1+0xc58] ;  /* 0x000c580001127983 */ /* 0x000f620000300a00 */
[----:B------:R-:W-:-:S03]  /*36ae0*/  SHF.R.S32.HI R72, RZ, 0x8, R72 ;  /* 0x00000008ff487819 */ /* 0x000fc60000011448 */
[----:B------:R0:W-:Y:S04]  /*36af0*/  @P4 STG.E.U8 desc[UR24][R76.64], R75 ;  /* 0x0000004b4c004986 */ /* 0x0001e8000c101118 */
[----:B------:R-:W5:Y:S01]  /*36b00*/  LDL.LU.64 R14, [R1+0xc50] ;  /* 0x000c5000010e7983 */ /* 0x000f620000300a00 */
[----:B0-----:R-:W-:-:S03]  /*36b10*/  PRMT R75, R75, 0x9910, RZ ;  /* 0x000099104b4b7816 */ /* 0x001fc600000000ff */
[----:B---3--:R0:W-:Y:S02]  /*36b20*/  @P6 STG.E.U8 desc[UR24][R8.64], R72 ;  /* 0x0000004808006986 */ /* 0x0081e4000c101118 */
[----:B------:R-:W-:-:S05]  /*36b30*/  IMAD.MOV.U32 R4, RZ, RZ, R75 ;  /* 0x000000ffff047224 */ /* 0x000fca00078e004b */
[----:B------:R-:W-:Y:S01]  /*36b40*/  SHF.R.S32.HI R12, RZ, 0x8, R4 ;  /* 0x00000008ff0c7819 */ /* 0x000fe20000011404 */
[----:B0-----:R-:W3:Y:S01]  /*36b50*/  LDL.LU R8, [R1+0x5c8] ;  /* 0x0005c80001087983 */ /* 0x001ee20000300800 */
[----:B------:R-:W-:-:S03]  /*36b60*/  F2FP.SATFINITE.E5M2.F32.PACK_AB_MERGE_C R75, R5, R7, RZ ;  /* 0x00000007054b723e */ /* 0x000fc600048060ff */
[----:B------:R-:W3:Y:S04]  /*36b70*/  LDL.LU R9, [R1+0x5cc] ;  /* 0x0005cc0001097983 */ /* 0x000ee80000300800 */
[----:B------:R-:W3:Y:S04]  /*36b80*/  LDL.LU R6, [R1+0x1c8] ;  /* 0x0001c80001067983 */ /* 0x000ee80000300800 */
[----:B------:R-:W3:Y:S04]  /*36b90*/  LDL.LU R7, [R1+0x1cc] ;  /* 0x0001cc0001077983 */ /* 0x000ee80000300800 */
[----:B------:R-:W3:Y:S04]  /*36ba0*/  LDL.LU.64 R4, [R1+0xc48] ;  /* 0x000c480001047983 */ /* 0x000ee80000300a00 */
[----:B------:R0:W-:Y:S04]  /*36bb0*/  @P5 STG.E.U8 desc[UR24][R22.64], R12 ;  /* 0x0000000c16005986 */ /* 0x0001e8000c101118 */
[----:B0-----:R-:W3:Y:S04]  /*36bc0*/  LDL.LU.64 R22, [R1+0xe38] ;  /* 0x000e380001167983 */ /* 0x001ee80000300a00 */
[----:B------:R-:W3:Y:S01]  /*36bd0*/  LDL.LU.64 R12, [R1+0xc40] ;  /* 0x000c4000010c7983 */ /* 0x000ee20000300a00 */
[C---:B------:R-:W-:Y:S01]  /*36be0*/  VIADD R74, R78.reuse, UR60 ;  /* 0x0000003c4e4a7c36 */ /* 0x040fe20008000000 */
[----:B------:R-:W-:-:S04]  /*36bf0*/  IADD3 R78, P4, PT, R78, R3, RZ ;  /* 0x000000034e4e7210 */ /* 0x000fc80007f9e0ff */
[----:B------:R-:W-:Y:S01]  /*36c00*/  SHF.R.S32.HI R72, RZ, 0x1f, R74 ;  /* 0x0000001fff487819 */ /* 0x000fe2000001144a */
[----:B------:R-:W-:Y:S01]  /*36c10*/  IMAD.X R79, R73, 0x1, R71, P4 ;  /* 0x00000001494f7824 */ /* 0x000fe200020e0647 */
[----:B------:R-:W-:-:S05]  /*36c20*/  IADD3 R76, P4, PT, R74, R2, RZ ;  /* 0x000000024a4c7210 */ /* 0x000fca0007f9e0ff */
[----:B------:R-:W-:Y:S01]  /*36c30*/  IMAD.X R77, R72, 0x1, R0, P4 ;  /* 0x00000001484d7824 */ /* 0x000fe200020e0600 */
[----:B-1----:R-:W-:Y:S01]  /*36c40*/  ISETP.LT.AND P4, PT, R69, UR69, !P3 ;  /* 0x0000004545007c0c */ /* 0x002fe2000df81270 */
[----:B------:R-:W-:Y:S01]  /*36c50*/  VIADD R73, R68, 0x71 ;  /* 0x0000007144497836 */ /* 0x000fe20000000000 */
[----:B------:R-:W0:Y:S01]  /*36c60*/  LDCU UR69, c[0x0][0x398] ;  /* 0x00007300ff4577ac */ /* 0x000e220008000800 */
[----:B------:R-:W-:-:S03]  /*36c70*/  ISETP.LT.AND P3, PT, R70, UR71, !P3 ;  /* 0x0000004746007c0c */ /* 0x000fc6000df61270 */
[----:B------:R-:W-:Y:S01]  /*36c80*/  ISETP.GE.AND P6, PT, R73, UR56, PT ;  /* 0x0000003849007c0c */ /* 0x000fe2000bfc6270 */
[----:B------:R-:W-:Y:S01]  /*36c90*/  VIADD R73, R68, 0x72 ;  /* 0x0000007244497836 */ /* 0x000fe20000000000 */
[----:B------:R-:W1:Y:S01]  /*36ca0*/  LDCU UR71, c[0x0][0x398] ;  /* 0x00007300ff4777ac */ /* 0x000e620008000800 */
[----:B------:R-:W-:-:S03]  /*36cb0*/  PRMT R16, R75, 0x9910, RZ ;  /* 0x000099104b107816 */ /* 0x000fc600000000ff */
[----:B------:R-:W-:Y:S01]  /*36cc0*/  ISETP.GE.AND P5, PT, R73, UR57, PT ;  /* 0x0000003949007c0c */ /* 0x000fe2000bfa6270 */
[----:B------:R-:W-:Y:S01]  /*36cd0*/  VIADD R73, R68, 0x73 ;  /* 0x0000007344497836 */ /* 0x000fe20000000000 */
[----:B------:R-:W0:Y:S01]  /*36ce0*/  LDCU UR56, c[0x0][0x39c] ;  /* 0x00007380ff3877ac */ /* 0x000e220008000800 */
[----:B------:R-:W0:Y:S01]  /*36cf0*/  LDCU UR57, c[0x0][0x39c] ;  /* 0x00007380ff3977ac */ /* 0x000e220008000800 */
[----:B--2---:R5:W-:Y:S01]  /*36d00*/  @P4 STG.E.U8 desc[UR24][R10.64], R75 ;  /* 0x0000004b0a004986 */ /* 0x004be2000c101118 */
[----:B----4-:R-:W-:Y:S01]  /*36d10*/  ISETP.LT.AND P4, PT, R69, UR65, !P6 ;  /* 0x0000004145007c0c */ /* 0x010fe2000f781270 */
[----:B------:R-:W2:Y:S01]  /*36d20*/  LDCU UR65, c[0x0][0x398] ;  /* 0x00007300ff4177ac */ /* 0x000ea20008000800 */
[----:B-----5:R-:W-:Y:S01]  /*36d30*/  F2FP.SATFINITE.E5M2.F32.PACK_AB_MERGE_C R75, R17, R21, RZ ;  /* 0x00000015114b723e */ /* 0x020fe200048060ff */
[----:B------:R-:W4:Y:S04]  /*36d40*/  LDL.LU.64 R10, [R1+0xc28] ;  /* 0x000c2800010a7983 */ /* 0x000f280000300a00 */
[----:B------:R5:W-:Y:S01]  /*36d50*/  @P3 STG.E.U8 desc[UR24][R18.64], R75 ;  /* 0x0000004b12003986 */ /* 0x000be2000c101118 */
[----:B------:R-:W-:Y:S01]  /*36d60*/  ISETP.GE.AND P3, PT, R73, UR58, PT ;  /* 0x0000003a49007c0c */ /* 0x000fe2000bf66270 */
[----:B------:R-:W2:Y:S01]  /*36d70*/  LDCU UR58, c[0x0][0x39c] ;  /* 0x00007380ff3a77ac */ /* 0x000ea20008000800 */
[----:B------:R-:W-:-:S02]  /*36d80*/  SHF.R.S32.HI R73, RZ, 0x8, R16 ;  /* 0x00000008ff497819 */ /* 0x000fc40000011410 */
[----:B0-----:R-:W-:Y:S01]  /*36d90*/  ISETP.LT.AND P6, PT, R70, UR69, !P6 ;  /* 0x0000004546007c0c */ /* 0x001fe2000f7c1270 */
[----:B------:R-:W4:Y:S01]  /*36da0*/  LDL.LU.64 R16, [R1+0xc38] ;  /* 0x000c380001107983 */ /* 0x000f220000300a00 */
[----:B------:R-:W0:Y:S01]  /*36db0*/  LDCU UR69, c[0x0][0x398] ;  /* 0x00007300ff4577ac */ /* 0x000e220008000800 */
[----:B-----5:R-:W-:Y:S02]  /*36dc0*/  PRMT R75, R75, 0x9910, RZ ;  /* 0x000099104b4b7816 */ /* 0x020fe400000000ff */
[----:B------:R5:W-:Y:S01]  /*36dd0*/  @P4 STG.E.U8 desc[UR24][R14.64], R73 ;  /* 0x000000490e004986 */ /* 0x000be2000c101118 */
[----:B-1----:R-:W-:Y:S01]  /*36de0*/  ISETP.LT.AND P4, PT, R69, UR71, !P5 ;  /* 0x0000004745007c0c */ /* 0x002fe2000ef81270 */
[----:B------:R-:W1:Y:S01]  /*36df0*/  LDCU UR71, c[0x0][0x398] ;  /* 0x00007300ff4777ac */ /* 0x000e620008000800 */
[----:B-----5:R-:W-:-:S05]  /*36e00*/  IMAD.MOV.U32 R73, RZ, RZ, R75 ;  /* 0x000000ffff497224 */ /* 0x020fca00078e004b */
[----:B------:R-:W-:Y:S02]  /*36e10*/  SHF.R.S32.HI R73, RZ, 0x8, R73 ;  /* 0x00000008ff497819 */ /* 0x000fe40000011449 */
[----:B---3--:R-:W-:Y:S02]  /*36e20*/  F2FP.SATFINITE.E5M2.F32.PACK_AB_MERGE_C R75, R9, R8, RZ ;  /* 0x00000008094b723e */ /* 0x008fe400048060ff */
[----:B------:R-:W3:Y:S04]  /*36e30*/  LDL.LU R9, [R1+0x5d0] ;  /* 0x0005d00001097983 */ /* 0x000ee80000300800 */
[----:B------:R5:W-:Y:S04]  /*36e40*/  @P6 STG.E.U8 desc[UR24][R4.64], R73 ;  /* 0x0000004904006986 */ /* 0x000be8000c101118 */
[----:B-----5:R-:W3:Y:S01]  /*36e50*/  LDL.LU R4, [R1+0x5d4] ;  /* 0x0005d40001047983 */ /* 0x020ee20000300800 */
[----:B------:R-:W-:Y:S01]  /*36e60*/  VIADD R73, R68, 0x74 ;  /* 0x0000007444497836 */ /* 0x000fe20000000000 */
[----:B------:R-:W-:-:S02]  /*36e70*/  PRMT R5, R75, 0x9910, RZ ;  /* 0x000099104b057816 */ /* 0x000fc400000000ff */
[----:B------:R5:W-:Y:S02]  /*36e80*/  @P4 STG.E.U8 desc[UR24][R12.64], R75 ;  /* 0x0000004b0c004986 */ /* 0x000be4000c101118 */
[----:B------:R-:W-:Y:S01]  /*36e90*/  ISETP.GE.AND P4, PT, R73, UR59, PT ;  /* 0x0000003b49007c0c */ /* 0x000fe2000bf86270 */
[----:B------:R-:W-:Y:S01]  /*36ea0*/  IMAD.MOV.U32 R73, RZ, RZ, R5 ;  /* 0x000000ffff497224 */ /* 0x000fe200078e0005 */
[----:B------:R-:W-:Y:S01]  /*36eb0*/  ISETP.LT.AND P5, PT, R70, UR73, !P5 ;  /* 0x0000004946007c0c */ /* 0x000fe2000efa1270 */
[----:B------:R-:W0:Y:S01]  /*36ec0*/  LDCU UR73, c[0x0][0x398] ;  /* 0x00007300ff4977ac */ /* 0x000e220008000800 */
[----:B-----5:R-:W5:Y:S01]  /*36ed0*/  LDL.LU.64 R12, [R1+0xc30] ;  /* 0x000c3000010c7983 */ /* 0x020f620000300a00 */
[----:B------:R-:W-:Y:S01]  /*36ee0*/  F2FP.SATFINITE.E5M2.F32.PACK_AB_MERGE_C R6, R7, R6, RZ ;  /* 0x000000060706723e */ /* 0x000fe200048060ff */
[----:B------:R-:W0:Y:S02]  /*36ef0*/  LDCU UR59, c[0x0][0x39c] ;  /* 0x00007380ff3b77ac */ /* 0x000e240008000800 */
[----:B------:R-:W5:Y:S04]  /*36f00*/  LDL.LU.64 R14, [R1+0xc20] ;  /* 0x000c2000010e7983 */ /* 0x000f680000300a00 */
[----:B------:R-:W5:Y:S04]  /*36f10*/  LDL.LU R21, [R1+0x1d0] ;  /* 0x0001d00001157983 */ /* 0x000f680000300800 */
[----:B------:R-:W5:Y:S04]  /*36f20*/  LDL.LU R5, [R1+0x1d4] ;  /* 0x0001d40001057983 */ /* 0x000f680000300800 */
[----:B------:R-:W5:Y:S01]  /*36f30*/  LDL.LU.64 R18, [R1+0xc18] ;  /* 0x000c180001127983 */ /* 0x000f620000300a00 */
[----:B--2---:R-:W-:Y:S01]  /*36f40*/  ISETP.LT.AND P6, PT, R69, UR65, !P3 ;  /* 0x0000004145007c0c */ /* 0x004fe2000dfc1270 */
[----:B------:R-:W2:Y:S01]  /*36f50*/  LDCU UR65, c[0x0][0x398] ;  /* 0x00007300ff4177ac */ /* 0x000ea20008000800 */
[----:B------:R-:W-:-:S02]  /*36f60*/  SHF.R.S32.HI R73, RZ, 0x8, R73 ;  /* 0x00000008ff497819 */ /* 0x000fc40000011449 */
[----:B0-----:R-:W-:Y:S01]  /*36f70*/  ISETP.LT.AND P3, PT, R70, UR69, !P3 ;  /* 0x0000004546007c0c */ /* 0x001fe2000df61270 */
[----:B------:R-:W0:Y:S01]  /*36f80*/  LDCU UR69, c[0x0][0x398] ;  /* 0x00007300ff4577ac */ /* 0x000e220008000800 */
[----:B----4-:R4:W-:Y:S02]  /*36f90*/  @P5 STG.E.U8 desc[UR24][R10.64], R6 ;  /* 0x000000060a005986 */ /* 0x0109e4000c101118 */
[C---:B----4-:R-:W-:Y:S01]  /*36fa0*/  VIADD R11, R74.reuse, UR60 ;  /* 0x0000003c4a0b7c36 */ /* 0x050fe20008000000 */
[----:B------:R-:W-:Y:S02]  /*36fb0*/  IADD3 R74, P5, PT, R74, R3, RZ ;  /* 0x000000034a4a7210 */ /* 0x000fe40007fbe0ff */
[----:B------:R-:W-:Y:S02]  /*36fc0*/  PRMT R6, R6, 0x9910, RZ ;  /* 0x0000991006067816 */ /* 0x000fe400000000ff */
[----:B------:R4:W-:Y:S01]  /*36fd0*/  @P6 STG.E.U8 desc[UR24][R16.64], R73 ;  /* 0x0000004910006986 */ /* 0x0009e2000c101118 */
[----:B------:R-:W-:Y:S01]  /*36fe0*/  SHF.R.S32.HI R10, RZ, 0x1f, R11 ;  /* 0x0000001fff0a7819 */ /* 0x000fe2000001140b */
[----:B------:R-:W-:Y:S01]  /*36ff0*/  IMAD.X R75, R72, 0x1, R71, P5 ;  /* 0x00000001484b7824 */ /* 0x000fe200028e0647 */
[----:B------:R-:W-:Y:S01]  /*37000*/  IADD3 R72, P5, PT, R11, R2, RZ ;  /* 0x000000020b487210 */ /* 0x000fe20007fbe0ff */
[----:B------:R-:W-:Y:S01]  /*37010*/  VIADD R2, R68, 0x75 ;  /* 0x0000007544027836 */ /* 0x000fe20000000000 */
[----:B-1----:R-:W-:Y:S01]  /*37020*/  ISETP.LT.AND P6, PT, R69, UR71, !P4 ;  /* 0x0000004745007c0c */ /* 0x002fe2000e7c1270 */
[----:B------:R-:W1:Y:S01]  /*37030*/  LDCU UR71, c[0x0][0x398] ;  /* 0x00007300ff4777ac */ /* 0x000e620008000800 */
[----:B------:R-:W0:Y:S01]  /*37040*/  LDCU UR60, c[0x0][0x39c] ;  /* 0x00007380ff3c77ac */ /* 0x000e220008000800 */
[----:B----4-:R-:W-:Y:S01]  /*37050*/  IMAD.X R73, R10, 0x1, R0, P5 ;  /* 0x000000010a497824 */ /* 0x010fe200028e0600 */
[----:B------:R-:W4:Y:S01]  /*37060*/  LDL.LU.64 R16, [R1+0xc10] ;  /* 0x000c100001107983 */ /* 0x000f220000300a00 */
[----:B------:R-:W-:Y:S01]  /*37070*/  IMAD.MOV.U32 R0, RZ, RZ, R6 ;  /* 0x000000ffff007224 */ /* 0x000fe200078e0006 */
[----:B------:R-:W-:Y:S01]  /*37080*/  ISETP.GE.AND P5, PT, R2, UR61, PT ;  /* 0x0000003d02007c0c */ /* 0x000fe2000bfa6270 */
[----:B------:R-:W0:Y:S01]  /*37090*/  LDCU UR61, c[0x0][0x39c] ;  /* 0x00007380ff3d77ac */ /* 0x000e220008000800 */
[----:B------:R-:W4:Y:S04]  /*370a0*/  LDL.LU R6, [R1+0x1d8] ;  /* 0x0001d80001067983 */ /* 0x000f280000300800 */
[----:B------:R-:W4:Y:S04]  /*370b0*/  LDL.LU R7, [R1+0x1dc] ;  /* 0x0001dc0001077983 */ /* 0x000f280000300800 */
[----:B------:R-:W4:Y:S01]  /*370c0*/  LDL.LU R8, [R1+0x5d8] ;  /* 0x0005d80001087983 */ /* 0x000f220000300800 */
[----:B------:R-:W-:Y:S01]  /*370d0*/  ISETP.LT.AND P4, PT, R70, UR73, !P4 ;  /* 0x0000004946007c0c */ /* 0x000fe2000e781270 */
[----:B------:R-:W0:Y:S01]  /*370e0*/  LDCU UR73, c[0x0][0x398] ;  /* 0x00007300ff4977ac */ /* 0x000e220008000800 */
[----:B---3--:R-:W-:-:S02]  /*370f0*/  F2FP.SATFINITE.E5M2.F32.PACK_AB_MERGE_C R2, R4, R9, RZ ;  /* 0x000000090402723e */ /* 0x008fc400048060ff */
[----:B------:R-:W-:Y:S01]  /*37100*/  SHF.R.S32.HI R4, RZ, 0x8, R0 ;  /* 0x00000008ff047819 */ /* 0x000fe20000011400 */
[----:B------:R-:W3:Y:S01]  /*37110*/  LDL.LU R9, [R1+0x5dc] ;  /* 0x0005dc0001097983 */ /* 0x000ee20000300800 */
[----:B------:R-:W-:-:S03]  /*37120*/  VIADD R0, R68, 0x76 ;  /* 0x0000007644007836 */ /* 0x000fc60000000000 */
[----:B-----5:R5:W-:Y:S02]  /*37130*/  @P3 STG.E.U8 desc[UR24][R12.64], R4 ;  /* 0x000000040c003986 */ /* 0x020be4000c101118 */
[----:B------:R-:W-:Y:S01]  /*37140*/  ISETP.GE.AND P3, PT, R0, UR62, PT ;  /* 0x0000003e00007c0c */ /* 0x000fe2000bf66270 */
[----:B------:R-:W-:Y:S01]  /*37150*/  VIADD R0, R68, 0x77 ;  /* 0x0000007744007836 */ /* 0x000fe20000000000 */
[----:B------:R-:W0:Y:S01]  /*37160*/  LDCU UR62, c[0x0][0x39c] ;  /* 0x00007380ff3e77ac */ /* 0x000e220008000800 */
[----:B------:R5:W-:Y:S04]  /*37170*/  @P6 STG.E.U8 desc[UR24][R14.64], R2 ;  /* 0x000000020e006986 */ /* 0x000be8000c101118 */
[----:B-----5:R-:W5:Y:S01]  /*37180*/  LDL.LU.64 R12, [R1+0xc08] ;  /* 0x000c0800010c7983 */ /* 0x020f620000300a00 */
[----:B------:R-:W-:-:S02]  /*37190*/  PRMT R4, R2, 0x9910, RZ ;  /* 0x0000991002047816 */ /* 0x000fc400000000ff */
[----:B------:R-:W-:Y:S01]  /*371a0*/  F2FP.SATFINITE.E5M2.F32.PACK_AB_MERGE_C R2, R5, R21, RZ ;  /* 0x000000150502723e */ /* 0x000fe200048060ff */
[----:B------:R-:W5:Y:S04]  /*371b0*/  LDL.LU.64 R14, [R1+0xc00] ;  /* 0x000c0000010e7983 */ /* 0x000f680000300a00 */
[----:B------:R0:W-:Y:S01]  /*371c0*/  @P4 STG.E.U8 desc[UR24][R18.64], R2 ;  /* 0x0000000212004986 */ /* 0x0001e2000c101118 */
[----:B------:R-:W-:Y:S01]  /*371d0*/  ISETP.GE.AND P4, PT, R0, UR63, PT ;  /* 0x0000003f00007c0c */ /* 0x000fe2000bf86270 */
[----:B------:R-:W1:Y:S01]  /*371e0*/  LDCU UR63, c[0x0][0x39c] ;  /* 0x00007380ff3f77ac */ /* 0x000e620008000800 */
[----:B------:R-:W-:Y:S01]  /*371f0*/  SHF.R.S32.HI R0, RZ, 0x8, R4 ;  /* 0x00000008ff007819 */ /* 0x000fe20000011404 */
[----:B0-----:R-:W5:Y:S04]  /*37200*/  LDL.LU.64 R18, [R1+0xbf8] ;  /* 0x000bf80001127983 */ /* 0x001f680000300a00 */
[----:B------:R-:W5:Y:S01]  /*37210*/  LDL.LU.64 R4, [R1+0xbf0] ;  /* 0x000bf00001047983 */ /* 0x000f620000300a00 */
[----:B--2---:R-:W-:Y:S01]  /*37220*/  ISETP.LT.AND P6, PT, R69, UR65, !P5 ;  /* 0x0000004145007c0c */ /* 0x004fe2000efc1270 */
[----:B------:R-:W0:Y:S01]  /*37230*/  LDCU UR65, c[0x0][0x398] ;  /* 0x00007300ff4177ac */ /* 0x000e220008000800 */
[----:B------:R-:W-:-:S02]  /*37240*/  PRMT R2, R2, 0x9910, RZ ;  /* 0x0000991002027816 */ /* 0x000fc400000000ff */
[----:B------:R-:W-:Y:S01]  /*37250*/  ISETP.LT.AND P5, PT, R70, UR69, !P5 ;  /* 0x0000004546007c0c */ /* 0x000fe2000efa1270 */
[----:B------:R-:W2:Y:S08]  /*37260*/  LDCU UR69, c[0x0][0x398] ;  /* 0x00007300ff4577ac */ /* 0x000eb00008000800 */
[----:B----4-:R4:W-:Y:S01]  /*37270*/  @P6 STG.E.U8 desc[UR24][R16.64], R0 ;  /* 0x0000000010006986 */ /* 0x0109e2000c101118 */
[----:B-1----:R-:W-:Y:S01]  /*37280*/  ISETP.LT.AND P6, PT, R69, UR71, !P3 ;  /* 0x0000004745007c0c */ /* 0x002fe2000dfc1270 */
[----:B------:R-:W1:Y:S01]  /*37290*/  LDCU UR71, c[0x0][0x398] ;  /* 0x00007300ff4777ac */ /* 0x000e620008000800 */
[----:B----4-:R-:W-:-:S05]  /*372a0*/  IMAD.MOV.U32 R0, RZ, RZ, R2 ;  /* 0x000000ffff007224 */ /* 0x010fca00078e0002 */
[----:B------:R-:W-:Y:S02]  /*372b0*/  SHF.R.S32.HI R0, RZ, 0x8, R0 ;  /* 0x00000008ff007819 */ /* 0x000fe40000011400 */
[----:B0-----:R-:W-:Y:S01]  /*372c0*/  ISETP.LT.AND P3, PT, R70, UR65, !P3 ;  /* 0x0000004146007c0c */ /* 0x001fe2000df61270 */
[----:B------:R-:W0:Y:S01]  /*372d0*/  LDCU UR65, c[0x0][0x39c] ;  /* 0x00007380ff4177ac */ /* 0x000e220008000800 */
[----:B---3--:R-:W-:Y:S02]  /*372e0*/  F2FP.SATFINITE.E5M2.F32.PACK_AB_MERGE_C R2, R9, R8, RZ ;  /* 0x000000080902723e */ /* 0x008fe400048060ff */
[----:B------:R-:W-:Y:S01]  /*372f0*/  F2FP.SATFINITE.E5M2.F32.PACK_AB_MERGE_C R8, R7, R6, RZ ;  /* 0x000000060708723e */ /* 0x000fe200048060ff */
[----:B------:R-:W3:Y:S01]  /*37300*/  LDL.LU R9, [R1+0x5e0] ;  /* 0x0005e00001097983 */ /* 0x000ee20000300800 */
[----:B------:R-:W-:-:S03]  /*37310*/  PRMT R7, R2, 0x9910, RZ ;  /* 0x0000991002077816 */ /* 0x000fc600000000ff */
[----:B------:R-:W3:Y:S04]  /*37320*/  LDL.LU R6, [R1+0x5e4] ;  /* 0x0005e40001067983 */ /* 0x000ee80000300800 */
[----:B------:R-:W4:Y:S04]  /*37330*/  LDL.LU.64 R16, [R1+0xbe8] ;  /* 0x000be80001107983 */ /* 0x000f280000300a00 */
[----:B-----5:R5:W-:Y:S01]  /*37340*/  @P5 STG.E.U8 desc[UR24][R12.64], R0 ;  /* 0x000000000c005986 */ /* 0x020be2000c101118 */
[----:B------:R-:W-:Y:S01]  /*37350*/  ISETP.LT.AND P5, PT, R69, UR73, !P4 ;  /* 0x0000004945007c0c */ /* 0x000fe2000e7a1270 */
[----:B------:R-:W0:Y:S02]  /*37360*/  LDCU UR73, c[0x0][0x398] ;  /* 0x00007300ff4977ac */ /* 0x000e240008000800 */
[----:B------:R0:W-:Y:S01]  /*37370*/  @P6 STG.E.U8 desc[UR24][R14.64], R2 ;  /* 0x000000020e006986 */ /* 0x0001e2000c101118 */
[----:B-----5:R-:W-:-:S03]  /*37380*/  VIADD R0, R68, 0x78 ;  /* 0x0000007844007836 */ /* 0x020fc60000000000 */
[----:B------:R-:W5:Y:S01]  /*37390*/  LDL.LU R13, [R1+0x1e0] ;  /* 0x0001e000010d7983 */ /* 0x000f620000300800 */
[----:B------:R-:W-:Y:S01]  /*373a0*/  IMAD.MOV.U32 R12, RZ, RZ, R7 ;  /* 0x000000ffff0c7224 */ /* 0x000fe200078e0007 */
[----:B------:R-:W-:Y:S02]  /*373b0*/  ISETP.GE.AND P6, PT, R0, UR64, PT ;  /* 0x0000004000007c0c */ /* 0x000fe4000bfc6270 */
[----:B------:R-:W5:Y:S02]  /*373c0*/  LDL.LU R7, [R1+0x1e4] ;  /* 0x0001e40001077983 */ /* 0x000f640000300800 */
[----:B------:R-:W-:Y:S01]  /*373d0*/  SHF.R.S32.HI R0, RZ, 0x8, R12 ;  /* 0x00000008ff007819 */ /* 0x000fe2000001140c */
[----:B------:R-:W1:Y:S01]  /*373e0*/  LDCU UR64, c[0x0][0x39c] ;  /* 0x00007380ff4077ac */ /* 0x000e620008000800 */
[----:B0-----:R-:W5:Y:S04]  /*373f0*/  LDL.LU.64 R14, [R1+0xbe0] ;  /* 0x000be000010e7983 */ /* 0x001f680000300a00 */
[----:B------:R-:W-:Y:S04]  /*37400*/  @P3 STG.E.U8 desc[UR24][R18.64], R8 ;  /* 0x0000000812003986 */ /* 0x000fe8000c101118 */
[----:B------:R0:W-:Y:S04]  /*37410*/  @P5 STG.E.U8 desc[UR24][R4.64], R0 ;  /* 0x0000000004005986 */ /* 0x0001e8000c101118 */
[----:B0-----:R-:W5:Y:S01]  /*37420*/  LDL.LU.64 R4, [R1+0xbd8] ;  /* 0x000bd80001047983 */ /* 0x001f620000300a00 */
[----:B------:R-:W-:-:S02]  /*37430*/  IADD3 R2, P3, PT, R11, R3, RZ ;  /* 0x000000030b027210 */ /* 0x000fc40007f7e0ff */
[----:B--2---:R-:W-:Y:S01]  /*37440*/  ISETP.LT.AND P4, PT, R70, UR69, !P4 ;  /* 0x0000004546007c0c */ /* 0x004fe2000e781270 */
[----:B------:R-:W-:Y:S01]  /*37450*/  VIADD R0, R68, 0x79 ;  /* 0x0000007944007836 */ /* 0x000fe20000000000 */
[----:B------:R-:W0:Y:S01]  /*37460*/  LDCU UR69, c[0x0][0x398] ;  /* 0x00007300ff4577ac */ /* 0x000e220008000800 */
[----:B------:R-:W-:Y:S01]  /*37470*/  IMAD.X R3, R10, 0x1, R71, P3 ;  /* 0x000000010a037824 */ /* 0x000fe200018e0647 */
[----:B------:R-:W-:Y:S01]  /*37480*/  PRMT R71, R8, 0x9910, RZ ;  /* 0x0000991008477816 */ /* 0x000fe200000000ff */
[----:B------:R-:W2:Y:S01]  /*37490*/  LDL.LU.64 R10, [R1+0xbd0] ;  /* 0x000bd000010a7983 */ /* 0x000ea20000300a00 */
[----:B-1----:R-:W-:Y:S01]  /*374a0*/  ISETP.LT.AND P3, PT, R69, UR71, !P6 ;  /* 0x0000004745007c0c */ /* 0x002fe2000f761270 */
[----:B------:R-:W1:Y:S02]  /*374b0*/  LDCU UR71, c[0x0][0x398] ;  /* 0x00007300ff4777ac */ /* 0x000e640008000800 */
[----:B------:R-:W2:Y:S01]  /*374c0*/  LDL.LU R8, [R1+0x5e8] ;  /* 0x0005e80001087983 */ /* 0x000ea20000300800 */
[----:B------:R-:W-:-:S02]  /*374d0*/  SHF.R.S32.HI R71, RZ, 0x8, R71 ;  /* 0x00000008ff477819 */ /* 0x000fc40000011447 */
[----:B------:R-:W-:Y:S01]  /*374e0*/  ISETP.LT.AND P6, PT, R70, UR73, !P6 ;  /* 0x0000004946007c0c */ /* 0x000fe2000f7c1270 */
[----:B------:R-:W0:Y:S01]  /*374f0*/  LDCU UR73, c[0x0][0x398] ;  /* 0x00007300ff4977ac */ /* 0x000e220008000800 */
[----:B------:R-:W-:Y:S01]  /*37500*/  ISETP.GE.AND P5, PT, R0, UR66, PT ;  /* 0x0000004200007c0c */ /* 0x000fe2000bfa6270 */
[----:B------:R-:W-:Y:S01]  /*37510*/  VIADD R0, R68, 0x7a ;  /* 0x0000007a44007836 */ /* 0x000fe20000000000 */
[----:B------:R-:W0:Y:S01]  /*37520*/  LDCU UR66, c[0x0][0x39c] ;  /* 0x00007380ff4277ac */ /* 0x000e220008000800 */
[----:B---3--:R-:W-:Y:S02]  /*37530*/  F2FP.SATFINITE.E5M2.F32.PACK_AB_MERGE_C R6, R6, R9, RZ ;  /* 0x000000090606723e */ /* 0x008fe400048060ff */
[----:B------:R-:W3:Y:S04]  /*37540*/  LDL.LU R9, [R1+0x5ec] ;  /* 0x0005ec0001097983 */ /* 0x000ee80000300800 */
[----:B----4-:R4:W-:Y:S01]  /*37550*/  @P4 STG.E.U8 desc[UR24][R16.64], R71 ;  /* 0x0000004710004986 */ /* 0x0109e2000c101118 */
[----:B------:R-:W-:Y:S01]  /*37560*/  ISETP.GE.AND P4, PT, R0, UR67, PT ;  /* 0x0000004300007c0c */ /* 0x000fe2000bf86270 */
[----:B------:R-:W0:Y:S01]  /*37570*/  LDCU UR67, c[0x0][0x39c] ;  /* 0x00007380ff4377ac */ /* 0x000e220008000800 */
[----:B------:R-:W-:Y:S01]  /*37580*/  PRMT R0, R6, 0x9910, RZ ;  /* 0x0000991006007816 */ /* 0x000fe200000000ff */
[----:B----4-:R-:W4:Y:S04]  /*37590*/  LDL.LU.64 R16, [R1+0xbc8] ;  /* 0x000bc80001107983 */ /* 0x010f280000300a00 */
[----:B------:R-:W4:Y:S01]  /*375a0*/  LDL.LU R12, [R1+0x1e8] ;  /* 0x0001e800010c7983 */ /* 0x000f220000300800 */
[----:B-----5:R-:W-:-:S03]  /*375b0*/  F2FP.SATFINITE.E5M2.F32.PACK_AB_MERGE_C R71, R7, R13, RZ ;  /* 0x0000000d0747723e */ /* 0x020fc600048060ff */
[----:B------:R-:W5:Y:S04]  /*375c0*/  LDL.LU R13, [R1+0x1ec] ;  /* 0x0001ec00010d7983 */ /* 0x000f680000300800 */
[----:B------:R0:W-:Y:S01]  /*375d0*/  @P3 STG.E.U8 desc[UR24][R14.64], R6 ;  /* 0x000000060e003986 */ /* 0x0001e2000c101118 */
[----:B------:R-:W-:-:S03]  /*375e0*/  PRMT R18, R71, 0x9910, RZ ;  /* 0x0000991047127816 */ /* 0x000fc600000000ff */
[----:B0-----:R-:W5:Y:S01]  /*375f0*/  LDL.LU.64 R14, [R1+0xbc0] ;  /* 0x000bc000010e7983 */ /* 0x001f620000300a00 */
[----:B------:R-:W-:-:S03]  /*37600*/  IMAD.MOV.U32 R6, RZ, RZ, R0 ;  /* 0x000000ffff067224 */ /* 0x000fc600078e0000 */
[----:B------:R0:W-:Y:S04]  /*37610*/  @P6 STG.E.U8 desc[UR24][R4.64], R71 ;  /* 0x0000004704006986 */ /* 0x0001e8000c101118 */
[----:B0-----:R-:W5:Y:S01]  /*37620*/  LDL.LU.64 R4, [R1+0xbb8] ;  /* 0x000bb80001047983 */ /* 0x001f620000300a00 */
[----:B------:R-:W-:-:S03]  /*37630*/  SHF.R.S32.HI R71, RZ, 0x8, R6 ;  /* 0x00000008ff477819 */ /* 0x000fc60000011406 */
[----:B------:R-:W5:Y:S01]  /*37640*/  LDL.LU.64 R6, [R1+0xbb0] ;  /* 0x000bb00001067983 */ /* 0x000f620000300a00 */
[C---:B------:R-:W-:Y:S01]  /*37650*/  ISETP.LT.AND P3, PT, R69.reuse, UR69, !P5 ;  /* 0x0000004545007c0c */ /* 0x040fe2000ef61270 */
[----:B------:R-:W0:Y:S01]  /*37660*/  LDCU UR69, c[0x0][0x398] ;  /* 0x00007300ff4577ac */ /* 0x000e220008000800 */
[----:B------:R-:W-:Y:S01]  /*37670*/  VIADD R0, R68, 0x7b ;  /* 0x0000007b44007836 */ /* 0x000fe20000000000 */
[----:B------:R-:W-:Y:S01]  /*37680*/  ISETP.LT.AND P5, PT, R70, UR75, !P5 ;  /* 0x0000004b46007c0c */ /* 0x000fe2000efa1270 */
[----:B------:R-:W0:Y:S03]  /*37690*/  LDCU UR75, c[0x0][0x398] ;  /* 0x00007300ff4b77ac */ /* 0x000e260008000800 */
[----:B------:R-:W-:Y:S01]  /*376a0*/  ISETP.GE.AND P6, PT, R0, UR68, PT ;  /* 0x0000004400007c0c */ /* 0x000fe2000bfc6270 */
[----:B------:R-:W-:Y:S01]  /*376b0*/  IMAD.MOV.U32 R0, RZ, RZ, R18 ;  /* 0x000000ffff007224 */ /* 0x000fe200078e0012 */
[----:B------:R-:W0:Y:S04]  /*376c0*/  LDCU UR68, c[0x0][0x39c] ;  /* 0x00007380ff4477ac */ /* 0x000e280008000800 */
[----:B--2---:R3:W-:Y:S01]  /*376d0*/  @P3 STG.E.U8 desc[UR24][R10.64], R71 ;  /* 0x000000470a003986 */ /* 0x0047e2000c101118 */
[----:B------:R-:W-:Y:S01]  /*376e0*/  ISETP.LT.AND P3, PT, R69, UR73, !P4 ;  /* 0x0000004945007c0c */ /* 0x000fe2000e761270 */
[----:B------:R-:W2:Y:S01]  /*376f0*/  LDCU UR73, c[0x0][0x398] ;  /* 0x00007300ff4977ac */ /* 0x000ea20008000800 */
[----:B------:R-:W-:-:S02]  /*37700*/  SHF.R.S32.HI R0, RZ, 0x8, R0 ;  /* 0x00000008ff007819 */ /* 0x000fc40000011400 */
[----:B-1----:R-:W-:Y:S01]  /*37710*/  ISETP.LT.AND P4, PT, R70, UR71, !P4 ;  /* 0x0000004746007c0c */ /* 0x002fe2000e781270 */
[----:B------:R-:W1:Y:S01]  /*37720*/  LDCU UR71, c[0x0][0x398] ;  /* 0x00007300ff4777ac */ /* 0x000e620008000800 */
[----:B---3--:R-:W-:Y:S02]  /*37730*/  F2FP.SATFINITE.E5M2.F32.PACK_AB_MERGE_C R10, R9, R8, RZ ;  /* 0x00000008090a723e */ /* 0x008fe400048060ff */
[----:B------:R-:W3:Y:S04]  /*37740*/  LDL.LU R8, [R1+0x5f0] ;  /* 0x0005f00001087983 */ /* 0x000ee80000300800 */
[----:B------:R-:W3:Y:S01]  /*37750*/  LDL.LU R9, [R1+0x5f4] ;  /* 0x0005f40001097983 */ /* 0x000ee20000300800 */
[----:B------:R-:W-:-:S03]  /*37760*/  PRMT R11, R10, 0x9910, RZ ;  /* 0x000099100a0b7816 */ /* 0x000fc600000000ff */
[----:B------:R-:W3:Y:S04]  /*37770*/  LDL.LU.64 R20, [R1+0xba8] ;  /* 0x000ba80001147983 */ /* 0x000ee80000300a00 */
[----:B----4-:R4:W-:Y:S01]  /*37780*/  @P5 STG.E.U8 desc[UR24][R16.64], R0 ;  /* 0x0000000010005986 */ /* 0x0109e2000c101118 */
[----:B0-----:R-:W-:Y:S01]  /*37790*/  ISETP.LT.AND P5, PT, R69, UR69, !P6 ;  /* 0x0000004545007c0c */ /* 0x001fe2000f7a1270 */
[----:B------:R-:W0:Y:S01]  /*377a0*/  LDCU UR69, c[0x0][0x39c] ;  /* 0x00007380ff4577ac */ /* 0x000e220008000800 */
[----:B----4-:R-:W-:Y:S01]  /*377b0*/  VIADD R0, R68, 0x7c ;  /* 0x0000007c44007836 */ /* 0x010fe20000000000 */
[----:B-----5:R-:W-:Y:S01]  /*377c0*/  F2FP.SATFINITE.E5M2.F32.PACK_AB_MERGE_C R71, R13, R12, RZ ;  /* 0x0000000c0d47723e */ /* 0x020fe200048060ff */
[----:B------:R-:W-:Y:S01]  /*377d0*/  IMAD.MOV.U32 R12, RZ, RZ, R11 ;  /* 0x000000ffff0c7224 */ /* 0x000fe200078e000b */
[----:B------:R4:W-:Y:S02]  /*377e0*/  @P3 STG.E.U8 desc[UR24][R14.64], R10 ;  /* 0x0000000a0e003986 */ /* 0x0009e4000c101118 */
[----:B------:R-:W-:Y:S01]  /*377f0*/  ISETP.GE.AND P3, PT, R0, UR70, PT ;  /* 0x0000004600007c0c */ /* 0x000fe2000bf66270 */
[----:B------:R-:W5:Y:S01]  /*37800*/  LDCU UR70, c[0x0][0x39c] ;  /* 0x00007380ff4677ac */ /* 0x000f620008000800 */
[----:B------:R-:W-:Y:S01]  /*37810*/  SHF.R.S32.HI R0, RZ, 0x8, R12 ;  /* 0x00000008ff007819 */ /* 0x000fe2000001140c */
[----:B----4-:R-:W4:Y:S04]  /*37820*/  LDL.LU.64 R10, [R1+0xba0] ;  /* 0x000ba000010a7983 */ /* 0x010f280000300a00 */
[----:B------:R-:W5:Y:S04]  /*37830*/  LDL.LU R19, [R1+0x1f0] ;  /* 0x0001f00001137983 */ /* 0x000f680000300800 */
[----:B------:R0:W-:Y:S04]  /*37840*/  @P4 STG.E.U8 desc[UR24][R4.64], R71 ;  /* 0x0000004704004986 */ /* 0x0001e8000c101118 */
[----:B------:R1:W-:Y:S04]  /*37850*/  @P5 STG.E.U8 desc[UR24][R6.64], R0 ;  /* 0x0000000006005986 */ /* 0x0003e8000c101118 */
[----:B0-----:R-:W5:Y:S04]  /*37860*/  LDL.LU R5, [R1+0x1f4] ;  /* 0x0001f40001057983 */ /* 0x001f680000300800 */
[----:B-1----:R-:W5:Y:S01]  /*37870*/  LDL.LU.64 R6, [R1+0xb98] ;  /* 0x000b980001067983 */ /* 0x002f620000300a00 */
[----:B------:R-:W-:-:S03]  /*37880*/  PRMT R71, R71, 0x9910, RZ ;  /* 0x0000991047477816 */ /* 0x000fc600000000ff */
[----:B------:R-:W5:Y:S01]  /*37890*/  LDL.LU.64 R16, [R1+0xb90] ;  /* 0x000b900001107983 */ /* 0x000f620000300a00 */
[----:B------:R-:W-:Y:S01]  /*378a0*/  ISETP.LT.AND P6, PT, R70, UR75, !P6 ;  /* 0x0000004b46007c0c */ /* 0x000fe2000f7c1270 */
[----:B------:R-:W-:Y:S01]  /*378b0*/  IMAD.MOV.U32 R4, RZ, RZ, R71 ;  /* 0x000000ffff047224 */ /* 0x000fe200078e0047 */
[----:B------:R-:W-:Y:S01]  /*378c0*/  ISETP.LT.AND P5, PT, R69, UR71, !P3 ;  /* 0x0000004745007c0c */ /* 0x000fe2000dfa1270 */
[----:B------:R-:W5:Y:S01]  /*378d0*/  LDL.LU R14, [R1+0x5f8] ;  /* 0x0005f800010e7983 */ /* 0x000f620000300800 */
[----:B------:R-:W-:Y:S01]  /*378e0*/  VIADD R0, R68, 0x7d ;  /* 0x0000007d44007836 */ /* 0x000fe20000000000 */
[----:B------:R-:W0:Y:S01]  /*378f0*/  LDCU UR75, c[0x0][0x398] ;  /* 0x00007300ff4b77ac */ /* 0x000e220008000800 */
[----:B------:R-:W-:Y:S02]  /*37900*/  SHF.R.S32.HI R4, RZ, 0x8, R4 ;  /* 0x00000008ff047819 */ /* 0x000fe40000011404 */
[----:B--2---:R-:W-:Y:S01]  /*37910*/  ISETP.LT.AND P3, PT, R70, UR73, !P3 ;  /* 0x0000004946007c0c */ /* 0x004fe2000df61270 */
[----:B------:R-:W1:Y:S01]  /*37920*/  LDCU UR71, c[0x0][0x39c] ;  /* 0x00007380ff4777ac */ /* 0x000e620008000800 */
[----:B------:R-:W-:Y:S01]  /*37930*/  ISETP.GE.AND P4, PT, R0, UR72, PT ;  /* 0x0000004800007c0c */ /* 0x000fe2000bf86270 */
[----:B------:R-:W-:Y:S01]  /*37940*/  VIADD R0, R68, 0x7e ;  /* 0x0000007e44007836 */ /* 0x000fe20000000000 */
[----:B------:R-:W2:Y:S01]  /*37950*/  LDCU UR72, c[0x0][0x398] ;  /* 0x00007300ff4877ac */ /* 0x000ea20008000800 */
[----:B------:R-:W0:Y:S01]  /*37960*/  LDCU UR73, c[0x0][0x39c] ;  /* 0x00007380ff4977ac */ /* 0x000e220008000800 */
[----:B---3--:R-:W-:-:S02]  /*37970*/  F2FP.SATFINITE.E5M2.F32.PACK_AB_MERGE_C R71, R9, R8, RZ ;  /* 0x000000080947723e */ /* 0x008fc400048060ff */
[----:B------:R-:W3:Y:S04]  /*37980*/  LDL.LU R9, [R1+0x5fc] ;  /* 0x0005fc0001097983 */ /* 0x000ee80000300800 */
[----:B------:R-:W3:Y:S04]  /*37990*/  LDL.LU R15, [R1+0x1f8] ;  /* 0x0001f800010f7983 */ /* 0x000ee80000300800 */
[----:B------:R-:W3:Y:S04]  /*379a0*/  LDL.LU R8, [R1+0x1fc] ;  /* 0x0001fc0001087983 */ /* 0x000ee80000300800 */
[----:B------:R-:W3:Y:S04]  /*379b0*/  LDL.LU.64 R12, [R1+0xb88] ;  /* 0x000b8800010c7983 */ /* 0x000ee80000300a00 */
[----:B------:R0:W-:Y:S01]  /*379c0*/  @P6 STG.E.U8 desc[UR24][R20.64], R4 ;  /* 0x0000000414006986 */ /* 0x0001e2000c101118 */
[----:B------:R-:W-:Y:S01]  /*379d0*/  ISETP.GE.AND P6, PT, R0, UR74, PT ;  /* 0x0000004a00007c0c */ /* 0x000fe2000bfc6270 */
[----:B------:R-:W-:Y:S01]  /*379e0*/  VIADD R0, R68, 0x7f ;  /* 0x0000007f44007836 */ /* 0x000fe20000000000 */
[----:B------:R-:W1:Y:S01]  /*379f0*/  LDCU UR74, c[0x0][0x398] ;  /* 0x00007300ff4a77ac */ /* 0x000e620008000800 */
[----:B0-----:R-:W-:Y:S01]  /*37a00*/  PRMT R4, R71, 0x9910, RZ ;  /* 0x0000991047047816 */ /* 0x001fe200000000ff */
[----:B----4-:R0:W-:Y:S04]  /*37a10*/  @P5 STG.E.U8 desc[UR24][R10.64], R71 ;  /* 0x000000470a005986 */ /* 0x0101e8000c101118 */
[----:B0-----:R-:W4:Y:S01]  /*37a20*/  LDL.LU.64 R10, [R1+0xb80] ;  /* 0x000b8000010a7983 */ /* 0x001f220000300a00 */
[----:B-----5:R-:W-:-:S05]  /*37a30*/  F2FP.SATFINITE.E5M2.F32.PACK_AB_MERGE_C R71, R5, R19, RZ ;  /* 0x000000130547723e */ /* 0x020fca00048060ff */
[----:B------:R0:W-:Y:S01]  /*37a40*/  @P3 STG.E.U8 desc[UR24][R6.64], R71 ;  /* 0x0000004706003986 */ /* 0x0001e2000c101118 */
[----:B------:R-:W-:Y:S01]  /*37a50*/  ISETP.GE.AND P3, PT, R0, UR76, PT ;  /* 0x0000004c00007c0c */ /* 0x000fe2000bf66270 */
[----:B------:R-:W5:Y:S01]  /*37a60*/  LDCU UR76, c[0x0][0x398] ;  /* 0x00007300ff4c77ac */ /* 0x000f620008000800 */
[----:B------:R-:W-:Y:S01]  /*37a70*/  SHF.R.S32.HI R0, RZ, 0x8, R4 ;  /* 0x00000008ff007819 */ /* 0x000fe20000011404 */
[----:B0-----:R-:W4:Y:S04]  /*37a80*/  LDL.LU.64 R6, [R1+0xb78] ;  /* 0x000b780001067983 */ /* 0x001f280000300a00 */
[----:B------:R-:W4:Y:S01]  /*37a90*/  LDL.LU.64 R4, [R1+0xb70] ;  /* 0x000b700001047983 */ /* 0x000f220000300a00 */
[----:B------:R-:W-:Y:S01]  /*37aa0*/  ISETP.LT.AND P5, PT, R69, UR75, !P4 ;  /* 0x0000004b45007c0c */ /* 0x000fe2000e7a1270 */
[----:B------:R-:W0:Y:S01]  /*37ab0*/  LDCU UR75, c[0x0][0x398] ;  /* 0x00007300ff4b77ac */ /* 0x000e220008000800 */
[----:B------:R-:W-:Y:S01]  /*37ac0*/  PRMT R71, R71, 0x9910, RZ ;  /* 0x0000991047477816 */ /* 0x000fe200000000ff */
[----:B------:R-:W4:Y:S01]  /*37ad0*/  LDL.LU R20, [R1+0x400] ;  /* 0x0004000001147983 */ /* 0x000f220000300800 */
[----:B--2---:R-:W-:Y:S01]  /*37ae0*/  ISETP.LT.AND P4, PT, R70, UR72, !P4 ;  /* 0x0000004846007c0c */ /* 0x004fe2000e781270 */
[----:B------:R-:W2:Y:S08]  /*37af0*/  LDCU UR72, c[0x0][0x398] ;  /* 0x00007300ff4877ac */ /* 0x000eb00008000800 */
[----:B------:R0:W-:Y:S01]  /*37b00*/  @P5 STG.E.U8 desc[UR24][R16.64], R0 ;  /* 0x0000000010005986 */ /* 0x0001e2000c101118 */
[----:B-1----:R-:W-:Y:S01]  /*37b10*/  ISETP.LT.AND P5, PT, R69, UR74, !P6 ;  /* 0x0000004a45007c0c */ /* 0x002fe2000f7a1270 */
[----:B------:R-:W1:Y:S01]  /*37b20*/  LDCU UR74, c[0x0][0x398] ;  /* 0x00007300ff4a77ac */ /* 0x000e620008000800 */
[----:B0-----:R-:W-:-:S05]  /*37b30*/  IMAD.MOV.U32 R0, RZ, RZ, R71 ;  /* 0x000000ffff007224 */ /* 0x001fca00078e0047 */
[----:B------:R-:W-:Y:S02]  /*37b40*/  SHF.R.S32.HI R0, RZ, 0x8, R0 ;  /* 0x00000008ff007819 */ /* 0x000fe40000011400 */
[----:B------:R-:W-:Y:S01]  /*37b50*/  ISETP.LT.AND P6, PT, R70, UR75, !P6 ;  /* 0x0000004b46007c0c */ /* 0x000fe2000f7c1270 */
[----:B------:R-:W0:Y:S01]  /*37b60*/  LDCU UR75, c[0x0][0x398] ;  /* 0x00007300ff4b77ac */ /* 0x000e220008000800 */
[----:B---3--:R-:W-:Y:S02]  /*37b70*/  F2FP.SATFINITE.E5M2.F32.PACK_AB_MERGE_C R9, R9, R14, RZ ;  /* 0x0000000e0909723e */ /* 0x008fe400048060ff */
[----:B------:R-:W-:Y:S01]  /*37b80*/  F2FP.SATFINITE.E5M2.F32.PACK_AB_MERGE_C R71, R8, R15, RZ ;  /* 0x0000000f0847723e */ /* 0x000fe200048060ff */
[----:B------:R3:W-:Y:S01]  /*37b90*/  @P4 STG.E.U8 desc[UR24][R12.64], R0 ;  /* 0x000000000c004986 */ /* 0x0007e2000c101118 */
[----:B------:R-:W-:Y:S02]  /*37ba0*/  PRMT R8, R9, 0x9910, RZ ;  /* 0x0000991009087816 */ /* 0x000fe400000000ff */
[----:B-----5:R-:W-:Y:S01]  /*37bb0*/  ISETP.LT.AND P4, PT, R69, UR76, !P3 ;  /* 0x0000004c45007c0c */ /* 0x020fe2000df81270 */
[----:B------:R-:W5:Y:S01]  /*37bc0*/  LDCU UR76, c[0x0][0x39c] ;  /* 0x00007380ff4c77ac */ /* 0x000f620008000800 */
[----:B---3--:R-:W3:Y:S01]  /*37bd0*/  LDL.LU R12, [R1+0x404] ;  /* 0x00040400010c7983 */ /* 0x008ee20000300800 */
[----:B------:R-:W-:-:S03]  /*37be0*/  VIADD R0, R68, 0x80 ;  /* 0x0000008044007836 */ /* 0x000fc60000000000 */
[----:B------:R-:W5:Y:S04]  /*37bf0*/  LDL.LU R21, [R1] ;  /* 0x0000000001157983 */ /* 0x000f680000300800 */
[----:B------:R-:W5:Y:S04]  /*37c00*/  LDL.LU R13, [R1+0x4] ;  /* 0x00000400010d7983 */ /* 0x000f680000300800 */
[----:B------:R-:W5:Y:S04]  /*37c10*/  LDL.LU.64 R16, [R1+0xb68] ;  /* 0x000b680001107983 */ /* 0x000f680000300a00 */
[----:B------:R-:W5:Y:S04]  /*37c20*/  LDL.LU.64 R18, [R1+0xb60] ;  /* 0x000b600001127983 */ /* 0x000f680000300a00 */
[----:B----4-:R-:W-:Y:S01]  /*37c30*/  @P5 STG.E.U8 desc[UR24][R10.64], R9 ;  /* 0x000000090a005986 */ /* 0x010fe2000c101118 */
[----:B------:R-:W-:Y:S01]  /*37c40*/  ISETP.GE.AND P5, PT, R0, UR4, PT ;  /* 0x0000000400007c0c */ /* 0x000fe2000bfa6270 */
[----:B------:R-:W-:Y:S01]  /*37c50*/  IMAD.MOV.U32 R0, RZ, RZ, R8 ;  /* 0x000000ffff007224 */ /* 0x000fe200078e0008 */
[----:B------:R-:W4:Y:S04]  /*37c60*/  LDCU UR4, c[0x0][0x398] ;  /* 0x00007300ff0477ac */ /* 0x000f280008000800 */
[----:B------:R-:W-:Y:S01]  /*37c70*/  SHF.R.S32.HI R0, RZ, 0x8, R0 ;  /* 0x00000008ff007819 */ /* 0x000fe20000011400 */
[----:B------:R0:W-:Y:S04]  /*37c80*/  @P6 STG.E.U8 desc[UR24][R6.64], R71 ;  /* 0x0000004706006986 */ /* 0x0001e8000c101118 */
[----:B------:R1:W-:Y:S04]  /*37c90*/  @P4 STG.E.U8 desc[UR24][R4.64], R0 ;  /* 0x0000000004004986 */ /* 0x0003e8000c101118 */
[----:B0-----:R-:W5:Y:S04]  /*37ca0*/  LDL.LU.64 R6, [R1+0xb58] ;  /* 0x000b580001067983 */ /* 0x001f680000300a00 */
[----:B-1----:R-:W5:Y:S01]  /*37cb0*/  LDL.LU.64 R4, [R1+0xb50] ;  /* 0x000b500001047983 */ /* 0x002f620000300a00 */
[----:B--2---:R-:W-:Y:S01]  /*37cc0*/  ISETP.LT.AND P3, PT, R70, UR72, !P3 ;  /* 0x0000004846007c0c */ /* 0x004fe2000df61270 */
[----:B------:R-:W-:Y:S01]  /*37cd0*/  VIADD R0, R68, 0x81 ;  /* 0x0000008144007836 */ /* 0x000fe20000000000 */
[----:B------:R-:W-:Y:S01]  /*37ce0*/  PRMT R71, R71, 0x9910, RZ ;  /* 0x0000991047477816 */ /* 0x000fe200000000ff */
[----:B------:R-:W2:Y:S01]  /*37cf0*/  LDL.LU R14, [R1+0x408] ;  /* 0x00040800010e7983 */ /* 0x000ea20000300800 */
[----:B------:R-:W-:Y:S01]  /*37d00*/  ISETP.LT.AND P6, PT, R69, UR74, !P5 ;  /* 0x0000004a45007c0c */ /* 0x000fe2000efc1270 */
[----:B------:R-:W0:Y:S01]  /*37d10*/  LDCU UR72, c[0x0][0x398] ;  /* 0x00007300ff4877ac */ /* 0x000e220008000800 */
[----:B------:R-:W-:Y:S01]  /*37d20*/  ISETP.GE.AND P4, PT, R0, UR6, PT ;  /* 0x0000000600007c0c */ /* 0x000fe2000bf86270 */
[----:B------:R-:W2:Y:S01]  /*37d30*/  LDL.LU R9, [R1+0x40c] ;  /* 0x00040c0001097983 */ /* 0x000ea20000300800 */
[----:B------:R-:W-:Y:S01]  /*37d40*/  SHF.R.S32.HI R0, RZ, 0x8, R71 ;  /* 0x00000008ff007819 */ /* 0x000fe20000011447 */
[----:B------:R-:W1:Y:S02]  /*37d50*/  LDCU UR6, c[0x0][0x398] ;  /* 0x00007300ff0677ac */ /* 0x000e640008000800 */
[----:B------:R-:W2:Y:S01]  /*37d60*/  LDL.LU R15, [R1+0x8] ;  /* 0x00000800010f7983 */ /* 0x000ea20000300800 */
[----:B------:R-:W0:Y:S03]  /*37d70*/  LDCU UR74, c[0x0][0x398] ;  /* 0x00007300ff4a77ac */ /* 0x000e260008000800 */
[----:B------:R-:W2:Y:S04]  /*37d80*/  LDL.LU R8, [R1+0xc] ;  /* 0x00000c0001087983 */ /* 0x000ea80000300800 */
[----:B------:R-:W2:Y:S01]  /*37d90*/  LDL.LU.64 R10, [R1+0xb48] ;  /* 0x000b4800010a7983 */ /* 0x000ea20000300a00 */
[----:B------:R-:W-:-:S02]  /*37da0*/  ISETP.LT.AND P5, PT, R70, UR75, !P5 ;  /* 0x0000004b46007c0c */ /* 0x000fc4000efa1270 */
[----:B---3--:R-:W-:Y:S01]  /*37db0*/  F2FP.SATFINITE.E5M2.F32.PACK_AB_MERGE_C R12, R12, R20, RZ ;  /* 0x000000140c0c723e */ /* 0x008fe200048060ff */
[----:B-----5:R3:W-:Y:S01]  /*37dc0*/  @P3 STG.E.U8 desc[UR24][R16.64], R0 ;  /* 0x0000000010003986 */ /* 0x0207e2000c101118 */
[----:B----4-:R-:W-:Y:S01]  /*37dd0*/  ISETP.LT.AND P3, PT, R69, UR4, !P4 ;  /* 0x0000000445007c0c */ /* 0x010fe2000e761270 */
[----:B------:R-:W4:Y:S01]  /*37de0*/  LDCU UR4, c[0x0][0x39c] ;  /* 0x00007380ff0477ac */ /* 0x000f220008000800 */
[----:B------:R-:W-:Y:S01]  /*37df0*/  F2FP.SATFINITE.E5M2.F32.PACK_AB_MERGE_C R71, R13, R21, RZ ;  /* 0x000000150d47723e */ /* 0x000fe200048060ff */
[----:B------:R5:W-:Y:S01]  /*37e00*/  @P6 STG.E.U8 desc[UR24][R18.64], R12 ;  /* 0x0000000c12006986 */ /* 0x000be2000c101118 */
[----:B---3--:R-:W-:Y:S01]  /*37e10*/  VIADD R0, R68, 0x82 ;  /* 0x0000008244007836 */ /* 0x008fe20000000000 */
[----:B------:R-:W-:Y:S02]  /*37e20*/  PRMT R16, R12, 0x9910, RZ ;  /* 0x000099100c107816 */ /* 0x000fe400000000ff */
[----:B-----5:R-:W3:Y:S02]  /*37e30*/  LDL.LU.64 R12, [R1+0xb40] ;  /* 0x000b4000010c7983 */ /* 0x020ee40000300a00 */
[----:B------:R-:W-:Y:S01]  /*37e40*/  ISETP.GE.AND P6, PT, R0, UR9, PT ;  /* 0x0000000900007c0c */ /* 0x000fe2000bfc6270 */
[----:B------:R-:W-:Y:S01]  /*37e50*/  IMAD.MOV.U32 R0, RZ, RZ, R16 ;  /* 0x000000ffff007224 */ /* 0x000fe200078e0010 */
[----:B0-----:R-:W-:Y:S01]  /*37e60*/  ISETP.LT.AND P4, PT, R70, UR72, !P4 ;  /* 0x0000004846007c0c */ /* 0x001fe2000e781270 */
[----:B------:R-:W0:Y:S03]  /*37e70*/  LDCU UR9, c[0x0][0x398] ;  /* 0x00007300ff0977ac */ /* 0x000e260008000800 */
[----:B------:R-:W-:Y:S01]  /*37e80*/  SHF.R.S32.HI R0, RZ, 0x8, R0 ;  /* 0x00000008ff007819 */ /* 0x000fe20000011400 */
[----:B------:R-:W5:Y:S01]  /*37e90*/  LDCU UR72, c[0x0][0x398] ;  /* 0x00007300ff4877ac */ /* 0x000f620008000800 */
[----:B------:R0:W-:Y:S04]  /*37ea0*/  @P5 STG.E.U8 desc[UR24][R6.64], R71 ;  /* 0x0000004706005986 */ /* 0x0001e8000c101118 */
[----:B------:R1:W-:Y:S04]  /*37eb0*/  @P3 STG.E.U8 desc[UR24][R4.64], R0 ;  /* 0x0000000004003986 */ /* 0x0003e8000c101118 */
[----:B0-----:R-:W4:Y:S04]  /*37ec0*/  LDL.LU.64 R6, [R1+0xb38] ;  /* 0x000b380001067983 */ /* 0x001f280000300a00 */
[----:B-1----:R-:W4:Y:S01]  /*37ed0*/  LDL.LU.64 R4, [R1+0xb30] ;  /* 0x000b300001047983 */ /* 0x002f220000300a00 */
[----:B------:R-:W-:Y:S01]  /*37ee0*/  VIADD R0, R68, 0x83 ;  /* 0x0000008344007836 */ /* 0x000fe20000000000 */
[----:B------:R-:W-:-:S02]  /*37ef0*/  PRMT R71, R71, 0x9910, RZ ;  /* 0x0000991047477816 */ /* 0x000fc400000000ff */
[----:B------:R-:W-:Y:S01]  /*37f00*/  ISETP.LT.AND P5, PT, R69, UR6, !P6 ;  /* 0x0000000645007c0c */ /* 0x000fe2000f7a1270 */
[----:B------:R-:W4:Y:S01]  /*37f10*/  LDL.LU R20, [R1+0x410] ;  /* 0x0004100001147983 */ /* 0x000f220000300800 */
[----:B------:R-:W-:Y:S01]  /*37f20*/  ISETP.GE.AND P3, PT, R0, UR10, PT ;  /* 0x0000000a00007c0c */ /* 0x000fe2000bf66270 */
[----:B------:R-:W0:Y:S01]  /*37f30*/  LDCU UR10, c[0x0][0x398] ;  /* 0x00007300ff0a77ac */ /* 0x000e220008000800 */
[----:B------:R-:W-:Y:S02]  /*37f40*/  SHF.R.S32.HI R0, RZ, 0x8, R71 ;  /* 0x00000008ff007819 */ /* 0x000fe40000011447 */
[----:B--2---:R-:W-:Y:S01]  /*37f50*/  F2FP.SATFINITE.E5M2.F32.PACK_AB_MERGE_C R9, R9, R14, RZ ;  /* 0x0000000e0909723e */ /* 0x004fe200048060ff */
[----:B------:R-:W1:Y:S02]  /*37f60*/  LDCU UR6, c[0x0][0x39c] ;  /* 0x00007380ff0677ac */ /* 0x000e640008000800 */
[----:B------:R2:W-:Y:S01]  /*37f70*/  @P4 STG.E.U8 desc[UR24][R10.64], R0 ;  /* 0x000000000a004986 */ /* 0x0005e2000c101118 */
[----:B------:R-:W-:-:S02]  /*37f80*/  F2FP.SATFINITE.E5M2.F32.PACK_AB_MERGE_C R71, R8, R15, RZ ;  /* 0x0000000f0847723e */ /* 0x000fc400048060ff */
[----:B------:R-:W-:Y:S01]  /*37f90*/  ISETP.LT.AND P6, PT, R70, UR74, !P6 ;  /* 0x0000004a46007c0c */ /* 0x000fe2000f7c1270 */
[----:B------:R-:W0:Y:S01]  /*37fa0*/  LDCU UR74, c[0x0][0x398] ;  /* 0x00007300ff4a77ac */ /* 0x000e220008000800 */
[----:B------:R-:W-:Y:S01]  /*37fb0*/  PRMT R8, R9, 0x9910, RZ ;  /* 0x0000991009087816 */ /* 0x000fe200000000ff */
[----:B--2---:R-:W2:Y:S01]  /*37fc0*/  LDL.LU R10, [R1+0x414] ;  /* 0x00041400010a7983 */ /* 0x004ea20000300800 */
[----:B------:R-:W-:-:S03]  /*37fd0*/  VIADD R0, R68, 0x84 ;  /* 0x0000008444007836 */ /* 0x000fc60000000000 */
[----:B------:R-:W2:Y:S04]  /*37fe0*/  LDL.LU R21, [R1+0x10] ;  /* 0x0000100001157983 */ /* 0x000ea80000300800 */
[----:B------:R-:W2:Y:S01]  /*37ff0*/  LDL.LU R11, [R1+0x14] ;  /* 0x00001400010b7983 */ /* 0x000ea20000300800 */
[----:B------:R-:W-:Y:S01]  /*38000*/  ISETP.LT.AND P4, PT, R69, UR9, !P3 ;  /* 0x0000000945007c0c */ /* 0x000fe2000df81270 */
[----:B------:R-:W0:Y:S02]  /*38010*/  LDCU UR9, c[0x0][0x398] ;  /* 0x00007300ff0977ac */ /* 0x000e240008000800 */
[----:B------:R-:W2:Y:S04]  /*38020*/  LDL.LU.64 R16, [R1+0xb28] ;  /* 0x000b280001107983 */ /* 0x000ea80000300a00 */
[----:B------:R-:W2:Y:S04]  /*38030*/  LDL.LU.64 R18, [R1+0xb20] ;  /* 0x000b200001127983 */ /* 0x000ea80000300a00 */
[----:B---3--:R-:W-:Y:S01]  /*38040*/  @P5 STG.E.U8 desc[UR24][R12.64], R9 ;  /* 0x000000090c005986 */ /* 0x008fe2000c101118 */
[----:B------:R-:W-:Y:S01]  /*38050*/  ISETP.GE.AND P5, PT, R0, UR12, PT ;  /* 0x0000000c00007c0c */ /* 0x000fe2000bfa6270 */
[----:B------:R-:W-:Y:S01]  /*38060*/  IMAD.MOV.U32 R0, RZ, RZ, R8 ;  /* 0x000000ffff007224 */ /* 0x000fe200078e0008 */
[----:B-----5:R-:W-:Y:S01]  /*38070*/  ISETP.LT.AND P3, PT, R70, UR72, !P3 ;  /* 0x0000004846007c0c */ /* 0x020fe2000df61270 */
[----:B------:R-:W3:Y:S03]  /*38080*/  LDCU UR12, c[0x0][0x398] ;  /* 0x00007300ff0c77ac */ /* 0x000ee60008000800 */
[----:B------:R-:W-:Y:S01]  /*38090*/  SHF.R.S32.HI R0, RZ, 0x8, R0 ;  /* 0x00000008ff007819 */ /* 0x000fe20000011400 */
[----:B----4-:R4:W-:Y:S04]  /*380a0*/  @P6 STG.E.U8 desc[UR24][R6.64], R71 ;  /* 0x0000004706006986 */ /* 0x0109e8000c101118 */
[----:B------:R5:W-:Y:S04]  /*380b0*/  @P4 STG.E.U8 desc[UR24][R4.64], R0 ;  /* 0x0000000004004986 */ /* 0x000be8000c101118 */
[----:B----4-:R-:W4:Y:S04]  /*380c0*/  LDL.LU.64 R6, [R1+0xb18] ;  /* 0x000b180001067983 */ /* 0x010f280000300a00 */
[----:B-----5:R-:W5:Y:S01]  /*380d0*/  LDL.LU.64 R4, [R1+0xb10] ;  /* 0x000b100001047983 */ /* 0x020f620000300a00 */
[----:B------:R-:W-:Y:S01]  /*380e0*/  VIADD R0, R68, 0x85 ;  /* 0x0000008544007836 */ /* 0x000fe20000000000 */
[----:B------:R-:W-:-:S02]  /*380f0*/  PRMT R71, R71, 0x9910, RZ ;  /* 0x0000991047477816 */ /* 0x000fc400000000ff */
[----:B0-----:R-:W-:Y:S01]  /*38100*/  ISETP.LT.AND P6, PT, R69, UR10, !P5 ;  /* 0x0000000a45007c0c */ /* 0x001fe2000efc1270 */
[----:B------:R-:W5:Y:S01]  /*38110*/  LDL.LU R14, [R1+0x418] ;  /* 0x00041800010e7983 */ /* 0x000f620000300800 */
[----:B------:R-:W-:Y:S01]  /*38120*/  ISETP.GE.AND P4, PT, R0, UR14, PT ;  /* 0x0000000e00007c0c */ /* 0x000fe2000bf86270 */
[----:B------:R-:W0:Y:S01]  /*38130*/  LDCU UR10, c[0x0][0x398] ;  /* 0x00007300ff0a77ac */ /* 0x000e220008000800 */
[----:B------:R-:W-:Y:S01]  /*38140*/  SHF.R.S32.HI R0, RZ, 0x8, R71 ;  /* 0x00000008ff007819 */ /* 0x000fe20000011447 */
[----:B------:R-:W5:Y:S01]  /*38150*/  LDL.LU R9, [R1+0x41c] ;  /* 0x00041c0001097983 */ /* 0x000f620000300800 */
[----:B--2---:R-:W-:-:S03]  /*38160*/  F2FP.SATFINITE.E5M2.F32.PACK_AB_MERGE_C R10, R10, R20, RZ ;  /* 0x000000140a0a723e */ /* 0x004fc600048060ff */
[----:B------:R-:W2:Y:S01]  /*38170*/  LDL.LU R15, [R1+0x18] ;  /* 0x00001800010f7983 */ /* 0x000ea20000300800 */
[----:B------:R-:W-:Y:S01]  /*38180*/  ISETP.LT.AND P5, PT, R70, UR74, !P5 ;  /* 0x0000004a46007c0c */ /* 0x000fe2000efa1270 */
[----:B------:R-:W0:Y:S02]  /*38190*/  LDCU UR14, c[0x0][0x398] ;  /* 0x00007300ff0e77ac */ /* 0x000e240008000800 */
[----:B------:R-:W2:Y:S04]  /*381a0*/  LDL.LU R8, [R1+0x1c] ;  /* 0x00001c0001087983 */ /* 0x000ea80000300800 */
[----:B------:R-:W2:Y:S04]  /*381b0*/  LDL.LU.64 R12, [R1+0xb08] ;  /* 0x000b0800010c7983 */ /* 0x000ea80000300a00 */
[----:B------:R0:W-:Y:S01]  /*381c0*/  @P3 STG.E.U8 desc[UR24][R16.64], R0 ;  /* 0x0000000010003986 */ /* 0x0001e2000c101118 */
[----:B------:R-:W-:Y:S01]  /*381d0*/  ISETP.LT.AND P3, PT, R69, UR9, !P4 ;  /* 0x0000000945007c0c */ /* 0x000fe2000e761270 */
[----:B------:R-:W1:Y:S01]  /*381e0*/  LDCU UR9, c[0x0][0x39c] ;  /* 0x00007380ff0977ac */ /* 0x000e620008000800 */
[----:B------:R-:W-:Y:S01]  /*381f0*/  F2FP.SATFINITE.E5M2.F32.PACK_AB_MERGE_C R71, R11, R21, RZ ;  /* 0x000000150b47723e */ /* 0x000fe200048060ff */
[----:B------:R3:W-:Y:S01]  /*38200*/  @P6 STG.E.U8 desc[UR24][R18.64], R10 ;  /* 0x0000000a12006986 */ /* 0x0007e2000c101118 */
[----:B0-----:R-:W-:Y:S01]  /*38210*/  VIADD R0, R68, 0x86 ;  /* 0x0000008644007836 */ /* 0x001fe20000000000 */
[----:B------:R-:W-:-:S02]  /*38220*/  PRMT R16, R10, 0x9910, RZ ;  /* 0x000099100a107816 */ /* 0x000fc400000000ff */
[----:B---3--:R-:W3:Y:S02]  /*38230*/  LDL.LU.64 R10, [R1+0xb00] ;  /* 0x000b0000010a7983 */ /* 0x008ee40000300a00 */
[----:B------:R-:W-:Y:S01]  /*38240*/  ISETP.GE.AND P6, PT, R0, UR16, PT ;  /* 0x0000001000007c0c */ /* 0x000fe2000bfc6270 */
[----:B------:R-:W-:Y:S01]  /*38250*/  IMAD.MOV.U32 R0, RZ, RZ, R16 ;  /* 0x000000ffff007224 */ /* 0x000fe200078e0010 */
[----:B------:R-:W-:Y:S01]  /*38260*/  ISETP.LT.AND P4, PT, R70, UR12, !P4 ;  /* 0x0000000c46007c0c */ /* 0x000fe2000e781270 */
[----:B------:R-:W0:Y:S03]  /*38270*/  LDCU UR16, c[0x0][0x398] ;  /* 0x00007300ff1077ac */ /* 0x000e260008000800 */
[----:B------:R-:W-:Y:S01]  /*38280*/  SHF.R.S32.HI R0, RZ, 0x8, R0 ;  /* 0x00000008ff007819 */ /* 0x000fe20000011400 */
[----:B------:R-:W0:Y:S01]  /*38290*/  LDCU UR12, c[0x0][0x398] ;  /* 0x00007300ff0c77ac */ /* 0x000e220008000800 */
[----:B----4-:R4:W-:Y:S04]  /*382a0*/  @P5 STG.E.U8 desc[UR24][R6.64], R71 ;  /* 0x0000004706005986 */ /* 0x0109e8000c101118 */
[----:B-----5:R5:W-:Y:S04]  /*382b0*/  @P3 STG.E.U8 desc[UR24][R4.64], R0 ;  /* 0x0000000004003986 */ /* 0x020be8000c101118 */
[----:B----4-:R-:W4:Y:S04]  /*382c0*/  LDL.LU.64 R6, [R1+0xaf8] ;  /* 0x000af80001067983 */ /* 0x010f280000300a00 */
[----:B-----5:R-:W5:Y:S01]  /*382d0*/  LDL.LU.64 R4, [R1+0xaf0] ;  /* 0x000af00001047983 */ /* 0x020f620000300a00 */
[----:B------:R-:W-:Y:S01]  /*382e0*/  VIADD R0, R68, 0x87 ;  /* 0x0000008744007836 */ /* 0x000fe20000000000 */
[----:B------:R-:W-:-:S02]  /*382f0*/  PRMT R71, R71, 0x9910, RZ ;  /* 0x0000991047477816 */ /* 0x000fc400000000ff */
[----:B------:R-:W-:Y:S01]  /*38300*/  ISETP.LT.AND P5, PT, R69, UR10, !P6 ;  /* 0x0000000a45007c0c */ /* 0x000fe2000f7a1270 */
[----:B------:R-:W5:Y:S01]  /*38310*/  LDL.LU R20, [R1+0x420] ;  /* 0x0004200001147983 */ /* 0x000f620000300800 */
[----:B------:R-:W-:Y:S01]  /*38320*/  ISETP.GE.AND P3, PT, R0, UR18, PT ;  /* 0x0000001200007c0c */ /* 0x000fe2000bf66270 */
[----:B------:R-:W0:Y:S01]  /*38330*/  LDCU UR18, c[0x0][0x398] ;  /* 0x00007300ff1277ac */ /* 0x000e220008000800 */
[----:B------:R-:W-:Y:S02]  /*38340*/  SHF.R.S32.HI R0, RZ, 0x8, R71 ;  /* 0x00000008ff007819 */ /* 0x000fe40000011447 */
[----:B------:R-:W-:Y:S01]  /*38350*/  F2FP.SATFINITE.E5M2.F32.PACK_AB_MERGE_C R9, R9, R14, RZ ;  /* 0x0000000e0909723e */ /* 0x000fe200048060ff */
[----:B------:R-:W0:Y:S02]  /*38360*/  LDCU UR10, c[0x0][0x39c] ;  /* 0x00007380ff0a77ac */ /* 0x000e240008000800 */
[----:B--2---:R2:W-:Y:S01]  /*38370*/  @P4 STG.E.U8 desc[UR24][R12.64], R0 ;  /* 0x000000000c004986 */ /* 0x0045e2000c101118 */
[----:B------:R-:W-:-:S02]  /*38380*/  F2FP.SATFINITE.E5M2.F32.PACK_AB_MERGE_C R71, R8, R15, RZ ;  /* 0x0000000f0847723e */ /* 0x000fc400048060ff */
[----:B------:R-:W-:Y:S01]  /*38390*/  ISETP.LT.AND P6, PT, R70, UR14, !P6 ;  /* 0x0000000e46007c0c */ /* 0x000fe2000f7c1270 */
[----:B------:R-:W1:Y:S01]  /*383a0*/  LDCU UR14, c[0x0][0x398] ;  /* 0x00007300ff0e77ac */ /* 0x000e620008000800 */
[----:B------:R-:W-:Y:S01]  /*383b0*/  PRMT R8, R9, 0x9910, RZ ;  /* 0x0000991009087816 */ /* 0x000fe200000000ff */
[----:B--2---:R-:W2:Y:S01]  /*383c0*/  LDL.LU R12, [R1+0x424] ;  /* 0x00042400010c7983 */ /* 0x004ea20000300800 */
[----:B------:R-:W-:-:S03]  /*383d0*/  VIADD R0, R68, 0x88 ;  /* 0x0000008844007836 */ /* 0x000fc60000000000 */
[----:B------:R-:W2:Y:S04]  /*383e0*/  LDL.LU R21, [R1+0x20] ;  /* 0x0000200001157983 */ /* 0x000ea80000300800 */
[----:B------:R-:W2:Y:S01]  /*383f0*/  LDL.LU R13, [R1+0x24] ;  /* 0x00002400010d7983 */ /* 0x000ea20000300800 */
[----:B0-----:R-:W-:Y:S01]  /*38400*/  ISETP.LT.AND P4, PT, R69, UR16, !P3 ;  /* 0x0000001045007c0c */ /* 0x001fe2000df81270 */
[----:B------:R-:W0:Y:S02]  /*38410*/  LDCU UR16, c[0x0][0x398] ;  /* 0x00007300ff1077ac */ /* 0x000e240008000800 */
[----:B------:R-:W2:Y:S04]  /*38420*/  LDL.LU.64 R16, [R1+0xae8] ;  /* 0x000ae80001107983 */ /* 0x000ea80000300a00 */
[----:B---3--:R-:W-:Y:S01]  /*38430*/  @P5 STG.E.U8 desc[UR24][R10.64], R9 ;  /* 0x000000090a005986 */ /* 0x008fe2000c101118 */
[----:B------:R-:W-:Y:S01]  /*38440*/  ISETP.GE.AND P5, PT, R0, UR20, PT ;  /* 0x0000001400007c0c */ /* 0x000fe2000bfa6270 */
[----:B------:R-:W-:Y:S01]  /*38450*/  IMAD.MOV.U32 R0, RZ, RZ, R8 ;  /* 0x000000ffff007224 */ /* 0x000fe200078e0008 */
[----:B------:R-:W-:Y:S01]  /*38460*/  ISETP.LT.AND P3, PT, R70, UR12, !P3 ;  /* 0x0000000c46007c0c */ /* 0x000fe2000df61270 */
[----:B------:R-:W3:Y:S01]  /*38470*/  LDL.LU.64 R18, [R1+0xae0] ;  /* 0x000ae00001127983 */ /* 0x000ee20000300a00 */
[----:B------:R-:W0:Y:S02]  /*38480*/  LDCU UR20, c[0x0][0x398] ;  /* 0x00007300ff1477ac */ /* 0x000e240008000800 */
        /* <DEDUP_REMOVED lines=12> */
[----:B------:R-:W-:Y:S01]  /*38550*/  SHF.R.S32.HI R0, RZ, 0x8, R71 ;  /* 0x00000008ff007819 */ /* 0x000fe20000011447 */
[----:B------:R-:W5:Y:S01]  /*38560*/  LDL.LU R9, [R1+0x42c] ;  /* 0x00042c0001097983 */ /* 0x000f620000300800 */
[----:B--2---:R-:W-:-:S03]  /*38570*/  F2FP.SATFINITE.E5M2.F32.PACK_AB_MERGE_C R12, R12, R20, RZ ;  /* 0x000000140c0c723e */ /* 0x004fc600048060ff */
[----:B------:R-:W2:Y:S01]  /*38580*/  LDL.LU R15, [R1+0x28] ;  /* 0x00002800010f7983 */ /* 0x000ea20000300800 */
[----:B-1----:R-:W-:Y:S01]  /*38590*/  ISETP.LT.AND P5, PT, R70, UR14, !P5 ;  /* 0x0000000e46007c0c */ /* 0x002fe2000efa1270 */
[----:B------:R-:W1:Y:S02]  /*385a0*/  LDCU UR14, c[0x0][0x398] ;  /* 0x00007300ff0e77ac */ /* 0x000e640008000800 */
[----:B------:R-:W2:Y:S01]  /*385b0*/  LDL.LU R8, [R1+0x2c] ;  /* 0x00002c0001087983 */ /* 0x000ea20000300800 */
[----:B------:R-:W1:Y:S03]  /*385c0*/  LDCU UR22, c[0x0][0x398] ;  /* 0x00007300ff1677ac */ /* 0x000e660008000800 */
[----:B------:R-:W2:Y:S04]  /*385d0*/  LDL.LU.64 R10, [R1+0xac8] ;  /* 0x000ac800010a7983 */ /* 0x000ea80000300a00 */
[----:B------:R1:W-:Y:S01]  /*385e0*/  @P3 STG.E.U8 desc[UR24][R16.64], R0 ;  /* 0x0000000010003986 */ /* 0x0003e2000c101118 */
[----:B0-----:R-:W-:Y:S01]  /*385f0*/  ISETP.LT.AND P3, PT, R69, UR16, !P4 ;  /* 0x0000001045007c0c */ /* 0x001fe2000e761270 */
[----:B------:R-:W0:Y:S01]  /*38600*/  LDCU UR16, c[0x0][0x398] ;  /* 0x00007300ff1077ac */ /* 0x000e220008000800 */
[----:B------:R-:W-:Y:S01]  /*38610*/  F2FP.SATFINITE.E5M2.F32.PACK_AB_MERGE_C R71, R13, R21, RZ ;  /* 0x000000150d47723e */ /* 0x000fe200048060ff */
[----:B---3--:R3:W-:Y:S01]  /*38620*/  @P6 STG.E.U8 desc[UR24][R18.64], R12 ;  /* 0x0000000c12006986 */ /* 0x0087e2000c101118 */
[----:B-1----:R-:W-:Y:S01]  /*38630*/  VIADD R0, R68, 0x8a ;  /* 0x0000008a44007836 */ /* 0x002fe20000000000 */
[----:B------:R-:W-:-:S04]  /*38640*/  PRMT R16, R12, 0x9910, RZ ;  /* 0x000099100c107816 */ /* 0x000fc800000000ff */
[----:B------:R-:W-:Y:S01]  /*38650*/  ISETP.GE.AND P6, PT, R0, UR23, PT ;  /* 0x0000001700007c0c */ /* 0x000fe2000bfc6270 */
[----:B------:R-:W-:Y:S01]  /*38660*/  IMAD.MOV.U32 R0, RZ, RZ, R16 ;  /* 0x000000ffff007224 */ /* 0x000fe200078e0010 */
[----:B---3--:R-:W3:Y:S01]  /*38670*/  LDL.LU.64 R12, [R1+0xac0] ;  /* 0x000ac000010c7983 */ /* 0x008ee20000300a00 */
[----:B------:R-:W-:Y:S01]  /*38680*/  ISETP.LT.AND P4, PT, R70, UR20, !P4 ;  /* 0x0000001446007c0c */ /* 0x000fe2000e781270 */
[----:B------:R-:W1:Y:S02]  /*38690*/  LDCU UR20, c[0x0][0x398] ;  /* 0x00007300ff1477ac */ /* 0x000e640008000800 */
        /* <DEDUP_REMOVED lines=30> */
[----:B-1----:R-:W-:Y:S01]  /*38880*/  ISETP.LT.AND P3, PT, R70, UR20, !P3 ;  /* 0x0000001446007c0c */ /* 0x002fe2000df61270 */
[----:B------:R-:W3:Y:S01]  /*38890*/  LDL.LU.64 R18, [R1+0xaa0] ;  /* 0x000aa00001127983 */ /* 0x000ee20000300a00 */
        /* <DEDUP_REMOVED lines=78> */
[----:B------:R-:W1:Y:S01]  /*38d80*/  LDCU UR26, c[0x0][0x398] ;  /* 0x00007300ff1a77ac */ /* 0x000e620008000800 */
[----:B------:R-:W-:Y:S01]  /*38d90*/  SHF.R.S32.HI R0, RZ, 0x8, R71 ;  /* 0x00000008ff007819 */ /* 0x000fe20000011447 */
[----:B------:R-:W5:Y:S01]  /*38da0*/  LDL.LU R9, [R1+0x44c] ;  /* 0x00044c0001097983 */ /* 0x000f620000300800 */
[----:B--2---:R-:W-:-:S03]  /*38db0*/  F2FP.SATFINITE.E5M2.F32.PACK_AB_MERGE_C R12, R12, R20, RZ ;  /* 0x000000140c0c723e */ /* 0x004fc600048060ff */
[----:B------:R-:W2:Y:S01]  /*38dc0*/  LDL.LU R15, [R1+0x48] ;  /* 0x00004800010f7983 */ /* 0x000ea20000300800 */
[----:B0-----:R-:W-:Y:S01]  /*38dd0*/  ISETP.LT.AND P5, PT, R70, UR22, !P5 ;  /* 0x0000001646007c0c */ /* 0x001fe2000efa1270 */
[----:B------:R-:W0:Y:S02]  /*38de0*/  LDCU UR22, c[0x0][0x398] ;  /* 0x00007300ff1677ac */ /* 0x000e240008000800 */
[----:B------:R-:W2:Y:S01]  /*38df0*/  LDL.LU R8, [R1+0x4c] ;  /* 0x00004c0001087983 */ /* 0x000ea20000300800 */
[----:B------:R-:W0:Y:S03]  /*38e00*/  LDCU UR32, c[0x0][0x398] ;  /* 0x00007300ff2077ac */ /* 0x000e260008000800 */
[----:B------:R-:W2:Y:S04]  /*38e10*/  LDL.LU.64 R10, [R1+0xa48] ;  /* 0x000a4800010a7983 */ /* 0x000ea80000300a00 */
[----:B------:R0:W-:Y:S01]  /*38e20*/  @P3 STG.E.U8 desc[UR24][R16.64], R0 ;  /* 0x0000000010003986 */ /* 0x0001e2000c101118 */
[----:B------:R-:W-:Y:S01]  /*38e30*/  ISETP.LT.AND P3, PT, R69, UR23, !P4 ;  /* 0x0000001745007c0c */ /* 0x000fe2000e761270 */
[----:B------:R-:W1:Y:S01]  /*38e40*/  LDCU UR23, c[0x0][0x398] ;  /* 0x00007300ff1777ac */ /* 0x000e620008000800 */
[----:B------:R-:W-:Y:S01]  /*38e50*/  F2FP.SATFINITE.E5M2.F32.PACK_AB_MERGE_C R71, R13, R21, RZ ;  /* 0x000000150d47723e */ /* 0x000fe200048060ff */
[----:B---3--:R3:W-:Y:S01]  /*38e60*/  @P6 STG.E.U8 desc[UR24][R18.64], R12 ;  /* 0x0000000c12006986 */ /* 0x0087e2000c101118 */
[----:B0-----:R-:W-:Y:S01]  /*38e70*/  VIADD R0, R68, 0x92 ;  /* 0x0000009244007836 */ /* 0x001fe20000000000 */
[----:B------:R-:W-:-:S04]  /*38e80*/  PRMT R16, R12, 0x9910, RZ ;  /* 0x000099100c107816 */ /* 0x000fc800000000ff */
[----:B------:R-:W-:Y:S01]  /*38e90*/  ISETP.GE.AND P6, PT, R0, UR33, PT ;  /* 0x0000002100007c0c */ /* 0x000fe2000bfc6270 */
[----:B------:R-:W-:Y:S01]  /*38ea0*/  IMAD.MOV.U32 R0, RZ, RZ, R16 ;  /* 0x000000ffff007224 */ /* 0x000fe200078e0010 */
[----:B---3--:R-:W3:Y:S01]  /*38eb0*/  LDL.LU.64 R12, [R1+0xa40] ;  /* 0x000a4000010c7983 */ /* 0x008ee20000300a00 */
[----:B------:R-:W-:Y:S01]  /*38ec0*/  ISETP.LT.AND P4, PT, R70, UR27, !P4 ;  /* 0x0000001b46007c0c */ /* 0x000fe2000e781270 */
        /* <DEDUP_REMOVED lines=9> */
[----:B-1----:R-:W-:Y:S01]  /*38f60*/  ISETP.LT.AND P5, PT, R69, UR26, !P6 ;  /* 0x0000001a45007c0c */ /* 0x002fe2000f7a1270 */
[----:B------:R-:W5:Y:S01]  /*38f70*/  LDL.LU R20, [R1+0x450] ;  /* 0x0004500001147983 */ /* 0x000f620000300800 */
[----:B------:R-:W-:Y:S01]  /*38f80*/  ISETP.GE.AND P3, PT, R0, UR34, PT ;  /* 0x0000002200007c0c */ /* 0x000fe2000bf66270 */
[----:B------:R-:W1:Y:S01]  /*38f90*/  LDCU UR26, c[0x0][0x398] ;  /* 0x00007300ff1a77ac */ /* 0x000e620008000800 */
        /* <DEDUP_REMOVED lines=13> */
[----:B------:R-:W1:Y:S02]  /*39070*/  LDCU UR23, c[0x0][0x398] ;  /* 0x00007300ff1777ac */ /* 0x000e640008000800 */
[----:B------:R-:W2:Y:S04]  /*39080*/  LDL.LU.64 R16, [R1+0xa28] ;  /* 0x000a280001107983 */ /* 0x000ea80000300a00 */
[----:B---3--:R-:W-:Y:S01]  /*39090*/  @P5 STG.E.U8 desc[UR24][R12.64], R9 ;  /* 0x000000090c005986 */ /* 0x008fe2000c101118 */
[----:B------:R-:W-:Y:S01]  /*390a0*/  ISETP.GE.AND P5, PT, R0, UR35, PT ;  /* 0x0000002300007c0c */ /* 0x000fe2000bfa6270 */
[----:B------:R-:W-:Y:S01]  /*390b0*/  IMAD.MOV.U32 R0, RZ, RZ, R8 ;  /* 0x000000ffff007224 */ /* 0x000fe200078e0008 */
[----:B0-----:R-:W-:Y:S01]  /*390c0*/  ISETP.LT.AND P3, PT, R70, UR27, !P3 ;  /* 0x0000001b46007c0c */ /* 0x001fe2000df61270 */
        /* <DEDUP_REMOVED lines=14> */
[----:B------:R-:W-:Y:S01]  /*391b0*/  SHF.R.S32.HI R0, RZ, 0x8, R71 ;  /* 0x00000008ff007819 */ /* 0x000fe20000011447 */
[----:B------:R-:W5:Y:S01]  /*391c0*/  LDL.LU R9, [R1+0x45c] ;  /* 0x00045c0001097983 */ /* 0x000f620000300800 */
[----:B--2---:R-:W-:-:S03]  /*391d0*/  F2FP.SATFINITE.E5M2.F32.PACK_AB_MERGE_C R10, R10, R20, RZ ;  /* 0x000000140a0a723e */ /* 0x004fc600048060ff */
[----:B------:R-:W2:Y:S01]  /*391e0*/  LDL.LU R15, [R1+0x58] ;  /* 0x00005800010f7983 */ /* 0x000ea20000300800 */
[----:B------:R-:W-:Y:S01]  /*391f0*/  ISETP.LT.AND P5, PT, R70, UR28, !P5 ;  /* 0x0000001c46007c0c */ /* 0x000fe2000efa1270 */
        /* <DEDUP_REMOVED lines=71> */
[----:B-1----:R-:W-:Y:S01]  /*39670*/  ISETP.LT.AND P3, PT, R69, UR29, !P4 ;  /* 0x0000001d45007c0c */ /* 0x002fe2000e761270 */
        /* <DEDUP_REMOVED lines=34> */
[----:B-1----:R-:W-:Y:S01]  /*398a0*/  ISETP.LT.AND P4, PT, R69, UR29, !P3 ;  /* 0x0000001d45007c0c */ /* 0x002fe2000df81270 */
        /* <DEDUP_REMOVED lines=87> */
[----:B------:R-:W5:Y:S04]  /*39e20*/  LDL.LU R9, [R1+0x48c] ;  /* 0x00048c0001097983 */ /* 0x000f680000300800 */
[----:B------:R-:W5:Y:S01]  /*39e30*/  LDL.LU R15, [R1+0x88] ;  /* 0x00008800010f7983 */ /* 0x000f620000300800 */
[----:B--2---:R-:W-:-:S03]  /*39e40*/  F2FP.SATFINITE.E5M2.F32.PACK_AB_MERGE_C R12, R12, R20, RZ ;  /* 0x000000140c0c723e */ /* 0x004fc600048060ff */
[----:B------:R-:W2:Y:S04]  /*39e50*/  LDL.LU R8, [R1+0x8c] ;  /* 0x00008c0001087983 */ /* 0x000ea80000300800 */
[----:B------:R-:W2:Y:S01]  /*39e60*/  LDL.LU.64 R10, [R1+0x8f8] ;  /* 0x0008f800010a7983 */ /* 0x000ea20000300a00 */
[----:B------:R-:W-:Y:S01]  /*39e70*/  ISETP.LT.AND P5, PT, R70, UR32, !P5 ;  /* 0x0000002046007c0c */ /* 0x000fe2000efa1270 */
[----:B------:R-:W0:Y:S02]  /*39e80*/  LDCU UR32, c[0x0][0x398] ;  /* 0x00007300ff2077ac */ /* 0x000e240008000800 */
        /* <DEDUP_REMOVED lines=9> */
[----:B---3--:R-:W3:Y:S04]  /*39f20*/  LDL.LU.64 R12, [R1+0x8e8] ;  /* 0x0008e800010c7983 */ /* 0x008ee80000300a00 */
[----:B------:R-:W-:Y:S01]  /*39f30*/  SHF.R.S32.HI R0, RZ, 0x8, R0 ;  /* 0x00000008ff007819 */ /* 0x000fe20000011400 */
[----:B----4-:R0:W-:Y:S04]  /*39f40*/  @P5 STG.E.U8 desc[UR24][R6.64], R71 ;  /* 0x0000004706005986 */ /* 0x0101e8000c101118 */
[----:B-----5:R4:W-:Y:S04]  /*39f50*/  @P3 STG.E.U8 desc[UR24][R4.64], R0 ;  /* 0x0000000004003986 */ /* 0x0209e8000c101118 */
[----:B0-----:R-:W5:Y:S04]  /*39f60*/  LDL.LU.64 R6, [R1+0x8e0] ;  /* 0x0008e00001067983 */ /* 0x001f680000300a00 */
[----:B----4-:R-:W4:Y:S01]  /*39f70*/  LDL.LU.64 R4, [R1+0x8c8] ;  /* 0x0008c80001047983 */ /* 0x010f220000300a00 */
[----:B------:R-:W-:Y:S01]  /*39f80*/  ISETP.LT.AND P4, PT, R70, UR35, !P4 ;  /* 0x0000002346007c0c */ /* 0x000fe2000e781270 */
[----:B------:R-:W-:Y:S01]  /*39f90*/  VIADD R0, R68, 0xa3 ;  /* 0x000000a344007836 */ /* 0x000fe20000000000 */
[----:B------:R-:W-:Y:S01]  /*39fa0*/  PRMT R71, R71, 0x9910, RZ ;  /* 0x0000991047477816 */ /* 0x000fe200000000ff */
[----:B------:R-:W4:Y:S01]  /*39fb0*/  LDL.LU R20, [R1+0x490] ;  /* 0x0004900001147983 */ /* 0x000f220000300800 */
[----:B------:R-:W-:Y:S01]  /*39fc0*/  ISETP.LT.AND P5, PT, R69, UR34, !P6 ;  /* 0x0000002245007c0c */ /* 0x000fe2000f7a1270 */
[----:B------:R-:W0:Y:S01]  /*39fd0*/  LDCU UR35, c[0x0][0x398] ;  /* 0x00007300ff2377ac */ /* 0x000e220008000800 */
[----:B------:R-:W-:-:S02]  /*39fe0*/  ISETP.GE.AND P3, PT, R0, UR50, PT ;  /* 0x0000003200007c0c */ /* 0x000fc4000bf66270 */
[----:B------:R-:W-:Y:S01]  /*39ff0*/  SHF.R.S32.HI R0, RZ, 0x8, R71 ;  /* 0x00000008ff007819 */ /* 0x000fe20000011447 */
[----:B------:R-:W0:Y:S01]  /*3a000*/  LDCU UR34, c[0x0][0x398] ;  /* 0x00007300ff2277ac */ /* 0x000e220008000800 */
[----:B------:R-:W-:-:S03]  /*3a010*/  F2FP.SATFINITE.E5M2.F32.PACK_AB_MERGE_C R9, R9, R14, RZ ;  /* 0x0000000e0909723e */ /* 0x000fc600048060ff */
[----:B--2---:R2:W-:Y:S01]  /*3a020*/  @P4 STG.E.U8 desc[UR24][R10.64], R0 ;  /* 0x000000000a004986 */ /* 0x0045e2000c101118 */
[----:B------:R-:W-:Y:S02]  /*3a030*/  F2FP.SATFINITE.E5M2.F32.PACK_AB_MERGE_C R71, R8, R15, RZ ;  /* 0x0000000f0847723e */ /* 0x000fe400048060ff */
        /* <DEDUP_REMOVED lines=12> */
[----:B------:R-:W-:-:S02]  /*3a100*/  IMAD.MOV.U32 R0, RZ, RZ, R8 ;  /* 0x000000ffff007224 */ /* 0x000fc400078e0008 */
[----:B------:R-:W3:Y:S03]  /*3a110*/  LDL.LU.64 R18, [R1+0x8a8] ;  /* 0x0008a80001127983 */ /* 0x000ee60000300a00 */
[----:B------:R-:W-:Y:S01]  /*3a120*/  SHF.R.S32.HI R0, RZ, 0x8, R0 ;  /* 0x00000008ff007819 */ /* 0x000fe20000011400 */
[----:B-----5:R5:W-:Y:S04]  /*3a130*/  @P6 STG.E.U8 desc[UR24][R6.64], R71 ;  /* 0x0000004706006986 */ /* 0x020be8000c101118 */
[----:B----4-:R4:W-:Y:S04]  /*3a140*/  @P4 STG.E.U8 desc[UR24][R4.64], R0 ;  /* 0x0000000004004986 */ /* 0x0109e8000c101118 */
[----:B-----5:R-:W5:Y:S04]  /*3a150*/  LDL.LU.64 R6, [R1+0x8a0] ;  /* 0x0008a00001067983 */ /* 0x020f680000300a00 */
[----:B----4-:R-:W4:Y:S01]  /*3a160*/  LDL.LU.64 R4, [R1+0x898] ;  /* 0x0008980001047983 */ /* 0x010f220000300a00 */
[----:B0-----:R-:W-:Y:S01]  /*3a170*/  ISETP.LT.AND P3, PT, R70, UR35, !P3 ;  /* 0x0000002346007c0c */ /* 0x001fe2000df61270 */
[----:B------:R-:W-:Y:S01]  /*3a180*/  VIADD R0, R68, 0xa5 ;  /* 0x000000a544007836 */ /* 0x000fe20000000000 */
[----:B------:R-:W-:Y:S01]  /*3a190*/  PRMT R71, R71, 0x9910, RZ ;  /* 0x0000991047477816 */ /* 0x000fe200000000ff */
[----:B------:R-:W4:Y:S01]  /*3a1a0*/  LDL.LU R14, [R1+0x498] ;  /* 0x00049800010e7983 */ /* 0x000f220000300800 */
[----:B------:R-:W-:Y:S01]  /*3a1b0*/  ISETP.LT.AND P6, PT, R69, UR34, !P5 ;  /* 0x0000002245007c0c */ /* 0x000fe2000efc1270 */
[----:B------:R-:W0:Y:S01]  /*3a1c0*/  LDCU UR35, c[0x0][0x398] ;  /* 0x00007300ff2377ac */ /* 0x000e220008000800 */
[----:B------:R-:W-:Y:S01]  /*3a1d0*/  ISETP.GE.AND P4, PT, R0, UR52, PT ;  /* 0x0000003400007c0c */ /* 0x000fe2000bf86270 */
[----:B------:R-:W4:Y:S01]  /*3a1e0*/  LDL.LU R9, [R1+0x49c] ;  /* 0x00049c0001097983 */ /* 0x000f220000300800 */
[----:B------:R-:W-:Y:S01]  /*3a1f0*/  SHF.R.S32.HI R0, RZ, 0x8, R71 ;  /* 0x00000008ff007819 */ /* 0x000fe20000011447 */
[----:B------:R-:W0:Y:S02]  /*3a200*/  LDCU UR34, c[0x0][0x398] ;  /* 0x00007300ff2277ac */ /* 0x000e240008000800 */
[----:B------:R-:W4:Y:S01]  /*3a210*/  LDL.LU R15, [R1+0x98] ;  /* 0x00009800010f7983 */ /* 0x000f220000300800 */
        /* <DEDUP_REMOVED lines=16> */
[----:B-----5:R0:W-:Y:S04]  /*3a320*/  @P5 STG.E.U8 desc[UR24][R6.64], R71 ;  /* 0x0000004706005986 */ /* 0x0201e8000c101118 */
[----:B----4-:R4:W-:Y:S04]  /*3a330*/  @P3 STG.E.U8 desc[UR24][R4.64], R0 ;  /* 0x0000000004003986 */ /* 0x0109e8000c101118 */
        /* <DEDUP_REMOVED lines=50> */
[----:B------:R-:W-:Y:S01]  /*3a660*/  ISETP.LT.AND P3, PT, R69, UR37, !P4 ;  /* 0x0000002545007c0c */ /* 0x000fe2000e761270 */
[----:B------:R-:W0:Y:S01]  /*3a670*/  LDCU UR37, c[0x0][0x398] ;  /* 0x00007300ff2577ac */ /* 0x000e220008000800 */
[----:B------:R-:W-:Y:S01]  /*3a680*/  F2FP.SATFINITE.E5M2.F32.PACK_AB_MERGE_C R71, R13, R21, RZ ;  /* 0x000000150d47723e */ /* 0x000fe200048060ff */
[----:B---3--:R3:W-:Y:S01]  /*3a690*/  @P6 STG.E.U8 desc[UR24][R18.64], R12 ;  /* 0x0000000c12006986 */ /* 0x0087e2000c101118 */
[----:B-1----:R-:W-:Y:S01]  /*3a6a0*/  VIADD R0, R68, 0xaa ;  /* 0x000000aa44007836 */ /* 0x002fe20000000000 */
[----:B------:R-:W-:-:S04]  /*3a6b0*/  PRMT R16, R12, 0x9910, RZ ;  /* 0x000099100c107816 */ /* 0x000fc800000000ff */
[----:B------:R-:W-:Y:S01]  /*3a6c0*/  ISETP.GE.AND P6, PT, R0, UR57, PT ;  /* 0x0000003900007c0c */ /* 0x000fe2000bfc6270 */
[----:B------:R-:W-:Y:S01]  /*3a6d0*/  IMAD.MOV.U32 R0, RZ, RZ, R16 ;  /* 0x000000ffff007224 */ /* 0x000fe200078e0010 */
[----:B---3--:R-:W3:Y:S04]  /*3a6e0*/  LDL.LU.64 R12, [R1+0x800] ;  /* 0x00080000010c7983 */ /* 0x008ee80000300a00 */
[----:B------:R-:W-:Y:S01]  /*3a6f0*/  SHF.R.S32.HI R0, RZ, 0x8, R0 ;  /* 0x00000008ff007819 */ /* 0x000fe20000011400 */
[----:B-----5:R1:W-:Y:S04]  /*3a700*/  @P5 STG.E.U8 desc[UR24][R6.64], R71 ;  /* 0x0000004706005986 */ /* 0x0203e8000c101118 */
[----:B----4-:R4:W-:Y:S04]  /*3a710*/  @P3 STG.E.U8 desc[UR24][R4.64], R0 ;  /* 0x0000000004003986 */ /* 0x0109e8000c101118 */
[----:B-1----:R-:W5:Y:S04]  /*3a720*/  LDL.LU.64 R6, [R1+0x7e8] ;  /* 0x0007e80001067983 */ /* 0x002f680000300a00 */
[----:B----4-:R-:W4:Y:S01]  /*3a730*/  LDL.LU.64 R4, [R1+0x7e0] ;  /* 0x0007e00001047983 */ /* 0x010f220000300a00 */
[----:B------:R-:W-:Y:S01]  /*3a740*/  ISETP.LT.AND P4, PT, R70, UR39, !P4 ;  /* 0x0000002746007c0c */ /* 0x000fe2000e781270 */
[----:B------:R-:W-:Y:S01]  /*3a750*/  VIADD R0, R68, 0xab ;  /* 0x000000ab44007836 */ /* 0x000fe20000000000 */
[----:B------:R-:W-:Y:S01]  /*3a760*/  PRMT R71, R71, 0x9910, RZ ;  /* 0x0000991047477816 */ /* 0x000fe200000000ff */
[----:B------:R-:W4:Y:S01]  /*3a770*/  LDL.LU R20, [R1+0x4b0] ;  /* 0x0004b00001147983 */ /* 0x000f220000300800 */
[----:B0-----:R-:W-:Y:S01]  /*3a780*/  ISETP.LT.AND P5, PT, R69, UR38, !P6 ;  /* 0x0000002645007c0c */ /* 0x001fe2000f7a1270 */
[----:B------:R-:W0:Y:S01]  /*3a790*/  LDCU UR39, c[0x0][0x398] ;  /* 0x00007300ff2777ac */ /* 0x000e220008000800 */
[----:B------:R-:W-:-:S02]  /*3a7a0*/  ISETP.GE.AND P3, PT, R0, UR58, PT ;  /* 0x0000003a00007c0c */ /* 0x000fc4000bf66270 */
[----:B------:R-:W-:Y:S01]  /*3a7b0*/  SHF.R.S32.HI R0, RZ, 0x8, R71 ;  /* 0x00000008ff007819 */ /* 0x000fe20000011447 */
[----:B------:R-:W1:Y:S01]  /*3a7c0*/  LDCU UR38, c[0x0][0x398] ;  /* 0x00007300ff2677ac */ /* 0x000e620008000800 */
        /* <DEDUP_REMOVED lines=26> */
[----:B-1----:R-:W-:Y:S01]  /*3a970*/  ISETP.LT.AND P4, PT, R69, UR38, !P5 ;  /* 0x0000002645007c0c */ /* 0x002fe2000ef81270 */
[----:B------:R-:W0:Y:S01]  /*3a980*/  LDCU UR39, c[0x0][0x398] ;  /* 0x00007300ff2777ac */ /* 0x000e220008000800 */
[----:B------:R-:W-:Y:S01]  /*3a990*/  ISETP.GE.AND P6, PT, R0, UR60, PT ;  /* 0x0000003c00007c0c */ /* 0x000fe2000bfc6270 */
[----:B------:R-:W4:Y:S01]  /*3a9a0*/  LDL.LU R9, [R1+0x4bc] ;  /* 0x0004bc0001097983 */ /* 0x000f220000300800 */
[----:B------:R-:W-:Y:S01]  /*3a9b0*/  SHF.R.S32.HI R0, RZ, 0x8, R71 ;  /* 0x00000008ff007819 */ /* 0x000fe20000011447 */
[----:B------:R-:W1:Y:S02]  /*3a9c0*/  LDCU UR38, c[0x0][0x398] ;  /* 0x00007300ff2677ac */ /* 0x000e640008000800 */
        /* <DEDUP_REMOVED lines=21> */
[----:B0-----:R-:W-:Y:S01]  /*3ab20*/  ISETP.LT.AND P6, PT, R70, UR39, !P6 ;  /* 0x0000002746007c0c */ /* 0x001fe2000f7c1270 */
[----:B------:R-:W-:Y:S01]  /*3ab30*/  VIADD R0, R68, 0xaf ;  /* 0x000000af44007836 */ /* 0x000fe20000000000 */
[----:B------:R-:W-:Y:S01]  /*3ab40*/  PRMT R71, R71, 0x9910, RZ ;  /* 0x0000991047477816 */ /* 0x000fe200000000ff */
[----:B------:R-:W4:Y:S01]  /*3ab50*/  LDL.LU R20, [R1+0x4c0] ;  /* 0x0004c00001147983 */ /* 0x000f220000300800 */
[----:B------:R-:W-:Y:S01]  /*3ab60*/  ISETP.LT.AND P5, PT, R69, UR38, !P4 ;  /* 0x0000002645007c0c */ /* 0x000fe2000e7a1270 */
        /* <DEDUP_REMOVED lines=82> */
[----:B------:R-:W-:-:S05]  /*3b090*/  IMAD.MOV.U32 R0, RZ, RZ, R8 ;  /* 0x000000ffff007224 */ /* 0x000fca00078e0008 */
[----:B------:R-:W-:Y:S01]  /*3b0a0*/  SHF.R.S32.HI R0, RZ, 0x8, R0 ;  /* 0x00000008ff007819 */ /* 0x000fe20000011400 */
[----:B-----5:R3:W-:Y:S04]  /*3b0b0*/  @P6 STG.E.U8 desc[UR24][R6.64], R71 ;  /* 0x0000004706006986 */ /* 0x0207e8000c101118 */
[----:B----4-:R4:W-:Y:S04]  /*3b0c0*/  @P4 STG.E.U8 desc[UR24][R4.64], R0 ;  /* 0x0000000004004986 */ /* 0x0109e8000c101118 */
[----:B---3--:R-:W3:Y:S04]  /*3b0d0*/  LDL.LU.64 R6, [R1+0x6d0] ;  /* 0x0006d00001067983 */ /* 0x008ee80000300a00 */
[----:B----4-:R-:W4:Y:S04]  /*3b0e0*/  LDL.LU.64 R4, [R1+0x6c0] ;  /* 0x0006c00001047983 */ /* 0x010f280000300a00 */
[----:B------:R-:W5:Y:S01]  /*3b0f0*/  LDL.LU R14, [R1+0x4d8] ;  /* 0x0004d800010e7983 */ /* 0x000f620000300800 */
[----:B0-----:R-:W-:Y:S01]  /*3b100*/  ISETP.LT.AND P3, PT, R70, UR43, !P3 ;  /* 0x0000002b46007c0c */ /* 0x001fe2000df61270 */
[----:B------:R-:W-:Y:S01]  /*3b110*/  VIADD R0, R68, 0xb5 ;  /* 0x000000b544007836 */ /* 0x000fe20000000000 */
[----:B-1----:R-:W-:Y:S01]  /*3b120*/  ISETP.LT.AND P6, PT, R69, UR42, !P5 ;  /* 0x0000002a45007c0c */ /* 0x002fe2000efc1270 */
[----:B------:R-:W5:Y:S01]  /*3b130*/  LDL.LU R9, [R1+0x4dc] ;  /* 0x0004dc0001097983 */ /* 0x000f620000300800 */
[----:B------:R-:W-:Y:S01]  /*3b140*/  PRMT R71, R71, 0x9910, RZ ;  /* 0x0000991047477816 */ /* 0x000fe200000000ff */
[----:B------:R-:W0:Y:S02]  /*3b150*/  LDCU UR43, c[0x0][0x398] ;  /* 0x00007300ff2b77ac */ /* 0x000e240008000800 */
[----:B------:R-:W5:Y:S01]  /*3b160*/  LDL.LU R15, [R1+0xd8] ;  /* 0x0000d800010f7983 */ /* 0x000f620000300800 */
[----:B------:R-:W-:Y:S01]  /*3b170*/  ISETP.GE.AND P4, PT, R0, UR68, PT ;  /* 0x0000004400007c0c */ /* 0x000fe2000bf86270 */
[----:B------:R-:W1:Y:S02]  /*3b180*/  LDCU UR42, c[0x0][0x398] ;  /* 0x00007300ff2a77ac */ /* 0x000e640008000800 */
[----:B------:R-:W5:Y:S01]  /*3b190*/  LDL.LU R8, [R1+0xdc] ;  /* 0x0000dc0001087983 */ /* 0x000f620000300800 */
[----:B------:R-:W-:-:S02]  /*3b1a0*/  SHF.R.S32.HI R0, RZ, 0x8, R71 ;  /* 0x00000008ff007819 */ /* 0x000fc40000011447 */
[----:B--2---:R-:W-:Y:S01]  /*3b1b0*/  F2FP.SATFINITE.E5M2.F32.PACK_AB_MERGE_C R10, R10, R20, RZ ;  /* 0x000000140a0a723e */ /* 0x004fe200048060ff */
[----:B------:R-:W2:Y:S01]  /*3b1c0*/  LDL.LU.64 R12, [R1+0x6b8] ;  /* 0x0006b800010c7983 */ /* 0x000ea20000300a00 */
[----:B------:R-:W-:Y:S01]  /*3b1d0*/  ISETP.LT.AND P5, PT, R70, UR44, !P5 ;  /* 0x0000002c46007c0c */ /* 0x000fe2000efa1270 */
[----:B------:R-:W0:Y:S01]  /*3b1e0*/  LDCU UR44, c[0x0][0x398] ;  /* 0x00007300ff2c77ac */ /* 0x000e220008000800 */
[----:B------:R-:W-:Y:S01]  /*3b1f0*/  F2FP.SATFINITE.E5M2.F32.PACK_AB_MERGE_C R71, R11, R21, RZ ;  /* 0x000000150b47723e */ /* 0x000fe200048060ff */
[----:B------:R1:W-:Y:S01]  /*3b200*/  @P3 STG.E.U8 desc[UR24][R16.64], R0 ;  /* 0x0000000010003986 */ /* 0x0003e2000c101118 */
[----:B------:R-:W-:Y:S01]  /*3b210*/  ISETP.LT.AND P3, PT, R69, UR41, !P4 ;  /* 0x0000002945007c0c */ /* 0x000fe2000e761270 */
[----:B------:R-:W0:Y:S02]  /*3b220*/  LDCU UR41, c[0x0][0x39c] ;  /* 0x00007380ff2977ac */ /* 0x000e240008000800 */
[----:B------:R1:W-:Y:S02]  /*3b230*/  @P6 STG.E.U8 desc[UR24][R18.64], R10 ;  /* 0x0000000a12006986 */ /* 0x0003e4000c101118 */
[----:B-1----:R-:W-:Y:S01]  /*3b240*/  VIADD R0, R68, 0xb6 ;  /* 0x000000b644007836 */ /* 0x002fe20000000000 */
[----:B------:R-:W-:-:S02]  /*3b250*/  PRMT R16, R10, 0x9910, RZ ;  /* 0x000099100a107816 */ /* 0x000fc400000000ff */
[----:B------:R-:W2:Y:S02]  /*3b260*/  LDL.LU.64 R10, [R1+0x6b0] ;  /* 0x0006b000010a7983 */ /* 0x000ea40000300a00 */
[----:B------:R-:W-:Y:S01]  /*3b270*/  ISETP.GE.AND P6, PT, R0, UR69, PT ;  /* 0x0000004500007c0c */ /* 0x000fe2000bfc6270 */
[----:B------:R-:W-:-:S05]  /*3b280*/  IMAD.MOV.U32 R0, RZ, RZ, R16 ;  /* 0x000000ffff007224 */ /* 0x000fca00078e0010 */
[----:B------:R-:W-:Y:S01]  /*3b290*/  SHF.R.S32.HI R0, RZ, 0x8, R0 ;  /* 0x00000008ff007819 */ /* 0x000fe20000011400 */
[----:B---3--:R1:W-:Y:S04]  /*3b2a0*/  @P5 STG.E.U8 desc[UR24][R6.64], R71 ;  /* 0x0000004706005986 */ /* 0x0083e8000c101118 */
[----:B----4-:R3:W-:Y:S04]  /*3b2b0*/  @P3 STG.E.U8 desc[UR24][R4.64], R0 ;  /* 0x0000000004003986 */ /* 0x0107e8000c101118 */
[----:B-1----:R-:W4:Y:S04]  /*3b2c0*/  LDL.LU.64 R6, [R1+0x698] ;  /* 0x0006980001067983 */ /* 0x002f280000300a00 */
[----:B---3--:R-:W3:Y:S01]  /*3b2d0*/  LDL.LU.64 R4, [R1+0x690] ;  /* 0x0006900001047983 */ /* 0x008ee20000300a00 */
[----:B------:R-:W-:Y:S01]  /*3b2e0*/  VIADD R0, R68, 0xb7 ;  /* 0x000000b744007836 */ /* 0x000fe20000000000 */
[----:B------:R-:W-:-:S02]  /*3b2f0*/  PRMT R71, R71, 0x9910, RZ ;  /* 0x0000991047477816 */ /* 0x000fc400000000ff */
[----:B0-----:R-:W-:Y:S01]  /*3b300*/  ISETP.LT.AND P4, PT, R70, UR43, !P4 ;  /* 0x0000002b46007c0c */ /* 0x001fe2000e781270 */
[----:B------:R-:W3:Y:S01]  /*3b310*/  LDL.LU R20, [R1+0x4e0] ;  /* 0x0004e00001147983 */ /* 0x000ee20000300800 */
[----:B------:R-:W-:Y:S01]  /*3b320*/  ISETP.GE.AND P3, PT, R0, UR70, PT ;  /* 0x0000004600007c0c */ /* 0x000fe2000bf66270 */
[----:B------:R-:W0:Y:S01]  /*3b330*/  LDCU UR43, c[0x0][0x398] ;  /* 0x00007300ff2b77ac */ /* 0x000e220008000800 */
[----:B------:R-:W-:Y:S02]  /*3b340*/  SHF.R.S32.HI R0, RZ, 0x8, R71 ;  /* 0x00000008ff007819 */ /* 0x000fe40000011447 */
[----:B-----5:R-:W-:Y:S02]  /*3b350*/  F2FP.SATFINITE.E5M2.F32.PACK_AB_MERGE_C R71, R8, R15, RZ ;  /* 0x0000000f0847723e */ /* 0x020fe400048060ff */
[----:B------:R-:W5:Y:S01]  /*3b360*/  LDL.LU R15, [R1+0x4e4] ;  /* 0x0004e400010f7983 */ /* 0x000f620000300800 */
[----:B------:R-:W-:-:S03]  /*3b370*/  F2FP.SATFINITE.E5M2.F32.PACK_AB_MERGE_C R9, R9, R14, RZ ;  /* 0x0000000e0909723e */ /* 0x000fc600048060ff */
[----:B------:R-:W5:Y:S01]  /*3b380*/  LDL.LU R21, [R1+0xe0] ;  /* 0x0000e00001157983 */ /* 0x000f620000300800 */
[----:B------:R-:W-:Y:S01]  /*3b390*/  ISETP.LT.AND P5, PT, R69, UR42, !P6 ;  /* 0x0000002a45007c0c */ /* 0x000fe2000f7a1270 */
[----:B------:R-:W1:Y:S02]  /*3b3a0*/  LDCU UR42, c[0x0][0x39c] ;  /* 0x00007380ff2a77ac */ /* 0x000e640008000800 */
[----:B------:R-:W5:Y:S04]  /*3b3b0*/  LDL.LU R14, [R1+0xe4] ;  /* 0x0000e400010e7983 */ /* 0x000f680000300800 */
[----:B------:R-:W5:Y:S04]  /*3b3c0*/  LDL.LU.64 R18, [R1+0x678] ;  /* 0x0006780001127983 */ /* 0x000f680000300a00 */
[----:B------:R-:W5:Y:S01]  /*3b3d0*/  LDL.LU.64 R16, [R1+0x668] ;  /* 0x0006680001107983 */ /* 0x000f620000300a00 */
[----:B------:R-:W-:-:S03]  /*3b3e0*/  PRMT R8, R9, 0x9910, RZ ;  /* 0x0000991009087816 */ /* 0x000fc600000000ff */
[----:B--2---:R2:W-:Y:S01]  /*3b3f0*/  @P4 STG.E.U8 desc[UR24][R12.64], R0 ;  /* 0x000000000c004986 */ /* 0x0045e2000c101118 */
[----:B------:R-:W-:Y:S01]  /*3b400*/  ISETP.LT.AND P6, PT, R70, UR44, !P6 ;  /* 0x0000002c46007c0c */ /* 0x000fe2000f7c1270 */
[----:B------:R-:W0:Y:S01]  /*3b410*/  LDCU UR44, c[0x0][0x398] ;  /* 0x00007300ff2c77ac */ /* 0x000e220008000800 */
[----:B------:R-:W-:Y:S01]  /*3b420*/  ISETP.LT.AND P4, PT, R69, UR45, !P3 ;  /* 0x0000002d45007c0c */ /* 0x000fe2000df81270 */
[----:B------:R1:W-:Y:S01]  /*3b430*/  @P5 STG.E.U8 desc[UR24][R10.64], R9 ;  /* 0x000000090a005986 */ /* 0x0003e2000c101118 */
[----:B------:R-:W0:Y:S01]  /*3b440*/  LDCU UR45, c[0x0][0x398] ;  /* 0x00007300ff2d77ac */ /* 0x000e220008000800 */
[----:B--2---:R-:W-:Y:S02]  /*3b450*/  VIADD R0, R68, 0xb8 ;  /* 0x000000b844007836 */ /* 0x004fe40000000000 */
[----:B-1----:R-:W2:Y:S03]  /*3b460*/  LDL.LU.64 R10, [R1+0x658] ;  /* 0x00065800010a7983 */ /* 0x002ea60000300a00 */
[----:B------:R-:W-:Y:S01]  /*3b470*/  ISETP.GE.AND P5, PT, R0, UR71, PT ;  /* 0x0000004700007c0c */ /* 0x000fe2000bfa6270 */
[----:B------:R-:W-:-:S02]  /*3b480*/  IMAD.MOV.U32 R0, RZ, RZ, R8 ;  /* 0x000000ffff007224 */ /* 0x000fc400078e0008 */
[----:B------:R-:W2:Y:S03]  /*3b490*/  LDL.LU.64 R8, [R1+0x650] ;  /* 0x0006500001087983 */ /* 0x000ea60000300a00 */
[----:B------:R-:W-:Y:S01]  /*3b4a0*/  SHF.R.S32.HI R0, RZ, 0x8, R0 ;  /* 0x00000008ff007819 */ /* 0x000fe20000011400 */
[----:B------:R-:W2:Y:S04]  /*3b4b0*/  LDL.LU R12, [R1+0x4e8] ;  /* 0x0004e800010c7983 */ /* 0x000ea80000300800 */
[----:B------:R-:W2:Y:S04]  /*3b4c0*/  LDL.LU R13, [R1+0x4ec] ;  /* 0x0004ec00010d7983 */ /* 0x000ea80000300800 */
[----:B----4-:R1:W-:Y:S04]  /*3b4d0*/  @P6 STG.E.U8 desc[UR24][R6.64], R71 ;  /* 0x0000004706006986 */ /* 0x0103e8000c101118 */
[----:B---3--:R3:W-:Y:S04]  /*3b4e0*/  @P4 STG.E.U8 desc[UR24][R4.64], R0 ;  /* 0x0000000004004986 */ /* 0x0087e8000c101118 */
[----:B-1----:R-:W4:Y:S04]  /*3b4f0*/  LDL.LU R6, [R1+0xe8] ;  /* 0x0000e80001067983 */ /* 0x002f280000300800 */
[----:B------:R-:W4:Y:S04]  /*3b500*/  LDL.LU R7, [R1+0xec] ;  /* 0x0000ec0001077983 */ /* 0x000f280000300800 */
[----:B---3--:R-:W3:Y:S01]  /*3b510*/  LDL.LU.64 R4, [R1+0x640] ;  /* 0x0006400001047983 */ /* 0x008ee20000300a00 */
[----:B0-----:R-:W-:Y:S01]  /*3b520*/  ISETP.LT.AND P3, PT, R70, UR43, !P3 ;  /* 0x0000002b46007c0c */ /* 0x001fe2000df61270 */
[----:B------:R-:W-:Y:S01]  /*3b530*/  VIADD R0, R68, 0xb9 ;  /* 0x000000b944007836 */ /* 0x000fe20000000000 */
[----:B------:R-:W-:Y:S01]  /*3b540*/  PRMT R71, R71, 0x9910, RZ ;  /* 0x0000991047477816 */ /* 0x000fe200000000ff */
[----:B------:R-:W0:Y:S01]  /*3b550*/  LDCU UR43, c[0x0][0x39c] ;  /* 0x00007380ff2b77ac */ /* 0x000e220008000800 */
[----:B------:R-:W-:-:S02]  /*3b560*/  ISETP.LT.AND P6, PT, R69, UR46, !P5 ;  /* 0x0000002e45007c0c */ /* 0x000fc4000efc1270 */
[----:B------:R-:W-:Y:S01]  /*3b570*/  ISETP.GE.AND P4, PT, R0, UR73, PT ;  /* 0x0000004900007c0c */ /* 0x000fe2000bf86270 */
[----:B------:R-:W1:Y:S01]  /*3b580*/  LDCU UR46, c[0x0][0x398] ;  /* 0x00007300ff2e77ac */ /* 0x000e620008000800 */
[----:B------:R-:W-:Y:S02]  /*3b590*/  SHF.R.S32.HI R0, RZ, 0x8, R71 ;  /* 0x00000008ff007819 */ /* 0x000fe40000011447 */
[----:B-----5:R-:W-:Y:S02]  /*3b5a0*/  F2FP.SATFINITE.E5M2.F32.PACK_AB_MERGE_C R15, R15, R20, RZ ;  /* 0x000000140f0f723e */ /* 0x020fe400048060ff */
[----:B------:R-:W-:Y:S01]  /*3b5b0*/  F2FP.SATFINITE.E5M2.F32.PACK_AB_MERGE_C R71, R14, R21, RZ ;  /* 0x000000150e47723e */ /* 0x000fe200048060ff */
[----:B------:R5:W-:Y:S01]  /*3b5c0*/  @P3 STG.E.U8 desc[UR24][R18.64], R0 ;  /* 0x0000000012003986 */ /* 0x000be2000c101118 */
[----:B------:R-:W-:Y:S02]  /*3b5d0*/  PRMT R14, R15, 0x9910, RZ ;  /* 0x000099100f0e7816 */ /* 0x000fe400000000ff */
[----:B------:R-:W-:Y:S01]  /*3b5e0*/  ISETP.LT.AND P5, PT, R70, UR44, !P5 ;  /* 0x0000002c46007c0c */ /* 0x000fe2000efa1270 */
[----:B------:R-:W-:Y:S01]  /*3b5f0*/  @P6 STG.E.U8 desc[UR24][R16.64], R15 ;  /* 0x0000000f10006986 */ /* 0x000fe2000c101118 */
[----:B------:R-:W-:Y:S01]  /*3b600*/  ISETP.LT.AND P3, PT, R69, UR45, !P4 ;  /* 0x0000002d45007c0c */ /* 0x000fe2000e761270 */
[----:B------:R-:W0:Y:S01]  /*3b610*/  LDCU UR44, c[0x0][0x398] ;  /* 0x00007300ff2c77ac */ /* 0x000e220008000800 */
[----:B-----5:R-:W-:Y:S01]  /*3b620*/  VIADD R0, R68, 0xba ;  /* 0x000000ba44007836 */ /* 0x020fe20000000000 */
[----:B------:R-:W5:Y:S01]  /*3b630*/  LDL.LU.64 R18, [R1+0x638] ;  /* 0x0006380001127983 */ /* 0x000f620000300a00 */
[----:B------:R-:W0:Y:S03]  /*3b640*/  LDCU UR45, c[0x0][0x398] ;  /* 0x00007300ff2d77ac */ /* 0x000e260008000800 */
[----:B------:R-:W-:Y:S01]  /*3b650*/  ISETP.GE.AND P6, PT, R0, UR77, PT ;  /* 0x0000004d00007c0c */ /* 0x000fe2000bfc6270 */
[----:B------:R-:W-:-:S03]  /*3b660*/  IMAD.MOV.U32 R0, RZ, RZ, R14 ;  /* 0x000000ffff007224 */ /* 0x000fc600078e000e */
[----:B--2---:R2:W-:Y:S02]  /*3b670*/  @P5 STG.E.U8 desc[UR24][R10.64], R71 ;  /* 0x000000470a005986 */ /* 0x0045e4000c101118 */
[----:B------:R-:W-:Y:S02]  /*3b680*/  SHF.R.S32.HI R0, RZ, 0x8, R0 ;  /* 0x00000008ff007819 */ /* 0x000fe40000011400 */
[----:B------:R-:W-:Y:S01]  /*3b690*/  ISETP.LT.AND P4, PT, R70, UR47, !P4 ;  /* 0x0000002f46007c0c */ /* 0x000fe2000e781270 */
[----:B------:R-:W0:Y:S02]  /*3b6a0*/  LDCU UR47, c[0x0][0x398] ;  /* 0x00007300ff2f77ac */ /* 0x000e240008000800 */
[----:B------:R1:W-:Y:S01]  /*3b6b0*/  @P3 STG.E.U8 desc[UR24][R8.64], R0 ;  /* 0x0000000008003986 */ /* 0x0003e2000c101118 */
[----:B--2---:R-:W-:-:S03]  /*3b6c0*/  PRMT R71, R71, 0x9910, RZ ;  /* 0x0000991047477816 */ /* 0x004fc600000000ff */
[----:B------:R-:W2:Y:S01]  /*3b6d0*/  LDL.LU.64 R10, [R1+0x630] ;  /* 0x00063000010a7983 */ /* 0x000ea20000300a00 */
[----:B-1----:R-:W-:-:S03]  /*3b6e0*/  VIADD R0, R68, 0xbb ;  /* 0x000000bb44007836 */ /* 0x002fc60000000000 */
[----:B------:R-:W2:Y:S02]  /*3b6f0*/  LDL.LU.64 R8, [R1+0x628] ;  /* 0x0006280001087983 */ /* 0x000ea40000300a00 */
[----:B------:R-:W-:Y:S02]  /*3b700*/  ISETP.GE.AND P3, PT, R0, UR76, PT ;  /* 0x0000004c00007c0c */ /* 0x000fe4000bf66270 */
[----:B------:R-:W2:Y:S01]  /*3b710*/  LDL.LU R17, [R1+0x4f0] ;  /* 0x0004f00001117983 */ /* 0x000ea20000300800 */
[----:B------:R-:W-:Y:S02]  /*3b720*/  SHF.R.S32.HI R0, RZ, 0x8, R71 ;  /* 0x00000008ff007819 */ /* 0x000fe40000011447 */
[----:B------:R-:W-:Y:S02]  /*3b730*/  F2FP.SATFINITE.E5M2.F32.PACK_AB_MERGE_C R14, R13, R12, RZ ;  /* 0x0000000c0d0e723e */ /* 0x000fe400048060ff */
[----:B----4-:R-:W-:Y:S01]  /*3b740*/  F2FP.SATFINITE.E5M2.F32.PACK_AB_MERGE_C R71, R7, R6, RZ ;  /* 0x000000060747723e */ /* 0x010fe200048060ff */
[----:B---3--:R1:W-:Y:S04]  /*3b750*/  @P4 STG.E.U8 desc[UR24][R4.64], R0 ;  /* 0x0000000004004986 */ /* 0x0083e8000c101118 */
[----:B-1----:R-:W3:Y:S04]  /*3b760*/  LDL.LU R5, [R1+0x4f4] ;  /* 0x0004f40001057983 */ /* 0x002ee80000300800 */
[----:B------:R-:W4:Y:S04]  /*3b770*/  LDL.LU R12, [R1+0xf0] ;  /* 0x0000f000010c7983 */ /* 0x000f280000300800 */
[----:B------:R-:W4:Y:S04]  /*3b780*/  LDL.LU R4, [R1+0xf4] ;  /* 0x0000f40001047983 */ /* 0x000f280000300800 */
[----:B------:R-:W4:Y:S04]  /*3b790*/  LDL.LU.64 R6, [R1+0x610] ;  /* 0x0006100001067983 */ /* 0x000f280000300a00 */
[----:B------:R-:W4:Y:S01]  /*3b7a0*/  LDL.LU.64 R20, [R1+0x608] ;  /* 0x0006080001147983 */ /* 0x000f220000300a00 */
[----:B------:R-:W-:Y:S01]  /*3b7b0*/  ISETP.LT.AND P5, PT, R69, UR46, !P6 ;  /* 0x0000002e45007c0c */ /* 0x000fe2000f7a1270 */
[----:B------:R-:W-:Y:S01]  /*3b7c0*/  VIADD R0, R68, 0xbc ;  /* 0x000000bc44007836 */ /* 0x000fe20000000000 */
[----:B------:R-:W-:Y:S01]  /*3b7d0*/  PRMT R13, R14, 0x9910, RZ ;  /* 0x000099100e0d7816 */ /* 0x000fe200000000ff */
[----:B------:R-:W1:Y:S01]  /*3b7e0*/  LDCU UR46, c[0x0][0x398] ;  /* 0x00007300ff2e77ac */ /* 0x000e620008000800 */
[----:B0-----:R-:W-:-:S02]  /*3b7f0*/  ISETP.LT.AND P6, PT, R70, UR44, !P6 ;  /* 0x0000002c46007c0c */ /* 0x001fc4000f7c1270 */
[----:B------:R-:W-:Y:S01]  /*3b800*/  ISETP.LT.AND P4, PT, R69, UR45, !P3 ;  /* 0x0000002d45007c0c */ /* 0x000fe2000df81270 */
[----:B------:R-:W0:Y:S06]  /*3b810*/  LDCU UR44, c[0x0][0x398] ;  /* 0x00007300ff2c77ac */ /* 0x000e2c0008000800 */
[----:B-----5:R5:W-:Y:S01]  /*3b820*/  @P5 STG.E.U8 desc[UR24][R18.64], R14 ;  /* 0x0000000e12005986 */ /* 0x020be2000c101118 */
[----:B------:R-:W-:Y:S01]  /*3b830*/  ISETP.GE.AND P5, PT, R0, UR4, PT ;  /* 0x0000000400007c0c */ /* 0x000fe2000bfa6270 */
[----:B------:R-:W-:Y:S01]  /*3b840*/  IMAD.MOV.U32 R0, RZ, RZ, R13 ;  /* 0x000000ffff007224 */ /* 0x000fe200078e000d */
[----:B------:R-:W-:Y:S01]  /*3b850*/  ISETP.LT.AND P3, PT, R70, UR47, !P3 ;  /* 0x0000002f46007c0c */ /* 0x000fe2000df61270 */
[----:B--2---:R2:W-:Y:S01]  /*3b860*/  @P6 STG.E.U8 desc[UR24][R10.64], R71 ;  /* 0x000000470a006986 */ /* 0x0045e2000c101118 */
[----:B------:R-:W0:Y:S02]  /*3b870*/  LDCU UR45, c[0x0][0x398] ;  /* 0x00007300ff2d77ac */ /* 0x000e240008000800 */
[----:B------:R-:W-:-:S02]  /*3b880*/  SHF.R.S32.HI R0, RZ, 0x8, R0 ;  /* 0x00000008ff007819 */ /* 0x000fc40000011400 */
[----:B-1----:R-:W-:Y:S01]  /*3b890*/  ISETP.LT.AND P6, PT, R69, UR46, !P5 ;  /* 0x0000002e45007c0c */ /* 0x002fe2000efc1270 */
[----:B------:R-:W1:Y:S01]  /*3b8a0*/  LDCU UR47, c[0x0][0x398] ;  /* 0x00007300ff2f77ac */ /* 0x000e620008000800 */
[----:B-----5:R-:W5:Y:S01]  /*3b8b0*/  LDL.LU.64 R18, [R1+0x598] ;  /* 0x0005980001127983 */ /* 0x020f620000300a00 */
[----:B------:R-:W0:Y:S03]  /*3b8c0*/  LDCU UR46, c[0x0][0x398] ;  /* 0x00007300ff2e77ac */ /* 0x000e260008000800 */
[----:B------:R1:W-:Y:S01]  /*3b8d0*/  @P4 STG.E.U8 desc[UR24][R8.64], R0 ;  /* 0x0000000008004986 */ /* 0x0003e2000c101118 */
[----:B--2---:R-:W-:Y:S01]  /*3b8e0*/  PRMT R71, R71, 0x9910, RZ ;  /* 0x0000991047477816 */ /* 0x004fe200000000ff */
[----:B------:R-:W2:Y:S02]  /*3b8f0*/  LDCU UR4, c[0x0][0x39c] ;  /* 0x00007380ff0477ac */ /* 0x000ea40008000800 */
[----:B------:R-:W2:Y:S01]  /*3b900*/  LDL.LU.64 R10, [R1+0x590] ;  /* 0x00059000010a7983 */ /* 0x000ea20000300a00 */
[----:B-1----:R-:W-:-:S03]  /*3b910*/  VIADD R0, R68, 0xbd ;  /* 0x000000bd44007836 */ /* 0x002fc60000000000 */
[----:B------:R-:W2:Y:S02]  /*3b920*/  LDL.LU R8, [R1+0x4f8] ;  /* 0x0004f80001087983 */ /* 0x000ea40000300800 */
[----:B------:R-:W-:Y:S02]  /*3b930*/  ISETP.GE.AND P4, PT, R0, UR6, PT ;  /* 0x0000000600007c0c */ /* 0x000fe4000bf86270 */
[----:B------:R-:W2:Y:S01]  /*3b940*/  LDL.LU R9, [R1+0x4fc] ;  /* 0x0004fc0001097983 */ /* 0x000ea20000300800 */
[----:B------:R-:W-:Y:S01]  /*3b950*/  SHF.R.S32.HI R0, RZ, 0x8, R71 ;  /* 0x00000008ff007819 */ /* 0x000fe20000011447 */
[----:B------:R-:W1:Y:S02]  /*3b960*/  LDCU UR6, c[0x0][0x39c] ;  /* 0x00007380ff0677ac */ /* 0x000e640008000800 */
[----:B------:R-:W2:Y:S04]  /*3b970*/  LDL.LU R16, [R1+0xf8] ;  /* 0x0000f80001107983 */ /* 0x000ea80000300800 */
[----:B------:R-:W2:Y:S04]  /*3b980*/  LDL.LU R13, [R1+0xfc] ;  /* 0x0000fc00010d7983 */ /* 0x000ea80000300800 */
[----:B------:R-:W2:Y:S01]  /*3b990*/  LDL.LU.64 R14, [R1+0x580] ;  /* 0x00058000010e7983 */ /* 0x000ea20000300a00 */
[----:B---3--:R-:W-:-:S02]  /*3b9a0*/  F2FP.SATFINITE.E5M2.F32.PACK_AB_MERGE_C R5, R5, R17, RZ ;  /* 0x000000110505723e */ /* 0x008fc400048060ff */
[----:B----4-:R-:W-:Y:S02]  /*3b9b0*/  F2FP.SATFINITE.E5M2.F32.PACK_AB_MERGE_C R71, R4, R12, RZ ;  /* 0x0000000c0447723e */ /* 0x010fe400048060ff */
[----:B------:R-:W-:Y:S01]  /*3b9c0*/  PRMT R4, R5, 0x9910, RZ ;  /* 0x0000991005047816 */ /* 0x000fe200000000ff */
[----:B------:R3:W-:Y:S04]  /*3b9d0*/  @P3 STG.E.U8 desc[UR24][R6.64], R0 ;  /* 0x0000000006003986 */ /* 0x0007e8000c101118 */
[----:B------:R4:W-:Y:S01]  /*3b9e0*/  @P6 STG.E.U8 desc[UR24][R20.64], R5 ;  /* 0x0000000514006986 */ /* 0x0009e2000c101118 */
[----:B---3--:R-:W-:-:S03]  /*3b9f0*/  VIADD R0, R68, 0xbe ;  /* 0x000000be44007836 */ /* 0x008fc60000000000 */
[----:B------:R-:W3:Y:S02]  /*3ba00*/  LDL.LU.64 R6, [R1+0x578] ;  /* 0x0005780001067983 */ /* 0x000ee40000300a00 */
[----:B------:R-:W-:Y:S02]  /*3ba10*/  ISETP.GE.AND P6, PT, R0, UR9, PT ;  /* 0x0000000900007c0c */ /* 0x000fe4000bfc6270 */
[----:B----4-:R-:W4:Y:S01]  /*3ba20*/  LDL.LU.64 R20, [R1+0xe30] ;  /* 0x000e300001147983 */ /* 0x010f220000300a00 */
[----:B------:R-:W-:Y:S01]  /*3ba30*/  IMAD.MOV.U32 R0, RZ, RZ, R4 ;  /* 0x000000ffff007224 */ /* 0x000fe200078e0004 */
[C---:B0-----:R-:W-:Y:S01]  /*3ba40*/  ISETP.LT.AND P5, PT, R70.reuse, UR44, !P5 ;  /* 0x0000002c46007c0c */ /* 0x041fe2000efa1270 */
[----:B------:R-:W0:Y:S01]  /*3ba50*/  LDCU UR44, c[0x0][0x398] ;  /* 0x00007300ff2c77ac */ /* 0x000e220008000800 */
[----:B------:R-:W4:Y:S01]  /*3ba60*/  LDL.LU.64 R4, [R1+0x570] ;  /* 0x0005700001047983 */ /* 0x000f220000300a00 */
[C---:B------:R-:W-:Y:S02]  /*3ba70*/  ISETP.LT.AND P3, PT, R69.reuse, UR45, !P4 ;  /* 0x0000002d45007c0c */ /* 0x040fe4000e761270 */
[----:B------:R-:W-:Y:S01]  /*3ba80*/  SHF.R.S32.HI R0, RZ, 0x8, R0 ;  /* 0x00000008ff007819 */ /* 0x000fe20000011400 */
[----:B------:R-:W1:Y:S01]  /*3ba90*/  LDCU UR9, c[0x0][0x398] ;  /* 0x00007300ff0977ac */ /* 0x000e620008000800 */
[----:B------:R-:W-:Y:S01]  /*3baa0*/  ISETP.LT.AND P4, PT, R70, UR47, !P4 ;  /* 0x0000002f46007c0c */ /* 0x000fe2000e781270 */
[----:B------:R-:W1:Y:S05]  /*3bab0*/  LDCU UR45, c[0x0][0x398] ;  /* 0x00007300ff2d77ac */ /* 0x000e6a0008000800 */
[----:B-----5:R5:W-:Y:S01]  /*3bac0*/  @P5 STG.E.U8 desc[UR24][R18.64], R71 ;  /* 0x0000004712005986 */ /* 0x020be2000c101118 */
[----:B------:R-:W-:-:S03]  /*3bad0*/  ISETP.LT.AND P5, PT, R69, UR46, !P6 ;  /* 0x0000002e45007c0c */ /* 0x000fc6000f7a1270 */
[----:B--2---:R2:W-:Y:S01]  /*3bae0*/  @P3 STG.E.U8 desc[UR24][R10.64], R0 ;  /* 0x000000000a003986 */ /* 0x0045e2000c101118 */
[----:B0-----:R-:W-:Y:S01]  /*3baf0*/  ISETP.LT.AND P6, PT, R70, UR44, !P6 ;  /* 0x0000002c46007c0c */ /* 0x001fe2000f7c1270 */
[----:B------:R-:W0:Y:S01]  /*3bb00*/  LDCU UR44, c[0x0][0x398] ;  /* 0x00007300ff2c77ac */ /* 0x000e220008000800 */
[----:B-----5:R-:W-:Y:S01]  /*3bb10*/  PRMT R71, R71, 0x9910, RZ ;  /* 0x0000991047477816 */ /* 0x020fe200000000ff */
[----:B------:R-:W5:Y:S01]  /*3bb20*/  LDL.LU.64 R18, [R1+0xe28] ;  /* 0x000e280001127983 */ /* 0x000f620000300a00 */
[----:B--2---:R-:W-:-:S03]  /*3bb30*/  VIADD R0, R68, 0xbf ;  /* 0x000000bf44007836 */ /* 0x004fc60000000000 */
[----:B------:R-:W2:Y:S01]  /*3bb40*/  LDL.LU.64 R10, [R1+0xe20] ;  /* 0x000e2000010a7983 */ /* 0x000ea20000300a00 */
[----:B------:R-:W-:Y:S02]  /*3bb50*/  F2FP.SATFINITE.E5M2.F32.PACK_AB_MERGE_C R12, R9, R8, RZ ;  /* 0x00000008090c723e */ /* 0x000fe400048060ff */
[----:B------:R-:W-:Y:S01]  /*3bb60*/  ISETP.GE.AND P3, PT, R0, UR10, PT ;  /* 0x0000000a00007c0c */ /* 0x000fe2000bf66270 */
[----:B------:R-:W2:Y:S01]  /*3bb70*/  LDL.LU R17, [R1+0x304] ;  /* 0x0003040001117983 */ /* 0x000ea20000300800 */
[----:B------:R-:W-:Y:S01]  /*3bb80*/  SHF.R.S32.HI R0, RZ, 0x8, R71 ;  /* 0x00000008ff007819 */ /* 0x000fe20000011447 */
[----:B------:R-:W0:Y:S01]  /*3bb90*/  LDCU UR10, c[0x0][0x398] ;  /* 0x00007300ff0a77ac */ /* 0x000e220008000800 */
[----:B------:R-:W-:Y:S01]  /*3bba0*/  F2FP.SATFINITE.E5M2.F32.PACK_AB_MERGE_C R71, R13, R16, RZ ;  /* 0x000000100d47723e */ /* 0x000fe200048060ff */
[----:B------:R-:W2:Y:S01]  /*3bbb0*/  LDL.LU.64 R8, [R1+0x560] ;  /* 0x0005600001087983 */ /* 0x000ea20000300a00 */
[----:B------:R-:W-:-:S03]  /*3bbc0*/  PRMT R16, R12, 0x9910, RZ ;  /* 0x000099100c107816 */ /* 0x000fc600000000ff */
[----:B------:R0:W-:Y:S04]  /*3bbd0*/  @P4 STG.E.U8 desc[UR24][R14.64], R0 ;  /* 0x000000000e004986 */ /* 0x0001e8000c101118 */
[----:B0-----:R-:W2:Y:S04]  /*3bbe0*/  LDL.LU.64 R14, [R1+0x558] ;  /* 0x00055800010e7983 */ /* 0x001ea80000300a00 */
[----:B---3--:R0:W-:Y:S04]  /*3bbf0*/  @P5 STG.E.U8 desc[UR24][R6.64], R12 ;  /* 0x0000000c06005986 */ /* 0x0081e8000c101118 */
[----:B----4-:R3:W-:Y:S04]  /*3bc00*/  @P6 STG.E.U8 desc[UR24][R4.64], R71 ;  /* 0x0000004704006986 */ /* 0x0107e8000c101118 */
[----:B0-----:R-:W4:Y:S04]  /*3bc10*/  LDL.LU.64 R6, [R1+0xe18] ;  /* 0x000e180001067983 */ /* 0x001f280000300a00 */
[----:B------:R-:W2:Y:S04]  /*3bc20*/  LDL.LU.64 R12, [R1+0x550] ;  /* 0x00055000010c7983 */ /* 0x000ea80000300a00 */
[----:B---3--:R-:W3:Y:S01]  /*3bc30*/  LDL.LU.64 R4, [R1+0xe10] ;  /* 0x000e100001047983 */ /* 0x008ee20000300a00 */
[----:B------:R-:W-:Y:S01]  /*3bc40*/  VIADD R0, R68, 0xc0 ;  /* 0x000000c044007836 */ /* 0x000fe20000000000 */
[----:B-1----:R-:W-:Y:S01]  /*3bc50*/  ISETP.LT.AND P4, PT, R69, UR9, !P3 ;  /* 0x0000000945007c0c */ /* 0x002fe2000df81270 */
[----:B------:R-:W0:Y:S03]  /*3bc60*/  LDCU UR9, c[0x0][0x39c] ;  /* 0x00007380ff0977ac */ /* 0x000e260008000800 */
[----:B------:R-:W-:Y:S01]  /*3bc70*/  ISETP.GE.AND P5, PT, R0, UR12, PT ;  /* 0x0000000c00007c0c */ /* 0x000fe2000bfa6270 */
[----:B------:R-:W-:Y:S01]  /*3bc80*/  IMAD.MOV.U32 R0, RZ, RZ, R16 ;  /* 0x000000ffff007224 */ /* 0x000fe200078e0010 */
[----:B------:R-:W-:Y:S01]  /*3bc90*/  PRMT R71, R71, 0x9910, RZ ;  /* 0x0000991047477816 */ /* 0x000fe200000000ff */
[----:B------:R-:W1:Y:S03]  /*3bca0*/  LDCU UR12, c[0x0][0x398] ;  /* 0x00007300ff0c77ac */ /* 0x000e660008000800 */
[----:B------:R-:W-:Y:S01]  /*3bcb0*/  SHF.R.S32.HI R0, RZ, 0x8, R0 ;  /* 0x00000008ff007819 */ /* 0x000fe20000011400 */
[----:B------:R-:W-:-:S04]  /*3bcc0*/  IMAD.MOV.U32 R16, RZ, RZ, R71 ;  /* 0x000000ffff107224 */ /* 0x000fc800078e0047 */
[----:B---3--:R3:W-:Y:S04]  /*3bcd0*/  @P4 STG.E.U8 desc[UR24][R4.64], R0 ;  /* 0x0000000004004986 */ /* 0x0087e8000c101118 */
[----:B---3--:R-:W3:Y:S04]  /*3bce0*/  LDL.LU.64 R4, [R1+0xe08] ;  /* 0x000e080001047983 */ /* 0x008ee80000300a00 */
[----:B------:R-:W4:Y:S01]  /*3bcf0*/  LDL.LU R71, [R1+0x300] ;  /* 0x0003000001477983 */ /* 0x000f220000300800 */
[----:B------:R-:W-:Y:S01]  /*3bd00*/  ISETP.LT.AND P3, PT, R70, UR45, !P3 ;  /* 0x0000002d46007c0c */ /* 0x000fe2000df61270 */
[----:B------:R-:W-:Y:S01]  /*3bd10*/  VIADD R0, R68, 0xc1 ;  /* 0x000000c144007836 */ /* 0x000fe20000000000 */
[----:B------:R-:W-:Y:S01]  /*3bd20*/  ISETP.LT.AND P6, PT, R69, UR10, !P5 ;  /* 0x0000000a45007c0c */ /* 0x000fe2000efc1270 */
[----:B------:R-:W0:Y:S03]  /*3bd30*/  LDCU UR45, c[0x0][0x398] ;  /* 0x00007300ff2d77ac */ /* 0x000e260008000800 */
[----:B------:R-:W-:Y:S01]  /*3bd40*/  ISETP.GE.AND P4, PT, R0, UR14, PT ;  /* 0x0000000e00007c0c */ /* 0x000fe2000bf86270 */
[----:B------:R-:W0:Y:S01]  /*3bd50*/  LDCU UR14, c[0x0][0x398] ;  /* 0x00007300ff0e77ac */ /* 0x000e220008000800 */
[----:B------:R-:W-:-:S02]  /*3bd60*/  SHF.R.S32.HI R0, RZ, 0x8, R16 ;  /* 0x00000008ff007819 */ /* 0x000fc40000011410 */
[----:B------:R-:W-:Y:S01]  /*3bd70*/  ISETP.LT.AND P5, PT, R70, UR44, !P5 ;  /* 0x0000002c46007c0c */ /* 0x000fe2000efa1270 */
[----:B------:R-:W0:Y:S02]  /*3bd80*/  LDCU UR44, c[0x0][0x398] ;  /* 0x00007300ff2c77ac */ /* 0x000e240008000800 */
[----:B--2---:R2:W-:Y:S01]  /*3bd90*/  @P3 STG.E.U8 desc[UR24][R8.64], R0 ;  /* 0x0000000008003986 */ /* 0x0045e2000c101118 */
[----:B-1----:R-:W-:Y:S01]  /*3bda0*/  ISETP.LT.AND P3, PT, R69, UR12, !P4 ;  /* 0x0000000c45007c0c */ /* 0x002fe2000e761270 */
[----:B------:R-:W1:Y:S01]  /*3bdb0*/  LDCU UR12, c[0x0][0x398] ;  /* 0x00007300ff0c77ac */ /* 0x000e620008000800 */
[----:B------:R-:W0:Y:S01]  /*3bdc0*/  LDCU UR10, c[0x0][0x39c] ;  /* 0x00007380ff0a77ac */ /* 0x000e220008000800 */
[----:B--2---:R-:W-:Y:S01]  /*3bdd0*/  VIADD R0, R68, 0xc2 ;  /* 0x000000c244007836 */ /* 0x004fe20000000000 */
[----:B---3--:R-:W-:Y:S02]  /*3bde0*/  F2FP.SATFINITE.E5M2.F32.PACK_AB_MERGE_C R4, R5, R4, RZ ;  /* 0x000000040504723e */ /* 0x008fe400048060ff */
[----:B----4-:R-:W-:-:S02]  /*3bdf0*/  F2FP.SATFINITE.E5M2.F32.PACK_AB_MERGE_C R71, R17, R71, RZ ;  /* 0x000000471147723e */ /* 0x010fc400048060ff */
[----:B------:R-:W2:Y:S02]  /*3be00*/  LDL.LU.64 R16, [R1+0x540] ;  /* 0x0005400001107983 */ /* 0x000ea40000300a00 */
[----:B------:R-:W-:Y:S02]  /*3be10*/  PRMT R5, R71, 0x9910, RZ ;  /* 0x0000991047057816 */ /* 0x000fe400000000ff */
[----:B------:R3:W-:Y:S01]  /*3be20*/  @P6 STG.E.U8 desc[UR24][R14.64], R71 ;  /* 0x000000470e006986 */ /* 0x0007e2000c101118 */
[----:B------:R-:W-:Y:S01]  /*3be30*/  ISETP.GE.AND P6, PT, R0, UR16, PT ;  /* 0x0000001000007c0c */ /* 0x000fe2000bfc6270 */
[----:B------:R-:W4:Y:S01]  /*3be40*/  LDCU UR16, c[0x0][0x398] ;  /* 0x00007300ff1077ac */ /* 0x000f220008000800 */
[----:B------:R-:W-:Y:S01]  /*3be50*/  IMAD.MOV.U32 R0, RZ, RZ, R5 ;  /* 0x000000ffff007224 */ /* 0x000fe200078e0005 */
[----:B------:R0:W-:Y:S04]  /*3be60*/  @P5 STG.E.U8 desc[UR24][R12.64], R4 ;  /* 0x000000040c005986 */ /* 0x0001e8000c101118 */
[----:B------:R-:W-:Y:S01]  /*3be70*/  SHF.R.S32.HI R0, RZ, 0x8, R0 ;  /* 0x00000008ff007819 */ /* 0x000fe20000011400 */
[----:B------:R-:W2:Y:S01]  /*3be80*/  LDL.LU.64 R8, [R1+0x538] ;  /* 0x0005380001087983 */ /* 0x000ea20000300a00 */
[----:B------:R-:W-:-:S03]  /*3be90*/  PRMT R5, R4, 0x9910, RZ ;  /* 0x0000991004057816 */ /* 0x000fc600000000ff */
[----:B------:R1:W-:Y:S04]  /*3bea0*/  @P3 STG.E.U8 desc[UR24][R6.64], R0 ;  /* 0x0000000006003986 */ /* 0x0003e8000c101118 */
[----:B---3--:R-:W3:Y:S04]  /*3beb0*/  LDL.LU.64 R14, [R1+0x530] ;  /* 0x00053000010e7983 */ /* 0x008ee80000300a00 */
[----:B0-----:R-:W2:Y:S01]  /*3bec0*/  LDL.LU R4, [R1+0x30c] ;  /* 0x00030c0001047983 */ /* 0x001ea20000300800 */
[----:B-1----:R-:W-:-:S03]  /*3bed0*/  VIADD R0, R68, 0xc3 ;  /* 0x000000c344007836 */ /* 0x002fc60000000000 */
[----:B------:R-:W2:Y:S04]  /*3bee0*/  LDL.LU.64 R6, [R1+0xe00] ;  /* 0x000e000001067983 */ /* 0x000ea80000300a00 */
[----:B------:R-:W2:Y:S01]  /*3bef0*/  LDL.LU R71, [R1+0x314] ;  /* 0x0003140001477983 */ /* 0x000ea20000300800 */
[----:B------:R-:W-:Y:S01]  /*3bf00*/  ISETP.GE.AND P3, PT, R0, UR18, PT ;  /* 0x0000001200007c0c */ /* 0x000fe2000bf66270 */
[----:B------:R-:W0:Y:S02]  /*3bf10*/  LDCU UR18, c[0x0][0x398] ;  /* 0x00007300ff1277ac */ /* 0x000e240008000800 */
[----:B------:R-:W2:Y:S04]  /*3bf20*/  LDL.LU.64 R12, [R1+0x510] ;  /* 0x00051000010c7983 */ /* 0x000ea80000300a00 */
[----:B------:R-:W2:Y:S01]  /*3bf30*/  LDL.LU R0, [R1+0x308] ;  /* 0x0003080001007983 */ /* 0x000ea20000300800 */
[----:B------:R-:W-:-:S02]  /*3bf40*/  ISETP.LT.AND P4, PT, R70, UR45, !P4 ;  /* 0x0000002d46007c0c */ /* 0x000fc4000e781270 */
[----:B------:R-:W-:Y:S01]  /*3bf50*/  ISETP.LT.AND P5, PT, R69, UR14, !P6 ;  /* 0x0000000e45007c0c */ /* 0x000fe2000f7a1270 */
[----:B------:R-:W1:Y:S01]  /*3bf60*/  LDCU UR14, c[0x0][0x398] ;  /* 0x00007300ff0e77ac */ /* 0x000e620008000800 */
[----:B------:R-:W-:Y:S02]  /*3bf70*/  ISETP.LT.AND P6, PT, R70, UR44, !P6 ;  /* 0x0000002c46007c0c */ /* 0x000fe4000f7c1270 */
[----:B--2---:R-:W-:Y:S02]  /*3bf80*/  F2FP.SATFINITE.E5M2.F32.PACK_AB_MERGE_C R4, R4, R0, RZ ;  /* 0x000000000404723e */ /* 0x004fe400048060ff */
[----:B------:R-:W-:-:S05]  /*3bf90*/  SHF.R.S32.HI R0, RZ, 0x8, R5 ;  /* 0x00000008ff007819 */ /* 0x000fca0000011405 */
[----:B------:R2:W-:Y:S04]  /*3bfa0*/  @P4 STG.E.U8 desc[UR24][R16.64], R0 ;  /* 0x0000000010004986 */ /* 0x0005e8000c101118 */
[----:B------:R0:W-:Y:S04]  /*3bfb0*/  @P5 STG.E.U8 desc[UR24][R8.64], R4 ;  /* 0x0000000408005986 */ /* 0x0001e8000c101118 */
[----:B--2---:R-:W2:Y:S04]  /*3bfc0*/  LDL.LU.64 R16, [R1+0x508] ;  /* 0x0005080001107983 */ /* 0x004ea80000300a00 */
[----:B0-----:R-:W2:Y:S01]  /*3bfd0*/  LDL.LU.64 R8, [R1+0xdf8] ;  /* 0x000df80001087983 */ /* 0x001ea20000300a00 */
[----:B------:R-:W-:Y:S01]  /*3bfe0*/  VIADD R0, R68, 0xc4 ;  /* 0x000000c444007836 */ /* 0x000fe20000000000 */
[----:B------:R-:W-:-:S02]  /*3bff0*/  PRMT R5, R4, 0x9910, RZ ;  /* 0x0000991004057816 */ /* 0x000fc400000000ff */
[----:B------:R-:W-:Y:S01]  /*3c000*/  ISETP.LT.AND P4, PT, R69, UR12, !P3 ;  /* 0x0000000c45007c0c */ /* 0x000fe2000df81270 */
[----:B------:R-:W4:Y:S01]  /*3c010*/  LDL.LU R4, [R1+0x310] ;  /* 0x0003100001047983 */ /* 0x000f220000300800 */
[----:B------:R-:W-:Y:S01]  /*3c020*/  ISETP.GE.AND P5, PT, R0, UR20, PT ;  /* 0x0000001400007c0c */ /* 0x000fe2000bfa6270 */
[----:B------:R-:W-:Y:S01]  /*3c030*/  IMAD.MOV.U32 R0, RZ, RZ, R5 ;  /* 0x000000ffff007224 */ /* 0x000fe200078e0005 */
[----:B------:R-:W-:Y:S01]  /*3c040*/  F2FP.SATFINITE.E5M2.F32.PACK_AB_MERGE_C R6, R7, R6, RZ ;  /* 0x000000060706723e */ /* 0x000fe200048060ff */
[----:B------:R-:W0:Y:S03]  /*3c050*/  LDCU UR20, c[0x0][0x398] ;  /* 0x00007300ff1477ac */ /* 0x000e260008000800 */
[----:B------:R-:W-:Y:S01]  /*3c060*/  SHF.R.S32.HI R0, RZ, 0x8, R0 ;  /* 0x00000008ff007819 */ /* 0x000fe20000011400 */
[----:B---3--:R3:W-:Y:S01]  /*3c070*/  @P6 STG.E.U8 desc[UR24][R14.64], R6 ;  /* 0x000000060e006986 */ /* 0x0087e2000c101118 */
[----:B------:R-:W-:Y:S01]  /*3c080*/  PRMT R5, R6, 0x9910, RZ ;  /* 0x0000991006057816 */ /* 0x000fe200000000ff */
[----:B------:R-:W0:Y:S02]  /*3c090*/  LDCU UR12, c[0x0][0x39c] ;  /* 0x00007380ff0c77ac */ /* 0x000e240008000800 */
[----:B---3--:R-:W3:Y:S04]  /*3c0a0*/  LDL.LU.64 R6, [R1+0x500] ;  /* 0x0005000001067983 */ /* 0x008ee80000300a00 */
[----:B--2---:R2:W-:Y:S04]  /*3c0b0*/  @P4 STG.E.U8 desc[UR24][R8.64], R0 ;  /* 0x0000000008004986 */ /* 0x0045e8000c101118 */
[----:B--2---:R-:W2:Y:S01]  /*3c0c0*/  LDL.LU.64 R8, [R1+0xdf0] ;  /* 0x000df00001087983 */ /* 0x004ea20000300a00 */
[----:B----4-:R-:W-:Y:S01]  /*3c0d0*/  ISETP.LT.AND P3, PT, R70, UR16, !P3 ;  /* 0x0000001046007c0c */ /* 0x010fe2000df61270 */
[----:B------:R-:W-:Y:S01]  /*3c0e0*/  VIADD R0, R68, 0xc5 ;  /* 0x000000c544007836 */ /* 0x000fe20000000000 */
[----:B-1----:R-:W-:Y:S01]  /*3c0f0*/  ISETP.LT.AND P6, PT, R69, UR14, !P5 ;  /* 0x0000000e45007c0c */ /* 0x002fe2000efc1270 */
[----:B------:R-:W4:Y:S01]  /*3c100*/  LDL.LU.64 R14, [R1+0x2e0] ;  /* 0x0002e000010e7983 */ /* 0x000f220000300a00 */
[----:B------:R-:W-:Y:S01]  /*3c110*/  ISETP.LT.AND P5, PT, R70, UR18, !P5 ;  /* 0x0000001246007c0c */ /* 0x000fe2000efa1270 */
[----:B------:R-:W1:Y:S01]  /*3c120*/  LDCU UR16, c[0x0][0x398] ;  /* 0x00007300ff1077ac */ /* 0x000e620008000800 */
[----:B------:R-:W-:-:S02]  /*3c130*/  ISETP.GE.AND P4, PT, R0, UR22, PT ;  /* 0x0000001600007c0c */ /* 0x000fc4000bf86270 */
[----:B------:R-:W-:Y:S01]  /*3c140*/  SHF.R.S32.HI R0, RZ, 0x8, R5 ;  /* 0x00000008ff007819 */ /* 0x000fe20000011405 */
[----:B------:R-:W0:Y:S01]  /*3c150*/  LDCU UR22, c[0x0][0x398] ;  /* 0x00007300ff1677ac */ /* 0x000e220008000800 */
[----:B------:R-:W-:-:S03]  /*3c160*/  F2FP.SATFINITE.E5M2.F32.PACK_AB_MERGE_C R4, R71, R4, RZ ;  /* 0x000000044704723e */ /* 0x000fc600048060ff */
[----:B------:R1:W-:Y:S01]  /*3c170*/  @P3 STG.E.U8 desc[UR24][R12.64], R0 ;  /* 0x000000000c003986 */ /* 0x0003e2000c101118 */
[----:B------:R-:W-:Y:S01]  /*3c180*/  PRMT R5, R4, 0x9910, RZ ;  /* 0x0000991004057816 */ /* 0x000fe200000000ff */
[----:B------:R-:W0:Y:S02]  /*3c190*/  LDCU UR18, c[0x0][0x398] ;  /* 0x00007300ff1277ac */ /* 0x000e240008000800 */
[----:B------:R3:W-:Y:S01]  /*3c1a0*/  @P6 STG.E.U8 desc[UR24][R16.64], R4 ;  /* 0x0000000410006986 */ /* 0x0007e2000c101118 */
[----:B------:R-:W0:Y:S01]  /*3c1b0*/  LDCU UR14, c[0x0][0x39c] ;  /* 0x00007380ff0e77ac */ /* 0x000e220008000800 */
[----:B-1----:R-:W-:Y:S02]  /*3c1c0*/  VIADD R0, R68, 0xc6 ;  /* 0x000000c644007836 */ /* 0x002fe40000000000 */
[----:B------:R-:W4:Y:S03]  /*3c1d0*/  LDL.LU.64 R12, [R1+0x2d8] ;  /* 0x0002d800010c7983 */ /* 0x000f260000300a00 */
[----:B------:R-:W-:Y:S01]  /*3c1e0*/  ISETP.GE.AND P6, PT, R0, UR23, PT ;  /* 0x0000001700007c0c */ /* 0x000fe2000bfc6270 */
[----:B---3--:R-:W3:Y:S01]  /*3c1f0*/  LDL.LU R4, [R1+0x31c] ;  /* 0x00031c0001047983 */ /* 0x008ee20000300800 */
[----:B------:R-:W-:Y:S01]  /*3c200*/  IMAD.MOV.U32 R0, RZ, RZ, R5 ;  /* 0x000000ffff007224 */ /* 0x000fe200078e0005 */
[----:B--2---:R-:W-:-:S02]  /*3c210*/  F2FP.SATFINITE.E5M2.F32.PACK_AB_MERGE_C R8, R9, R8, RZ ;  /* 0x000000080908723e */ /* 0x004fc400048060ff */
[----:B------:R-:W2:Y:S01]  /*3c220*/  LDL.LU.64 R16, [R1+0x2c8] ;  /* 0x0002c80001107983 */ /* 0x000ea20000300a00 */
[C---:B0-----:R-:W-:Y:S01]  /*3c230*/  ISETP.LT.AND P3, PT, R69.reuse, UR20, !P4 ;  /* 0x0000001445007c0c */ /* 0x041fe2000e761270 */
[----:B------:R-:W0:Y:S01]  /*3c240*/  LDCU UR20, c[0x0][0x398] ;  /* 0x00007300ff1477ac */ /* 0x000e220008000800 */
[----:B------:R-:W-:Y:S01]  /*3c250*/  PRMT R5, R8, 0x9910, RZ ;  /* 0x0000991008057816 */ /* 0x000fe200000000ff */
[----:B------:R1:W-:Y:S01]  /*3c260*/  @P5 STG.E.U8 desc[UR24][R6.64], R8 ;  /* 0x0000000806005986 */ /* 0x0003e2000c101118 */
[----:B------:R-:W0:Y:S03]  /*3c270*/  LDCU UR23, c[0x0][0x398] ;  /* 0x00007300ff1777ac */ /* 0x000e260008000800 */
[----:B-1----:R-:W3:Y:S01]  /*3c280*/  LDL.LU R8, [R1+0x318] ;  /* 0x0003180001087983 */ /* 0x002ee20000300800 */
[----:B------:R-:W-:Y:S02]  /*3c290*/  SHF.R.S32.HI R0, RZ, 0x8, R0 ;  /* 0x00000008ff007819 */ /* 0x000fe40000011400 */
[----:B------:R-:W-:Y:S01]  /*3c2a0*/  ISETP.LT.AND P4, PT, R70, UR16, !P4 ;  /* 0x0000001046007c0c */ /* 0x000fe2000e781270 */
[----:B------:R-:W1:Y:S01]  /*3c2b0*/  LDCU UR16, c[0x0][0x39c] ;  /* 0x00007380ff1077ac */ /* 0x000e620008000800 */
[----:B------:R-:W-:Y:S01]  /*3c2c0*/  ISETP.LT.AND P5, PT, R69, UR22, !P6 ;  /* 0x0000001645007c0c */ /* 0x000fe2000f7a1270 */
[----:B------:R0:W-:Y:S01]  /*3c2d0*/  @P3 STG.E.U8 desc[UR24][R10.64], R0 ;  /* 0x000000000a003986 */ /* 0x0001e2000c101118 */
[----:B------:R-:W1:Y:S01]  /*3c2e0*/  LDCU UR22, c[0x0][0x398] ;  /* 0x00007300ff1677ac */ /* 0x000e620008000800 */
[----:B0-----:R-:W-:-:S02]  /*3c2f0*/  VIADD R0, R68, 0xc7 ;  /* 0x000000c744007836 */ /* 0x001fc40000000000 */
[----:B------:R-:W2:Y:S03]  /*3c300*/  LDL.LU.64 R10, [R1+0xde8] ;  /* 0x000de800010a7983 */ /* 0x000ea60000300a00 */
[----:B------:R-:W-:Y:S01]  /*3c310*/  ISETP.GE.AND P3, PT, R0, UR26, PT ;  /* 0x0000001a00007c0c */ /* 0x000fe2000bf66270 */
[----:B------:R-:W2:Y:S01]  /*3c320*/  LDL.LU R9, [R1+0x320] ;  /* 0x0003200001097983 */ /* 0x000ea20000300800 */
[----:B------:R-:W-:Y:S01]  /*3c330*/  SHF.R.S32.HI R0, RZ, 0x8, R5 ;  /* 0x00000008ff007819 */ /* 0x000fe20000011405 */
[----:B------:R-:W0:Y:S02]  /*3c340*/  LDCU UR26, c[0x0][0x398] ;  /* 0x00007300ff1a77ac */ /* 0x000e240008000800 */
[----:B------:R-:W5:Y:S04]  /*3c350*/  LDL.LU R71, [R1+0x324] ;  /* 0x0003240001477983 */ /* 0x000f680000300800 */
[----:B------:R-:W5:Y:S04]  /*3c360*/  LDL.LU.64 R6, [R1+0x2b8] ;  /* 0x0002b80001067983 */ /* 0x000f680000300a00 */
[----:B----4-:R4:W-:Y:S04]  /*3c370*/  @P4 STG.E.U8 desc[UR24][R14.64], R0 ;  /* 0x000000000e004986 */ /* 0x0109e8000c101118 */
[----:B----4-:R-:W4:Y:S01]  /*3c380*/  LDL.LU.64 R14, [R1+0x2b0] ;  /* 0x0002b000010e7983 */ /* 0x010f220000300a00 */
[----:B---3--:R-:W-:-:S05]  /*3c390*/  F2FP.SATFINITE.E5M2.F32.PACK_AB_MERGE_C R4, R4, R8, RZ ;  /* 0x000000080404723e */ /* 0x008fca00048060ff */
[----:B------:R3:W-:Y:S04]  /*3c3a0*/  @P5 STG.E.U8 desc[UR24][R12.64], R4 ;  /* 0x000000040c005986 */ /* 0x0007e8000c101118 */
[----:B---3--:R-:W3:Y:S01]  /*3c3b0*/  LDL.LU.64 R12, [R1+0xde0] ;  /* 0x000de000010c7983 */ /* 0x008ee20000300a00 */
[----:B------:R-:W-:Y:S01]  /*3c3c0*/  VIADD R0, R68, 0xc8 ;  /* 0x000000c844007836 */ /* 0x000fe20000000000 */
[----:B------:R-:W-:Y:S02]  /*3c3d0*/  PRMT R5, R4, 0x9910, RZ ;  /* 0x0000991004057816 */ /* 0x000fe400000000ff */
[----:B------:R-:W-:Y:S01]  /*3c3e0*/  ISETP.LT.AND P6, PT, R70, UR18, !P6 ;  /* 0x0000001246007c0c */ /* 0x000fe2000f7c1270 */
[----:B------:R-:W0:Y:S01]  /*3c3f0*/  LDCU UR18, c[0x0][0x398] ;  /* 0x00007300ff1277ac */ /* 0x000e220008000800 */
[----:B------:R-:W-:-:S02]  /*3c400*/  ISETP.LT.AND P4, PT, R69, UR20, !P3 ;  /* 0x0000001445007c0c */ /* 0x000fc4000df81270 */
[----:B------:R-:W-:Y:S01]  /*3c410*/  ISETP.GE.AND P5, PT, R0, UR27, PT ;  /* 0x0000001b00007c0c */ /* 0x000fe2000bfa6270 */
[----:B------:R-:W-:Y:S01]  /*3c420*/  IMAD.MOV.U32 R0, RZ, RZ, R5 ;  /* 0x000000ffff007224 */ /* 0x000fe200078e0005 */
[----:B--2---:R-:W-:Y:S01]  /*3c430*/  F2FP.SATFINITE.E5M2.F32.PACK_AB_MERGE_C R10, R11, R10, RZ ;  /* 0x0000000a0b0a723e */ /* 0x004fe200048060ff */
[----:B------:R-:W2:Y:S03]  /*3c440*/  LDCU UR20, c[0x0][0x398] ;  /* 0x00007300ff1477ac */ /* 0x000ea60008000800 */
[----:B------:R-:W-:Y:S01]  /*3c450*/  SHF.R.S32.HI R0, RZ, 0x8, R0 ;  /* 0x00000008ff007819 */ /* 0x000fe20000011400 */
[----:B------:R-:W0:Y:S01]  /*3c460*/  LDCU UR27, c[0x0][0x398] ;  /* 0x00007300ff1b77ac */ /* 0x000e220008000800 */
[----:B------:R-:W-:Y:S01]  /*3c470*/  ISETP.LT.AND P3, PT, R70, UR23, !P3 ;  /* 0x0000001746007c0c */ /* 0x000fe2000df61270 */
[----:B------:R2:W-:Y:S01]  /*3c480*/  @P6 STG.E.U8 desc[UR24][R16.64], R10 ;  /* 0x0000000a10006986 */ /* 0x0005e2000c101118 */
[----:B-1----:R-:W-:Y:S01]  /*3c490*/  ISETP.LT.AND P6, PT, R69, UR22, !P5 ;  /* 0x0000001645007c0c */ /* 0x002fe2000efc1270 */
[----:B------:R-:W1:Y:S01]  /*3c4a0*/  LDCU UR23, c[0x0][0x398] ;  /* 0x00007300ff1777ac */ /* 0x000e620008000800 */
[----:B------:R-:W-:-:S02]  /*3c4b0*/  PRMT R5, R10, 0x9910, RZ ;  /* 0x000099100a057816 */ /* 0x000fc400000000ff */
[----:B-----5:R-:W-:Y:S01]  /*3c4c0*/  F2FP.SATFINITE.E5M2.F32.PACK_AB_MERGE_C R4, R71, R9, RZ ;  /* 0x000000094704723e */ /* 0x020fe200048060ff */
[----:B------:R-:W5:Y:S01]  /*3c4d0*/  LDCU UR22, c[0x0][0x398] ;  /* 0x00007300ff1677ac */ /* 0x000f620008000800 */
[----:B--2---:R-:W2:Y:S04]  /*3c4e0*/  LDL.LU.64 R10, [R1+0x2a8] ;  /* 0x0002a800010a7983 */ /* 0x004ea80000300a00 */
[----:B---3--:R3:W-:Y:S02]  /*3c4f0*/  @P4 STG.E.U8 desc[UR24][R12.64], R0 ;  /* 0x000000000c004986 */ /* 0x0087e4000c101118 */
[----:B---3--:R-:W-:Y:S02]  /*3c500*/  VIADD R0, R68, 0xc9 ;  /* 0x000000c944007836 */ /* 0x008fe40000000000 */
[----:B------:R-:W3:Y:S03]  /*3c510*/  LDL.LU.64 R12, [R1+0xdd8] ;  /* 0x000dd800010c7983 */ /* 0x000ee60000300a00 */
[----:B------:R-:W-:Y:S01]  /*3c520*/  ISETP.GE.AND P4, PT, R0, UR28, PT ;  /* 0x0000001c00007c0c */ /* 0x000fe2000bf86270 */
[----:B------:R-:W2:Y:S01]  /*3c530*/  LDL.LU R8, [R1+0x32c] ;  /* 0x00032c0001087983 */ /* 0x000ea20000300800 */
[----:B------:R-:W-:Y:S01]  /*3c540*/  SHF.R.S32.HI R0, RZ, 0x8, R5 ;  /* 0x00000008ff007819 */ /* 0x000fe20000011405 */
[----:B------:R-:W0:Y:S02]  /*3c550*/  LDCU UR28, c[0x0][0x398] ;  /* 0x00007300ff1c77ac */ /* 0x000e240008000800 */
[----:B------:R-:W5:Y:S04]  /*3c560*/  LDL.LU.64 R16, [R1+0x298] ;  /* 0x0002980001107983 */ /* 0x000f680000300a00 */
[----:B------:R0:W-:Y:S04]  /*3c570*/  @P3 STG.E.U8 desc[UR24][R6.64], R0 ;  /* 0x0000000006003986 */ /* 0x0001e8000c101118 */
[----:B----4-:R4:W-:Y:S04]  /*3c580*/  @P6 STG.E.U8 desc[UR24][R14.64], R4 ;  /* 0x000000040e006986 */ /* 0x0109e8000c101118 */
[----:B0-----:R-:W5:Y:S04]  /*3c590*/  LDL.LU.64 R6, [R1+0x290] ;  /* 0x0002900001067983 */ /* 0x001f680000300a00 */
[----:B----4-:R-:W4:Y:S01]  /*3c5a0*/  LDL.LU.64 R14, [R1+0xdd0] ;  /* 0x000dd000010e7983 */ /* 0x010f220000300a00 */
[----:B------:R-:W-:Y:S01]  /*3c5b0*/  VIADD R0, R68, 0xca ;  /* 0x000000ca44007836 */ /* 0x000fe20000000000 */
[----:B------:R-:W-:-:S02]  /*3c5c0*/  PRMT R5, R4, 0x9910, RZ ;  /* 0x0000991004057816 */ /* 0x000fc400000000ff */
[----:B------:R-:W-:Y:S01]  /*3c5d0*/  ISETP.LT.AND P5, PT, R70, UR18, !P5 ;  /* 0x0000001246007c0c */ /* 0x000fe2000efa1270 */
[----:B------:R-:W5:Y:S01]  /*3c5e0*/  LDL.LU R4, [R1+0x328] ;  /* 0x0003280001047983 */ /* 0x000f620000300800 */
[----:B------:R-:W-:Y:S01]  /*3c5f0*/  ISETP.LT.AND P3, PT, R69, UR20, !P4 ;  /* 0x0000001445007c0c */ /* 0x000fe2000e761270 */
[----:B------:R-:W0:Y:S01]  /*3c600*/  LDCU UR20, c[0x0][0x398] ;  /* 0x00007300ff1477ac */ /* 0x000e220008000800 */
[----:B------:R-:W-:Y:S01]  /*3c610*/  ISETP.GE.AND P6, PT, R0, UR29, PT ;  /* 0x0000001d00007c0c */ /* 0x000fe2000bfc6270 */
[----:B------:R-:W-:Y:S01]  /*3c620*/  IMAD.MOV.U32 R0, RZ, RZ, R5 ;  /* 0x000000ffff007224 */ /* 0x000fe200078e0005 */
[----:B-1----:R-:W-:Y:S01]  /*3c630*/  ISETP.LT.AND P4, PT, R70, UR23, !P4 ;  /* 0x0000001746007c0c */ /* 0x002fe2000e781270 */
[----:B------:R-:W1:Y:S03]  /*3c640*/  LDCU UR23, c[0x0][0x398] ;  /* 0x00007300ff1777ac */ /* 0x000e660008000800 */
[----:B------:R-:W-:Y:S01]  /*3c650*/  SHF.R.S32.HI R0, RZ, 0x8, R0 ;  /* 0x00000008ff007819 */ /* 0x000fe20000011400 */
[----:B------:R-:W0:Y:S01]  /*3c660*/  LDCU UR29, c[0x0][0x398] ;  /* 0x00007300ff1d77ac */ /* 0x000e220008000800 */
[----:B------:R-:W0:Y:S01]  /*3c670*/  LDCU UR18, c[0x0][0x39c] ;  /* 0x00007380ff1277ac */ /* 0x000e220008000800 */
[----:B---3--:R-:W-:-:S05]  /*3c680*/  F2FP.SATFINITE.E5M2.F32.PACK_AB_MERGE_C R12, R13, R12, RZ ;  /* 0x0000000c0d0c723e */ /* 0x008fca00048060ff */
[----:B--2---:R2:W-:Y:S01]  /*3c690*/  @P5 STG.E.U8 desc[UR24][R10.64], R12 ;  /* 0x0000000c0a005986 */ /* 0x0045e2000c101118 */
[----:B------:R-:W-:-:S03]  /*3c6a0*/  PRMT R5, R12, 0x9910, RZ ;  /* 0x000099100c057816 */ /* 0x000fc600000000ff */
[----:B--2---:R-:W2:Y:S04]  /*3c6b0*/  LDL.LU.64 R12, [R1+0x280] ;  /* 0x00028000010c7983 */ /* 0x004ea80000300a00 */
[----:B----4-:R3:W-:Y:S02]  /*3c6c0*/  @P3 STG.E.U8 desc[UR24][R14.64], R0 ;  /* 0x000000000e003986 */ /* 0x0107e4000c101118 */
[----:B---3--:R-:W-:Y:S02]  /*3c6d0*/  VIADD R0, R68, 0xcb ;  /* 0x000000cb44007836 */ /* 0x008fe40000000000 */
[----:B------:R-:W3:Y:S03]  /*3c6e0*/  LDL.LU.64 R14, [R1+0xdc8] ;  /* 0x000dc800010e7983 */ /* 0x000ee60000300a00 */
[----:B------:R-:W-:Y:S01]  /*3c6f0*/  ISETP.GE.AND P3, PT, R0, UR30, PT ;  /* 0x0000001e00007c0c */ /* 0x000fe2000bf66270 */
[----:B------:R-:W4:Y:S01]  /*3c700*/  LDL.LU R9, [R1+0x330] ;  /* 0x0003300001097983 */ /* 0x000f220000300800 */
[----:B------:R-:W-:Y:S01]  /*3c710*/  SHF.R.S32.HI R0, RZ, 0x8, R5 ;  /* 0x00000008ff007819 */ /* 0x000fe20000011405 */
[----:B------:R-:W0:Y:S02]  /*3c720*/  LDCU UR30, c[0x0][0x398] ;  /* 0x00007300ff1e77ac */ /* 0x000e240008000800 */
[----:B------:R-:W4:Y:S04]  /*3c730*/  LDL.LU R71, [R1+0x334] ;  /* 0x0003340001477983 */ /* 0x000f280000300800 */
[----:B------:R-:W4:Y:S04]  /*3c740*/  LDL.LU.64 R10, [R1+0x260] ;  /* 0x00026000010a7983 */ /* 0x000f280000300a00 */
[----:B-----5:R5:W-:Y:S04]  /*3c750*/  @P4 STG.E.U8 desc[UR24][R16.64], R0 ;  /* 0x0000000010004986 */ /* 0x020be8000c101118 */
[----:B-----5:R-:W5:Y:S01]  /*3c760*/  LDL.LU.64 R16, [R1+0xdc0] ;  /* 0x000dc00001107983 */ /* 0x020f620000300a00 */
[----:B------:R-:W-:-:S02]  /*3c770*/  ISETP.LT.AND P5, PT, R69, UR22, !P6 ;  /* 0x0000001645007c0c */ /* 0x000fc4000f7a1270 */
[----:B------:R-:W-:Y:S01]  /*3c780*/  F2FP.SATFINITE.E5M2.F32.PACK_AB_MERGE_C R4, R8, R4, RZ ;  /* 0x000000040804723e */ /* 0x000fe200048060ff */
[----:B------:R-:W-:Y:S01]  /*3c790*/  VIADD R0, R68, 0xcc ;  /* 0x000000cc44007836 */ /* 0x000fe20000000000 */
[----:B------:R-:W-:Y:S01]  /*3c7a0*/  ISETP.LT.AND P6, PT, R70, UR26, !P6 ;  /* 0x0000001a46007c0c */ /* 0x000fe2000f7c1270 */
[----:B------:R-:W1:Y:S01]  /*3c7b0*/  LDCU UR22, c[0x0][0x398] ;  /* 0x00007300ff1677ac */ /* 0x000e620008000800 */
[----:B------:R-:W-:Y:S02]  /*3c7c0*/  PRMT R5, R4, 0x9910, RZ ;  /* 0x0000991004057816 */ /* 0x000fe400000000ff */
[----:B0-----:R-:W-:Y:S01]  /*3c7d0*/  ISETP.LT.AND P4, PT, R69, UR20, !P3 ;  /* 0x0000001445007c0c */ /* 0x001fe2000df81270 */
[----:B------:R-:W0:Y:S04]  /*3c7e0*/  LDCU UR26, c[0x0][0x398] ;  /* 0x00007300ff1a77ac */ /* 0x000e280008000800 */
[----:B------:R0:W-:Y:S01]  /*3c7f0*/  @P5 STG.E.U8 desc[UR24][R6.64], R4 ;  /* 0x0000000406005986 */ /* 0x0001e2000c101118 */
[----:B------:R-:W-:Y:S01]  /*3c800*/  ISETP.GE.AND P5, PT, R0, UR31, PT ;  /* 0x0000001f00007c0c */ /* 0x000fe2000bfa6270 */
[----:B------:R-:W-:Y:S01]  /*3c810*/  IMAD.MOV.U32 R0, RZ, RZ, R5 ;  /* 0x000000ffff007224 */ /* 0x000fe200078e0005 */
[----:B---3--:R-:W-:Y:S01]  /*3c820*/  F2FP.SATFINITE.E5M2.F32.PACK_AB_MERGE_C R14, R15, R14, RZ ;  /* 0x0000000e0f0e723e */ /* 0x008fe200048060ff */
[----:B0-----:R-:W3:Y:S03]  /*3c830*/  LDL.LU.64 R6, [R1+0x240] ;  /* 0x0002400001067983 */ /* 0x001ee60000300a00 */
[----:B------:R-:W-:Y:S01]  /*3c840*/  SHF.R.S32.HI R0, RZ, 0x8, R0 ;  /* 0x00000008ff007819 */ /* 0x000fe20000011400 */
[----:B------:R-:W0:Y:S01]  /*3c850*/  LDCU UR31, c[0x0][0x398] ;  /* 0x00007300ff1f77ac */ /* 0x000e220008000800 */
[----:B------:R-:W-:Y:S01]  /*3c860*/  PRMT R5, R14, 0x9910, RZ ;  /* 0x000099100e057816 */ /* 0x000fe200000000ff */
[----:B--2---:R2:W-:Y:S01]  /*3c870*/  @P6 STG.E.U8 desc[UR24][R12.64], R14 ;  /* 0x0000000e0c006986 */ /* 0x0045e2000c101118 */
[----:B------:R-:W0:Y:S03]  /*3c880*/  LDCU UR20, c[0x0][0x39c] ;  /* 0x00007380ff1477ac */ /* 0x000e260008000800 */
[----:B--2---:R-:W2:Y:S04]  /*3c890*/  LDL.LU.64 R14, [R1+0x258] ;  /* 0x00025800010e7983 */ /* 0x004ea80000300a00 */
[----:B-----5:R5:W-:Y:S04]  /*3c8a0*/  @P4 STG.E.U8 desc[UR24][R16.64], R0 ;  /* 0x0000000010004986 */ /* 0x020be8000c101118 */
[----:B-----5:R-:W5:Y:S01]  /*3c8b0*/  LDL.LU.64 R16, [R1+0xdb8] ;  /* 0x000db80001107983 */ /* 0x020f620000300a00 */
[----:B-1----:R-:W-:Y:S01]  /*3c8c0*/  ISETP.LT.AND P3, PT, R70, UR23, !P3 ;  /* 0x0000001746007c0c */ /* 0x002fe2000df61270 */
[----:B------:R-:W-:Y:S01]  /*3c8d0*/  VIADD R0, R68, 0xcd ;  /* 0x000000cd44007836 */ /* 0x000fe20000000000 */
[----:B------:R-:W-:Y:S01]  /*3c8e0*/  ISETP.LT.AND P6, PT, R69, UR22, !P5 ;  /* 0x0000001645007c0c */ /* 0x000fe2000efc1270 */
[----:B------:R-:W3:Y:S01]  /*3c8f0*/  LDL.LU R8, [R1+0x33c] ;  /* 0x00033c0001087983 */ /* 0x000ee20000300800 */
[----:B----4-:R-:W-:Y:S01]  /*3c900*/  F2FP.SATFINITE.E5M2.F32.PACK_AB_MERGE_C R4, R71, R9, RZ ;  /* 0x000000094704723e */ /* 0x010fe200048060ff */
[----:B------:R-:W1:Y:S01]  /*3c910*/  LDCU UR23, c[0x0][0x398] ;  /* 0x00007300ff1777ac */ /* 0x000e620008000800 */
[----:B------:R-:W-:Y:S01]  /*3c920*/  ISETP.GE.AND P4, PT, R0, UR32, PT ;  /* 0x0000002000007c0c */ /* 0x000fe2000bf86270 */
[----:B------:R-:W4:Y:S01]  /*3c930*/  LDL.LU.64 R12, [R1+0x230] ;  /* 0x00023000010c7983 */ /* 0x000f220000300a00 */
[----:B------:R-:W-:Y:S01]  /*3c940*/  SHF.R.S32.HI R0, RZ, 0x8, R5 ;  /* 0x00000008ff007819 */ /* 0x000fe20000011405 */
[----:B------:R-:W0:Y:S01]  /*3c950*/  LDCU UR32, c[0x0][0x398] ;  /* 0x00007300ff2077ac */ /* 0x000e220008000800 */
[----:B------:R-:W-:-:S03]  /*3c960*/  PRMT R5, R4, 0x9910, RZ ;  /* 0x0000991004057816 */ /* 0x000fc600000000ff */
[----:B------:R1:W-:Y:S01]  /*3c970*/  @P3 STG.E.U8 desc[UR24][R10.64], R0 ;  /* 0x000000000a003986 */ /* 0x0003e2000c101118 */
[----:B------:R-:W-:Y:S01]  /*3c980*/  ISETP.LT.AND P5, PT, R70, UR26, !P5 ;  /* 0x0000001a46007c0c */ /* 0x000fe2000efa1270 */
[----:B------:R-:W0:Y:S01]  /*3c990*/  LDCU UR26, c[0x0][0x398] ;  /* 0x00007300ff1a77ac */ /* 0x000e220008000800 */
[----:B------:R-:W-:Y:S01]  /*3c9a0*/  ISETP.LT.AND P3, PT, R69, UR27, !P4 ;  /* 0x0000001b45007c0c */ /* 0x000fe2000e761270 */
[----:B------:R-:W0:Y:S01]  /*3c9b0*/  LDCU UR27, c[0x0][0x398] ;  /* 0x00007300ff1b77ac */ /* 0x000e220008000800 */
[----:B------:R-:W0:Y:S01]  /*3c9c0*/  LDCU UR22, c[0x0][0x39c] ;  /* 0x00007380ff1677ac */ /* 0x000e220008000800 */
[----:B-1----:R-:W-:Y:S01]  /*3c9d0*/  VIADD R0, R68, 0xce ;  /* 0x000000ce44007836 */ /* 0x002fe20000000000 */
[----:B--2---:R1:W-:Y:S04]  /*3c9e0*/  @P6 STG.E.U8 desc[UR24][R14.64], R4 ;  /* 0x000000040e006986 */ /* 0x0043e8000c101118 */
[----:B------:R-:W-:Y:S01]  /*3c9f0*/  ISETP.GE.AND P6, PT, R0, UR33, PT ;  /* 0x0000002100007c0c */ /* 0x000fe2000bfc6270 */
[----:B------:R-:W-:Y:S01]  /*3ca00*/  IMAD.MOV.U32 R0, RZ, RZ, R5 ;  /* 0x000000ffff007224 */ /* 0x000fe200078e0005 */
[----:B-----5:R-:W-:Y:S01]  /*3ca10*/  F2FP.SATFINITE.E5M2.F32.PACK_AB_MERGE_C R16, R17, R16, RZ ;  /* 0x000000101110723e */ /* 0x020fe200048060ff */
[----:B------:R-:W2:Y:S01]  /*3ca20*/  LDCU UR33, c[0x0][0x398] ;  /* 0x00007300ff2177ac */ /* 0x000ea20008000800 */
[----:B------:R-:W5:Y:S02]  /*3ca30*/  LDL.LU R17, [R1+0x338] ;  /* 0x0003380001117983 */ /* 0x000f640000300800 */
[----:B------:R-:W-:-:S02]  /*3ca40*/  SHF.R.S32.HI R0, RZ, 0x8, R0 ;  /* 0x00000008ff007819 */ /* 0x000fc40000011400 */
[----:B------:R-:W2:Y:S04]  /*3ca50*/  LDL.LU.64 R10, [R1+0x228] ;  /* 0x00022800010a7983 */ /* 0x000ea80000300a00 */
[----:B---3--:R-:W-:Y:S04]  /*3ca60*/  @P5 STG.E.U8 desc[UR24][R6.64], R16 ;  /* 0x0000001006005986 */ /* 0x008fe8000c101118 */
[----:B-1----:R-:W3:Y:S04]  /*3ca70*/  LDL.LU.64 R14, [R1+0x220] ;  /* 0x00022000010e7983 */ /* 0x002ee80000300a00 */
[----:B------:R1:W-:Y:S04]  /*3ca80*/  @P3 STG.E.U8 desc[UR24][R18.64], R0 ;  /* 0x0000000012003986 */ /* 0x0003e8000c101118 */
[----:B-1----:R-:W3:Y:S01]  /*3ca90*/  LDL.LU.64 R18, [R1+0xdb0] ;  /* 0x000db00001127983 */ /* 0x002ee20000300a00 */
[----:B------:R-:W-:Y:S01]  /*3caa0*/  ISETP.LT.AND P4, PT, R70, UR23, !P4 ;  /* 0x0000001746007c0c */ /* 0x000fe2000e781270 */
[----:B------:R-:W-:Y:S01]  /*3cab0*/  VIADD R0, R68, 0xcf ;  /* 0x000000cf44007836 */ /* 0x000fe20000000000 */
[----:B------:R-:W-:Y:S01]  /*3cac0*/  PRMT R5, R16, 0x9910, RZ ;  /* 0x0000991010057816 */ /* 0x000fe200000000ff */
[----:B------:R-:W3:Y:S01]  /*3cad0*/  LDL.LU R9, [R1+0x340] ;  /* 0x0003400001097983 */ /* 0x000ee20000300800 */
[C---:B------:R-:W-:Y:S01]  /*3cae0*/  ISETP.LT.AND P5, PT, R69.reuse, UR28, !P6 ;  /* 0x0000001c45007c0c */ /* 0x040fe2000f7a1270 */
[----:B------:R-:W1:Y:S01]  /*3caf0*/  LDCU UR28, c[0x0][0x398] ;  /* 0x00007300ff1c77ac */ /* 0x000e620008000800 */
[----:B------:R-:W-:Y:S01]  /*3cb00*/  ISETP.GE.AND P3, PT, R0, UR34, PT ;  /* 0x0000002200007c0c */ /* 0x000fe2000bf66270 */
[----:B------:R-:W3:Y:S01]  /*3cb10*/  LDL.LU R71, [R1+0x344] ;  /* 0x0003440001477983 */ /* 0x000ee20000300800 */
[----:B------:R-:W-:Y:S01]  /*3cb20*/  SHF.R.S32.HI R0, RZ, 0x8, R5 ;  /* 0x00000008ff007819 */ /* 0x000fe20000011405 */
[----:B------:R-:W1:Y:S01]  /*3cb30*/  LDCU UR23, c[0x0][0x39c] ;  /* 0x00007380ff1777ac */ /* 0x000e620008000800 */
[----:B0-----:R-:W-:Y:S01]  /*3cb40*/  ISETP.LT.AND P6, PT, R70, UR26, !P6 ;  /* 0x0000001a46007c0c */ /* 0x001fe2000f7c1270 */
[----:B------:R-:W3:Y:S01]  /*3cb50*/  LDL.LU.64 R6, [R1+0x210] ;  /* 0x0002100001067983 */ /* 0x000ee20000300a00 */
[----:B------:R-:W0:Y:S03]  /*3cb60*/  LDCU UR26, c[0x0][0x398] ;  /* 0x00007300ff1a77ac */ /* 0x000e260008000800 */
[----:B----4-:R4:W-:Y:S01]  /*3cb70*/  @P4 STG.E.U8 desc[UR24][R12.64], R0 ;  /* 0x000000000c004986 */ /* 0x0109e2000c101118 */
[----:B------:R-:W-:Y:S01]  /*3cb80*/  ISETP.LT.AND P4, PT, R69, UR27, !P3 ;  /* 0x0000001b45007c0c */ /* 0x000fe2000df81270 */
[----:B------:R-:W0:Y:S01]  /*3cb90*/  LDCU UR27, c[0x0][0x398] ;  /* 0x00007300ff1b77ac */ /* 0x000e220008000800 */
[----:B----4-:R-:W-:Y:S01]  /*3cba0*/  VIADD R0, R68, 0xd0 ;  /* 0x000000d044007836 */ /* 0x010fe20000000000 */
[----:B------:R-:W4:Y:S01]  /*3cbb0*/  LDL.LU.64 R12, [R1+0x208] ;  /* 0x00020800010c7983 */ /* 0x000f220000300a00 */
[----:B-----5:R-:W-:-:S04]  /*3cbc0*/  F2FP.SATFINITE.E5M2.F32.PACK_AB_MERGE_C R4, R8, R17, RZ ;  /* 0x000000110804723e */ /* 0x020fc800048060ff */
[----:B------:R-:W-:Y:S01]  /*3cbd0*/  PRMT R5, R4, 0x9910, RZ ;  /* 0x0000991004057816 */ /* 0x000fe200000000ff */
[----:B--2---:R2:W-:Y:S01]  /*3cbe0*/  @P5 STG.E.U8 desc[UR24][R10.64], R4 ;  /* 0x000000040a005986 */ /* 0x0045e2000c101118 */
[----:B------:R-:W-:-:S03]  /*3cbf0*/  ISETP.GE.AND P5, PT, R0, UR35, PT ;  /* 0x0000002300007c0c */ /* 0x000fc6000bfa6270 */
[----:B------:R-:W-:-:S05]  /*3cc00*/  IMAD.MOV.U32 R0, RZ, RZ, R5 ;  /* 0x000000ffff007224 */ /* 0x000fca00078e0005 */
[----:B------:R-:W-:Y:S01]  /*3cc10*/  SHF.R.S32.HI R0, RZ, 0x8, R0 ;  /* 0x00000008ff007819 */ /* 0x000fe20000011400 */
[----:B--2---:R-:W2:Y:S01]  /*3cc20*/  LDL.LU.64 R10, [R1+0x178] ;  /* 0x00017800010a7983 */ /* 0x004ea20000300a00 */
[----:B---3--:R-:W-:-:S05]  /*3cc30*/  F2FP.SATFINITE.E5M2.F32.PACK_AB_MERGE_C R18, R19, R18, RZ ;  /* 0x000000121312723e */ /* 0x008fca00048060ff */
[----:B------:R-:W-:Y:S04]  /*3cc40*/  @P6 STG.E.U8 desc[UR24][R14.64], R18 ;  /* 0x000000120e006986 */ /* 0x000fe8000c101118 */
[----:B------:R3:W-:Y:S04]  /*3cc50*/  @P4 STG.E.U8 desc[UR24][R20.64], R0 ;  /* 0x0000000014004986 */ /* 0x0007e8000c101118 */
[----:B---3--:R-:W3:Y:S01]  /*3cc60*/  LDL.LU.64 R20, [R1+0xda8] ;  /* 0x000da80001147983 */ /* 0x008ee20000300a00 */
[----:B------:R-:W-:Y:S01]  /*3cc70*/  ISETP.LT.AND P3, PT, R70, UR29, !P3 ;  /* 0x0000001d46007c0c */ /* 0x000fe2000df61270 */
[----:B------:R-:W-:Y:S01]  /*3cc80*/  VIADD R0, R68, 0xd1 ;  /* 0x000000d144007836 */ /* 0x000fe20000000000 */
[----:B------:R-:W-:Y:S01]  /*3cc90*/  PRMT R5, R18, 0x9910, RZ ;  /* 0x0000991012057816 */ /* 0x000fe200000000ff */
[----:B------:R-:W5:Y:S01]  /*3cca0*/  LDL.LU R17, [R1+0x348] ;  /* 0x0003480001117983 */ /* 0x000f620000300800 */
[----:B-1----:R-:W-:Y:S01]  /*3ccb0*/  ISETP.LT.AND P6, PT, R69, UR28, !P5 ;  /* 0x0000001c45007c0c */ /* 0x002fe2000efc1270 */
[----:B------:R-:W1:Y:S01]  /*3ccc0*/  LDCU UR29, c[0x0][0x398] ;  /* 0x00007300ff1d77ac */ /* 0x000e620008000800 */
[----:B------:R-:W-:Y:S01]  /*3ccd0*/  ISETP.GE.AND P4, PT, R0, UR36, PT ;  /* 0x0000002400007c0c */ /* 0x000fe2000bf86270 */
[----:B------:R-:W5:Y:S01]  /*3cce0*/  LDL.LU R8, [R1+0x34c] ;  /* 0x00034c0001087983 */ /* 0x000f620000300800 */
[----:B------:R-:W-:Y:S01]  /*3ccf0*/  SHF.R.S32.HI R0, RZ, 0x8, R5 ;  /* 0x00000008ff007819 */ /* 0x000fe20000011405 */
[----:B------:R-:W1:Y:S01]  /*3cd00*/  LDCU UR28, c[0x0][0x398] ;  /* 0x00007300ff1c77ac */ /* 0x000e620008000800 */
[----:B------:R-:W-:Y:S01]  /*3cd10*/  F2FP.SATFINITE.E5M2.F32.PACK_AB_MERGE_C R4, R71, R9, RZ ;  /* 0x000000094704723e */ /* 0x000fe200048060ff */
[----:B------:R-:W5:Y:S01]  /*3cd20*/  LDL.LU.64 R14, [R1+0x168] ;  /* 0x00016800010e7983 */ /* 0x000f620000300a00 */
[----:B0-----:R-:W-:Y:S01]  /*3cd30*/  ISETP.LT.AND P5, PT, R70, UR26, !P5 ;  /* 0x0000001a46007c0c */ /* 0x001fe2000efa1270 */
[----:B------:R-:W0:Y:S02]  /*3cd40*/  LDCU UR26, c[0x0][0x39c] ;  /* 0x00007380ff1a77ac */ /* 0x000e240008000800 */
[----:B------:R1:W-:Y:S01]  /*3cd50*/  @P3 STG.E.U8 desc[UR24][R6.64], R0 ;  /* 0x0000000006003986 */ /* 0x0003e2000c101118 */
[----:B------:R-:W-:-:S02]  /*3cd60*/  PRMT R5, R4, 0x9910, RZ ;  /* 0x0000991004057816 */ /* 0x000fc400000000ff */
[----:B------:R-:W-:Y:S01]  /*3cd70*/  ISETP.LT.AND P3, PT, R69, UR27, !P4 ;  /* 0x0000001b45007c0c */ /* 0x000fe2000e761270 */
[----:B----4-:R4:W-:Y:S01]  /*3cd80*/  @P6 STG.E.U8 desc[UR24][R12.64], R4 ;  /* 0x000000040c006986 */ /* 0x0109e2000c101118 */
[----:B------:R-:W0:Y:S01]  /*3cd90*/  LDCU UR27, c[0x0][0x398] ;  /* 0x00007300ff1b77ac */ /* 0x000e220008000800 */
[----:B-1----:R-:W-:Y:S02]  /*3cda0*/  VIADD R0, R68, 0xd2 ;  /* 0x000000d244007836 */ /* 0x002fe40000000000 */
[----:B------:R-:W5:Y:S03]  /*3cdb0*/  LDL.LU.64 R6, [R1+0x200] ;  /* 0x0002000001067983 */ /* 0x000f660000300a00 */
[----:B------:R-:W-:Y:S01]  /*3cdc0*/  ISETP.GE.AND P6, PT, R0, UR37, PT ;  /* 0x0000002500007c0c */ /* 0x000fe2000bfc6270 */
[----:B------:R-:W-:Y:S01]  /*3cdd0*/  IMAD.MOV.U32 R0, RZ, RZ, R5 ;  /* 0x000000ffff007224 */ /* 0x000fe200078e0005 */
[----:B----4-:R-:W4:Y:S04]  /*3cde0*/  LDL.LU.64 R12, [R1+0x160] ;  /* 0x00016000010c7983 */ /* 0x010f280000300a00 */
[----:B------:R-:W-:-:S02]  /*3cdf0*/  SHF.R.S32.HI R0, RZ, 0x8, R0 ;  /* 0x00000008ff007819 */ /* 0x000fc40000011400 */
[----:B---3--:R-:W-:-:S05]  /*3ce00*/  F2FP.SATFINITE.E5M2.F32.PACK_AB_MERGE_C R20, R21, R20, RZ ;  /* 0x000000141514723e */ /* 0x008fca00048060ff */
[----:B--2---:R-:W-:Y:S04]  /*3ce10*/  @P5 STG.E.U8 desc[UR24][R10.64], R20 ;  /* 0x000000140a005986 */ /* 0x004fe8000c101118 */
[----:B------:R1:W-:Y:S04]  /*3ce20*/  @P3 STG.E.U8 desc[UR24][R22.64], R0 ;  /* 0x0000000016003986 */ /* 0x0003e8000c101118 */
[----:B-1----:R-:W2:Y:S01]  /*3ce30*/  LDL.LU.64 R22, [R1+0xda0] ;  /* 0x000da00001167983 */ /* 0x002ea20000300a00 */
[----:B------:R-:W-:Y:S01]  /*3ce40*/  ISETP.LT.AND P4, PT, R70, UR29, !P4 ;  /* 0x0000001d46007c0c */ /* 0x000fe2000e781270 */
[----:B------:R-:W-:Y:S01]  /*3ce50*/  VIADD R0, R68, 0xd3 ;  /* 0x000000d344007836 */ /* 0x000fe20000000000 */
[----:B------:R-:W-:Y:S01]  /*3ce60*/  PRMT R5, R20, 0x9910, RZ ;  /* 0x0000991014057816 */ /* 0x000fe200000000ff */
[----:B------:R-:W3:Y:S01]  /*3ce70*/  LDL.LU R9, [R1+0x350] ;  /* 0x0003500001097983 */ /* 0x000ee20000300800 */
[----:B------:R-:W-:Y:S01]  /*3ce80*/  ISETP.LT.AND P5, PT, R69, UR28, !P6 ;  /* 0x0000001c45007c0c */ /* 0x000fe2000f7a1270 */
[----:B------:R-:W1:Y:S01]  /*3ce90*/  LDCU UR29, c[0x0][0x398] ;  /* 0x00007300ff1d77ac */ /* 0x000e620008000800 */
[----:B------:R-:W-:Y:S01]  /*3cea0*/  ISETP.GE.AND P3, PT, R0, UR38, PT ;  /* 0x0000002600007c0c */ /* 0x000fe2000bf66270 */
[----:B------:R-:W3:Y:S01]  /*3ceb0*/  LDL.LU R71, [R1+0x354] ;  /* 0x0003540001477983 */ /* 0x000ee20000300800 */
[----:B------:R-:W-:Y:S01]  /*3cec0*/  SHF.R.S32.HI R0, RZ, 0x8, R5 ;  /* 0x00000008ff007819 */ /* 0x000fe20000011405 */
[----:B------:R-:W1:Y:S01]  /*3ced0*/  LDCU UR28, c[0x0][0x398] ;  /* 0x00007300ff1c77ac */ /* 0x000e620008000800 */
[----:B-----5:R-:W-:Y:S01]  /*3cee0*/  F2FP.SATFINITE.E5M2.F32.PACK_AB_MERGE_C R4, R8, R17, RZ ;  /* 0x000000110804723e */ /* 0x020fe200048060ff */
[----:B------:R-:W5:Y:S01]  /*3cef0*/  LDL.LU.64 R10, [R1+0x150] ;  /* 0x00015000010a7983 */ /* 0x000f620000300a00 */
[----:B------:R-:W-:Y:S01]  /*3cf00*/  ISETP.LT.AND P6, PT, R70, UR30, !P6 ;  /* 0x0000001e46007c0c */ /* 0x000fe2000f7c1270 */
[----:B------:R-:W1:Y:S02]  /*3cf10*/  LDCU UR30, c[0x0][0x398] ;  /* 0x00007300ff1e77ac */ /* 0x000e640008000800 */
[----:B------:R4:W-:Y:S01]  /*3cf20*/  @P4 STG.E.U8 desc[UR24][R14.64], R0 ;  /* 0x000000000e004986 */ /* 0x0009e2000c101118 */
[----:B------:R-:W-:-:S02]  /*3cf30*/  PRMT R5, R4, 0x9910, RZ ;  /* 0x0000991004057816 */ /* 0x000fc400000000ff */
[----:B0-----:R-:W-:Y:S01]  /*3cf40*/  ISETP.LT.AND P4, PT, R69, UR27, !P3 ;  /* 0x0000001b45007c0c */ /* 0x001fe2000df81270 */
[----:B------:R0:W-:Y:S01]  /*3cf50*/  @P5 STG.E.U8 desc[UR24][R6.64], R4 ;  /* 0x0000000406005986 */ /* 0x0001e2000c101118 */
[----:B------:R-:W1:Y:S01]  /*3cf60*/  LDCU UR27, c[0x0][0x39c] ;  /* 0x00007380ff1b77ac */ /* 0x000e620008000800 */
[----:B----4-:R-:W-:Y:S02]  /*3cf70*/  VIADD R0, R68, 0xd4 ;  /* 0x000000d444007836 */ /* 0x010fe40000000000 */
[----:B------:R-:W4:Y:S03]  /*3cf80*/  LDL.LU.64 R14, [R1+0x190] ;  /* 0x00019000010e7983 */ /* 0x000f260000300a00 */
[----:B------:R-:W-:Y:S01]  /*3cf90*/  ISETP.GE.AND P5, PT, R0, UR39, PT ;  /* 0x0000002700007c0c */ /* 0x000fe2000bfa6270 */
[----:B------:R-:W-:Y:S01]  /*3cfa0*/  IMAD.MOV.U32 R0, RZ, RZ, R5 ;  /* 0x000000ffff007224 */ /* 0x000fe200078e0005 */
[----:B0-----:R-:W4:Y:S04]  /*3cfb0*/  LDL.LU.64 R6, [R1+0x148] ;  /* 0x0001480001067983 */ /* 0x001f280000300a00 */
[----:B------:R-:W-:-:S02]  /*3cfc0*/  SHF.R.S32.HI R0, RZ, 0x8, R0 ;  /* 0x00000008ff007819 */ /* 0x000fc40000011400 */
[----:B--2---:R-:W-:-:S05]  /*3cfd0*/  F2FP.SATFINITE.E5M2.F32.PACK_AB_MERGE_C R22, R23, R22, RZ ;  /* 0x000000161716723e */ /* 0x004fca00048060ff */
[----:B------:R-:W-:Y:S04]  /*3cfe0*/  @P6 STG.E.U8 desc[UR24][R12.64], R22 ;  /* 0x000000160c006986 */ /* 0x000fe8000c101118 */
[----:B------:R0:W-:Y:S04]  /*3cff0*/  @P4 STG.E.U8 desc[UR24][R24.64], R0 ;  /* 0x0000000018004986 */ /* 0x0001e8000c101118 */
[----:B0-----:R-:W2:Y:S01]  /*3d000*/  LDL.LU.64 R24, [R1+0xd98] ;  /* 0x000d980001187983 */ /* 0x001ea20000300a00 */
[----:B-1----:R-:W-:Y:S01]  /*3d010*/  ISETP.LT.AND P3, PT, R70, UR29, !P3 ;  /* 0x0000001d46007c0c */ /* 0x002fe2000df61270 */
        /* <DEDUP_REMOVED lines=8> */
[----:B------:R-:W1:Y:S01]  /*3d0a0*/  LDCU UR28, c[0x0][0x39c] ;  /* 0x00007380ff1c77ac */ /* 0x000e620008000800 */
[----:B---3--:R-:W-:Y:S01]  /*3d0b0*/  F2FP.SATFINITE.E5M2.F32.PACK_AB_MERGE_C R4, R71, R9, RZ ;  /* 0x000000094704723e */ /* 0x008fe200048060ff */
[----:B------:R-:W3:Y:S01]  /*3d0c0*/  LDL.LU.64 R12, [R1+0x138] ;  /* 0x00013800010c7983 */ /* 0x000ee20000300a00 */
[----:B------:R-:W-:Y:S01]  /*3d0d0*/  ISETP.LT.AND P5, PT, R70, UR30, !P5 ;  /* 0x0000001e46007c0c */ /* 0x000fe2000efa1270 */
[----:B------:R-:W0:Y:S02]  /*3d0e0*/  LDCU UR30, c[0x0][0x398] ;  /* 0x00007300ff1e77ac */ /* 0x000e240008000800 */
[----:B-----5:R5:W-:Y:S01]  /*3d0f0*/  @P3 STG.E.U8 desc[UR24][R10.64], R0 ;  /* 0x000000000a003986 */ /* 0x020be2000c101118 */
[----:B------:R-:W-:-:S02]  /*3d100*/  PRMT R5, R4, 0x9910, RZ ;  /* 0x0000991004057816 */ /* 0x000fc400000000ff */
[----:B------:R-:W-:Y:S01]  /*3d110*/  ISETP.LT.AND P3, PT, R69, UR31, !P4 ;  /* 0x0000001f45007c0c */ /* 0x000fe2000e761270 */
[----:B----4-:R4:W-:Y:S01]  /*3d120*/  @P6 STG.E.U8 desc[UR24][R14.64], R4 ;  /* 0x000000040e006986 */ /* 0x0109e2000c101118 */
[----:B------:R-:W0:Y:S01]  /*3d130*/  LDCU UR31, c[0x0][0x398] ;  /* 0x00007300ff1f77ac */ /* 0x000e220008000800 */
[----:B-----5:R-:W-:Y:S02]  /*3d140*/  VIADD R0, R68, 0xd6 ;  /* 0x000000d644007836 */ /* 0x020fe40000000000 */
[----:B------:R-:W5:Y:S03]  /*3d150*/  LDL.LU.64 R10, [R1+0x188] ;  /* 0x00018800010a7983 */ /* 0x000f660000300a00 */
[----:B------:R-:W-:Y:S01]  /*3d160*/  ISETP.GE.AND P6, PT, R0, UR41, PT ;  /* 0x0000002900007c0c */ /* 0x000fe2000bfc6270 */
[----:B------:R-:W-:Y:S01]  /*3d170*/  IMAD.MOV.U32 R0, RZ, RZ, R5 ;  /* 0x000000ffff007224 */ /* 0x000fe200078e0005 */
[----:B----4-:R-:W4:Y:S04]  /*3d180*/  LDL.LU.64 R14, [R1+0x130] ;  /* 0x00013000010e7983 */ /* 0x010f280000300a00 */
[----:B------:R-:W-:-:S02]  /*3d190*/  SHF.R.S32.HI R0, RZ, 0x8, R0 ;  /* 0x00000008ff007819 */ /* 0x000fc40000011400 */
[----:B--2---:R-:W-:-:S05]  /*3d1a0*/  F2FP.SATFINITE.E5M2.F32.PACK_AB_MERGE_C R24, R25, R24, RZ ;  /* 0x000000181918723e */ /* 0x004fca00048060ff */
[----:B------:R-:W-:Y:S04]  /*3d1b0*/  @P5 STG.E.U8 desc[UR24][R6.64], R24 ;  /* 0x0000001806005986 */ /* 0x000fe8000c101118 */
[----:B------:R2:W-:Y:S04]  /*3d1c0*/  @P3 STG.E.U8 desc[UR24][R26.64], R0 ;  /* 0x000000001a003986 */ /* 0x0005e8000c101118 */
[----:B--2---:R-:W2:Y:S01]  /*3d1d0*/  LDL.LU.64 R26, [R1+0xd90] ;  /* 0x000d9000011a7983 */ /* 0x004ea20000300a00 */
        /* <DEDUP_REMOVED lines=9> */
[----:B------:R-:W0:Y:S01]  /*3d270*/  LDCU UR29, c[0x0][0x39c] ;  /* 0x00007380ff1d77ac */ /* 0x000e220008000800 */
[----:B------:R-:W-:Y:S01]  /*3d280*/  F2FP.SATFINITE.E5M2.F32.PACK_AB_MERGE_C R4, R8, R17, RZ ;  /* 0x000000110804723e */ /* 0x000fe200048060ff */
[----:B------:R-:W4:Y:S01]  /*3d290*/  LDL.LU.64 R6, [R1+0x120] ;  /* 0x0001200001067983 */ /* 0x000f220000300a00 */
[----:B------:R-:W-:Y:S01]  /*3d2a0*/  ISETP.LT.AND P6, PT, R70, UR30, !P6 ;  /* 0x0000001e46007c0c */ /* 0x000fe2000f7c1270 */
[----:B------:R-:W0:Y:S02]  /*3d2b0*/  LDCU UR30, c[0x0][0x398] ;  /* 0x00007300ff1e77ac */ /* 0x000e240008000800 */
[----:B---3--:R3:W-:Y:S01]  /*3d2c0*/  @P4 STG.E.U8 desc[UR24][R12.64], R0 ;  /* 0x000000000c004986 */ /* 0x0087e2000c101118 */
[----:B------:R-:W-:-:S02]  /*3d2d0*/  PRMT R5, R4, 0x9910, RZ ;  /* 0x0000991004057816 */ /* 0x000fc400000000ff */
[----:B------:R-:W-:Y:S01]  /*3d2e0*/  ISETP.LT.AND P4, PT, R69, UR31, !P3 ;  /* 0x0000001f45007c0c */ /* 0x000fe2000df81270 */
[----:B-----5:R5:W-:Y:S01]  /*3d2f0*/  @P5 STG.E.U8 desc[UR24][R10.64], R4 ;  /* 0x000000040a005986 */ /* 0x020be2000c101118 */
[----:B------:R-:W0:Y:S01]  /*3d300*/  LDCU UR31, c[0x0][0x398] ;  /* 0x00007300ff1f77ac */ /* 0x000e220008000800 */
[----:B---3--:R-:W-:Y:S02]  /*3d310*/  VIADD R0, R68, 0xd8 ;  /* 0x000000d844007836 */ /* 0x008fe40000000000 */
[----:B------:R-:W3:Y:S03]  /*3d320*/  LDL.LU.64 R12, [R1+0x180] ;  /* 0x00018000010c7983 */ /* 0x000ee60000300a00 */
[----:B------:R-:W-:Y:S01]  /*3d330*/  ISETP.GE.AND P5, PT, R0, UR43, PT ;  /* 0x0000002b00007c0c */ /* 0x000fe2000bfa6270 */
[----:B------:R-:W-:Y:S01]  /*3d340*/  IMAD.MOV.U32 R0, RZ, RZ, R5 ;  /* 0x000000ffff007224 */ /* 0x000fe200078e0005 */
[----:B-----5:R-:W5:Y:S04]  /*3d350*/  LDL.LU.64 R10, [R1+0x118] ;  /* 0x00011800010a7983 */ /* 0x020f680000300a00 */
[----:B------:R-:W-:-:S02]  /*3d360*/  SHF.R.S32.HI R0, RZ, 0x8, R0 ;  /* 0x00000008ff007819 */ /* 0x000fc40000011400 */
[----:B--2---:R-:W-:-:S05]  /*3d370*/  F2FP.SATFINITE.E5M2.F32.PACK_AB_MERGE_C R26, R27, R26, RZ ;  /* 0x0000001a1b1a723e */ /* 0x004fca00048060ff */
[----:B----4-:R-:W-:Y:S04]  /*3d380*/  @P6 STG.E.U8 desc[UR24][R14.64], R26 ;  /* 0x0000001a0e006986 */ /* 0x010fe8000c101118 */
[----:B------:R2:W-:Y:S04]  /*3d390*/  @P4 STG.E.U8 desc[UR24][R28.64], R0 ;  /* 0x000000001c004986 */ /* 0x0005e8000c101118 */
[----:B--2---:R-:W2:Y:S01]  /*3d3a0*/  LDL.LU.64 R28, [R1+0xd88] ;  /* 0x000d8800011c7983 */ /* 0x004ea20000300a00 */
[----:B------:R-:W-:Y:S01]  /*3d3b0*/  ISETP.LT.AND P3, PT, R70, UR33, !P3 ;  /* 0x0000002146007c0c */ /* 0x000fe2000df61270 */
[----:B------:R-:W-:Y:S01]  /*3d3c0*/  VIADD R0, R68, 0xd9 ;  /* 0x000000d944007836 */ /* 0x000fe20000000000 */
[----:B------:R-:W-:Y:S01]  /*3d3d0*/  PRMT R5, R26, 0x9910, RZ ;  /* 0x000099101a057816 */ /* 0x000fe200000000ff */
[----:B------:R-:W4:Y:S01]  /*3d3e0*/  LDL.LU R17, [R1+0x368] ;  /* 0x0003680001117983 */ /* 0x000f220000300800 */
[----:B0-----:R-:W-:Y:S01]  /*3d3f0*/  ISETP.LT.AND P6, PT, R69, UR32, !P5 ;  /* 0x0000002045007c0c */ /* 0x001fe2000efc1270 */
        /* <DEDUP_REMOVED lines=9> */
[----:B------:R1:W-:Y:S01]  /*3d490*/  @P3 STG.E.U8 desc[UR24][R6.64], R0 ;  /* 0x0000000006003986 */ /* 0x0003e2000c101118 */
[----:B------:R-:W-:Y:S01]  /*3d4a0*/  PRMT R5, R4, 0x9910, RZ ;  /* 0x0000991004057816 */ /* 0x000fe200000000ff */
[----:B------:R-:W0:Y:S01]  /*3d4b0*/  LDCU UR4, c[0x0][0x39c] ;  /* 0x00007380ff0477ac */ /* 0x000e220008000800 */
[----:B------:R-:W-:Y:S01]  /*3d4c0*/  ISETP.LT.AND P3, PT, R69, UR31, !P4 ;  /* 0x0000001f45007c0c */ /* 0x000fe2000e761270 */
[----:B---3--:R3:W-:Y:S01]  /*3d4d0*/  @P6 STG.E.U8 desc[UR24][R12.64], R4 ;  /* 0x000000040c006986 */ /* 0x0087e2000c101118 */
[----:B------:R-:W0:Y:S01]  /*3d4e0*/  LDCU UR31, c[0x0][0x398] ;  /* 0x00007300ff1f77ac */ /* 0x000e220008000800 */
[----:B-1----:R-:W-:-:S02]  /*3d4f0*/  VIADD R0, R68, 0xda ;  /* 0x000000da44007836 */ /* 0x002fc40000000000 */
[----:B------:R-:W4:Y:S03]  /*3d500*/  LDL.LU.64 R6, [R1+0x270] ;  /* 0x0002700001067983 */ /* 0x000f260000300a00 */
[----:B------:R-:W-:Y:S01]  /*3d510*/  ISETP.GE.AND P6, PT, R0, UR6, PT ;  /* 0x0000000600007c0c */ /* 0x000fe2000bfc6270 */
[----:B------:R-:W-:Y:S01]  /*3d520*/  IMAD.MOV.U32 R0, RZ, RZ, R5 ;  /* 0x000000ffff007224 */ /* 0x000fe200078e0005 */
[----:B---3--:R-:W3:Y:S01]  /*3d530*/  LDL.LU.64 R12, [R1+0x248] ;  /* 0x00024800010c7983 */ /* 0x008ee20000300a00 */
[----:B------:R-:W1:Y:S03]  /*3d540*/  LDCU UR6, c[0x0][0x398] ;  /* 0x00007300ff0677ac */ /* 0x000e660008000800 */
[----:B------:R-:W-:Y:S02]  /*3d550*/  SHF.R.S32.HI R0, RZ, 0x8, R0 ;  /* 0x00000008ff007819 */ /* 0x000fe40000011400 */
[----:B--2---:R-:W-:-:S05]  /*3d560*/  F2FP.SATFINITE.E5M2.F32.PACK_AB_MERGE_C R28, R29, R28, RZ ;  /* 0x0000001c1d1c723e */ /* 0x004fca00048060ff */
[----:B-----5:R-:W-:Y:S04]  /*3d570*/  @P5 STG.E.U8 desc[UR24][R10.64], R28 ;  /* 0x0000001c0a005986 */ /* 0x020fe8000c101118 */
[----:B------:R2:W-:Y:S04]  /*3d580*/  @P3 STG.E.U8 desc[UR24][R30.64], R0 ;  /* 0x000000001e003986 */ /* 0x0005e8000c101118 */
[----:B--2---:R-:W2:Y:S01]  /*3d590*/  LDL.LU.64 R30, [R1+0xd80] ;  /* 0x000d8000011e7983 */ /* 0x004ea20000300a00 */
[----:B0-----:R-:W-:Y:S01]  /*3d5a0*/  ISETP.LT.AND P4, PT, R70, UR33, !P4 ;  /* 0x0000002146007c0c */ /* 0x001fe2000e781270 */
[----:B------:R-:W-:Y:S01]  /*3d5b0*/  VIADD R0, R68, 0xdb ;  /* 0x000000db44007836 */ /* 0x000fe20000000000 */
[----:B------:R-:W-:Y:S01]  /*3d5c0*/  PRMT R5, R28, 0x9910, RZ ;  /* 0x000099101c057816 */ /* 0x000fe200000000ff */
[----:B------:R-:W5:Y:S01]  /*3d5d0*/  LDL.LU R9, [R1+0x370] ;  /* 0x0003700001097983 */ /* 0x000f620000300800 */
[----:B------:R-:W-:-:S02]  /*3d5e0*/  ISETP.LT.AND P5, PT, R69, UR32, !P6 ;  /* 0x0000002045007c0c */ /* 0x000fc4000f7a1270 */
[----:B------:R-:W-:Y:S01]  /*3d5f0*/  ISETP.GE.AND P3, PT, R0, UR9, PT ;  /* 0x0000000900007c0c */ /* 0x000fe2000bf66270 */
[----:B------:R-:W5:Y:S01]  /*3d600*/  LDL.LU R71, [R1+0x374] ;  /* 0x0003740001477983 */ /* 0x000f620000300800 */
[----:B------:R-:W-:Y:S01]  /*3d610*/  SHF.R.S32.HI R0, RZ, 0x8, R5 ;  /* 0x00000008ff007819 */ /* 0x000fe20000011405 */
[----:B------:R-:W0:Y:S01]  /*3d620*/  LDCU UR9, c[0x0][0x398] ;  /* 0x00007300ff0977ac */ /* 0x000e220008000800 */
[----:B----4-:R-:W-:Y:S01]  /*3d630*/  F2FP.SATFINITE.E5M2.F32.PACK_AB_MERGE_C R4, R8, R17, RZ ;  /* 0x000000110804723e */ /* 0x010fe200048060ff */
[----:B------:R-:W4:Y:S01]  /*3d640*/  LDL.LU.64 R10, [R1+0x2d0] ;  /* 0x0002d000010a7983 */ /* 0x000f220000300a00 */
[----:B------:R-:W-:Y:S01]  /*3d650*/  ISETP.LT.AND P6, PT, R70, UR30, !P6 ;  /* 0x0000001e46007c0c */ /* 0x000fe2000f7c1270 */
[----:B------:R-:W0:Y:S02]  /*3d660*/  LDCU UR30, c[0x0][0x398] ;  /* 0x00007300ff1e77ac */ /* 0x000e240008000800 */
[----:B------:R3:W-:Y:S01]  /*3d670*/  @P4 STG.E.U8 desc[UR24][R14.64], R0 ;  /* 0x000000000e004986 */ /* 0x0007e2000c101118 */
[----:B------:R-:W-:-:S02]  /*3d680*/  PRMT R5, R4, 0x9910, RZ ;  /* 0x0000991004057816 */ /* 0x000fc400000000ff */
[----:B-1----:R-:W-:Y:S01]  /*3d690*/  ISETP.LT.AND P4, PT, R69, UR6, !P3 ;  /* 0x0000000645007c0c */ /* 0x002fe2000df81270 */
[----:B------:R1:W-:Y:S01]  /*3d6a0*/  @P5 STG.E.U8 desc[UR24][R6.64], R4 ;  /* 0x0000000406005986 */ /* 0x0003e2000c101118 */
[----:B---3--:R-:W-:-:S03]  /*3d6b0*/  VIADD R0, R68, 0xdc ;  /* 0x000000dc44007836 */ /* 0x008fc60000000000 */
[----:B------:R-:W3:Y:S01]  /*3d6c0*/  LDL.LU.64 R14, [R1+0x2f0] ;  /* 0x0002f000010e7983 */ /* 0x000ee20000300a00 */
[----:B------:R-:W0:Y:S01]  /*3d6d0*/  LDCU UR6, c[0x0][0x39c] ;  /* 0x00007380ff0677ac */ /* 0x000e220008000800 */
[----:B------:R-:W-:Y:S01]  /*3d6e0*/  ISETP.GE.AND P5, PT, R0, UR10, PT ;  /* 0x0000000a00007c0c */ /* 0x000fe2000bfa6270 */
[----:B------:R-:W-:Y:S01]  /*3d6f0*/  IMAD.MOV.U32 R0, RZ, RZ, R5 ;  /* 0x000000ffff007224 */ /* 0x000fe200078e0005 */
[----:B-1----:R-:W3:Y:S01]  /*3d700*/  LDL.LU.64 R6, [R1+0x2e8] ;  /* 0x0002e80001067983 */ /* 0x002ee20000300a00 */
[----:B------:R-:W1:Y:S03]  /*3d710*/  LDCU UR10, c[0x0][0x398] ;  /* 0x00007300ff0a77ac */ /* 0x000e660008000800 */
[----:B------:R-:W-:Y:S02]  /*3d720*/  SHF.R.S32.HI R0, RZ, 0x8, R0 ;  /* 0x00000008ff007819 */ /* 0x000fe40000011400 */
[----:B--2---:R-:W-:-:S05]  /*3d730*/  F2FP.SATFINITE.E5M2.F32.PACK_AB_MERGE_C R30, R31, R30, RZ ;  /* 0x0000001e1f1e723e */ /* 0x004fca00048060ff */
[----:B------:R-:W-:Y:S04]  /*3d740*/  @P6 STG.E.U8 desc[UR24][R12.64], R30 ;  /* 0x0000001e0c006986 */ /* 0x000fe8000c101118 */
[----:B------:R2:W-:Y:S04]  /*3d750*/  @P4 STG.E.U8 desc[UR24][R32.64], R0 ;  /* 0x0000000020004986 */ /* 0x0005e8000c101118 */
[----:B--2---:R-:W2:Y:S01]  /*3d760*/  LDL.LU.64 R32, [R1+0xd78] ;  /* 0x000d780001207983 */ /* 0x004ea20000300a00 */
[----:B------:R-:W-:Y:S01]  /*3d770*/  ISETP.LT.AND P3, PT, R70, UR31, !P3 ;  /* 0x0000001f46007c0c */ /* 0x000fe2000df61270 */
[----:B------:R-:W-:Y:S01]  /*3d780*/  VIADD R0, R68, 0xdd ;  /* 0x000000dd44007836 */ /* 0x000fe20000000000 */
[----:B------:R-:W-:Y:S01]  /*3d790*/  PRMT R5, R30, 0x9910, RZ ;  /* 0x000099101e057816 */ /* 0x000fe200000000ff */
[----:B------:R-:W2:Y:S01]  /*3d7a0*/  LDL.LU R17, [R1+0x378] ;  /* 0x0003780001117983 */ /* 0x000ea20000300800 */
[----:B0-----:R-:W-:Y:S01]  /*3d7b0*/  ISETP.LT.AND P6, PT, R69, UR9, !P5 ;  /* 0x0000000945007c0c */ /* 0x001fe2000efc1270 */
[----:B------:R-:W0:Y:S01]  /*3d7c0*/  LDCU UR31, c[0x0][0x398] ;  /* 0x00007300ff1f77ac */ /* 0x000e220008000800 */
[----:B------:R-:W-:Y:S01]  /*3d7d0*/  ISETP.GE.AND P4, PT, R0, UR12, PT ;  /* 0x0000000c00007c0c */ /* 0x000fe2000bf86270 */
[----:B------:R-:W2:Y:S01]  /*3d7e0*/  LDL.LU R8, [R1+0x37c] ;  /* 0x00037c0001087983 */ /* 0x000ea20000300800 */
[----:B------:R-:W-:Y:S01]  /*3d7f0*/  SHF.R.S32.HI R0, RZ, 0x8, R5 ;  /* 0x00000008ff007819 */ /* 0x000fe20000011405 */
[----:B------:R-:W0:Y:S01]  /*3d800*/  LDCU UR12, c[0x0][0x398] ;  /* 0x00007300ff0c77ac */ /* 0x000e220008000800 */
[----:B-----5:R-:W-:Y:S01]  /*3d810*/  F2FP.SATFINITE.E5M2.F32.PACK_AB_MERGE_C R4, R71, R9, RZ ;  /* 0x000000094704723e */ /* 0x020fe200048060ff */
[----:B------:R-:W5:Y:S01]  /*3d820*/  LDL.LU.64 R12, [R1+0x588] ;  /* 0x00058800010c7983 */ /* 0x000f620000300a00 */
[----:B------:R-:W-:Y:S01]  /*3d830*/  ISETP.LT.AND P5, PT, R70, UR30, !P5 ;  /* 0x0000001e46007c0c */ /* 0x000fe2000efa1270 */
[----:B------:R-:W0:Y:S02]  /*3d840*/  LDCU UR30, c[0x0][0x398] ;  /* 0x00007300ff1e77ac */ /* 0x000e240008000800 */
[----:B----4-:R4:W-:Y:S01]  /*3d850*/  @P3 STG.E.U8 desc[UR24][R10.64], R0 ;  /* 0x000000000a003986 */ /* 0x0109e2000c101118 */
[----:B------:R-:W-:Y:S01]  /*3d860*/  PRMT R5, R4, 0x9910, RZ ;  /* 0x0000991004057816 */ /* 0x000fe200000000ff */
[----:B------:R-:W0:Y:S01]  /*3d870*/  LDCU UR9, c[0x0][0x39c] ;  /* 0x00007380ff0977ac */ /* 0x000e220008000800 */
[----:B-1----:R-:W-:Y:S01]  /*3d880*/  ISETP.LT.AND P3, PT, R69, UR10, !P4 ;  /* 0x0000000a45007c0c */ /* 0x002fe2000e761270 */
[----:B---3--:R1:W-:Y:S01]  /*3d890*/  @P6 STG.E.U8 desc[UR24][R14.64], R4 ;  /* 0x000000040e006986 */ /* 0x0083e2000c101118 */
[----:B------:R-:W3:Y:S01]  /*3d8a0*/  LDCU UR10, c[0x0][0x398] ;  /* 0x00007300ff0a77ac */ /* 0x000ee20008000800 */
[----:B----4-:R-:W-:-:S02]  /*3d8b0*/  VIADD R0, R68, 0xde ;  /* 0x000000de44007836 */ /* 0x010fc40000000000 */
[----:B------:R-:W4:Y:S03]  /*3d8c0*/  LDL.LU.64 R10, [R1+0x620] ;  /* 0x00062000010a7983 */ /* 0x000f260000300a00 */
[----:B------:R-:W-:Y:S01]  /*3d8d0*/  ISETP.GE.AND P6, PT, R0, UR14, PT ;  /* 0x0000000e00007c0c */ /* 0x000fe2000bfc6270 */
[----:B------:R-:W-:Y:S01]  /*3d8e0*/  IMAD.MOV.U32 R0, RZ, RZ, R5 ;  /* 0x000000ffff007224 */ /* 0x000fe200078e0005 */
[----:B-1----:R-:W3:Y:S01]  /*3d8f0*/  LDL.LU.64 R14, [R1+0x618] ;  /* 0x00061800010e7983 */ /* 0x002ee20000300a00 */
[----:B--2---:R-:W-:Y:S01]  /*3d900*/  F2FP.SATFINITE.E5M2.F32.PACK_AB_MERGE_C R32, R33, R32, RZ ;  /* 0x000000202120723e */ /* 0x004fe200048060ff */
[----:B------:R-:W1:Y:S02]  /*3d910*/  LDCU UR14, c[0x0][0x398] ;  /* 0x00007300ff0e77ac */ /* 0x000e640008000800 */
[----:B------:R-:W-:Y:S02]  /*3d920*/  SHF.R.S32.HI R0, RZ, 0x8, R0 ;  /* 0x00000008ff007819 */ /* 0x000fe40000011400 */
[----:B------:R-:W-:Y:S04]  /*3d930*/  @P5 STG.E.U8 desc[UR24][R6.64], R32 ;  /* 0x0000002006005986 */ /* 0x000fe8000c101118 */
[----:B------:R2:W-:Y:S04]  /*3d940*/  @P3 STG.E.U8 desc[UR24][R34.64], R0 ;  /* 0x0000000022003986 */ /* 0x0005e8000c101118 */
[----:B--2---:R-:W2:Y:S01]  /*3d950*/  LDL.LU.64 R34, [R1+0xd70] ;  /* 0x000d700001227983 */ /* 0x004ea20000300a00 */
[----:B0-----:R-:W-:Y:S01]  /*3d960*/  ISETP.LT.AND P4, PT, R70, UR31, !P4 ;  /* 0x0000001f46007c0c */ /* 0x001fe2000e781270 */
        /* <DEDUP_REMOVED lines=8> */
[----:B------:R-:W0:Y:S01]  /*3d9f0*/  LDCU UR16, c[0x0][0x398] ;  /* 0x00007300ff1077ac */ /* 0x000e220008000800 */
[----:B------:R-:W-:Y:S01]  /*3da00*/  F2FP.SATFINITE.E5M2.F32.PACK_AB_MERGE_C R4, R8, R17, RZ ;  /* 0x000000110804723e */ /* 0x000fe200048060ff */
[----:B------:R-:W2:Y:S01]  /*3da10*/  LDL.LU.64 R6, [R1+0x670] ;  /* 0x0006700001067983 */ /* 0x000ea20000300a00 */
[----:B------:R-:W-:-:S03]  /*3da20*/  ISETP.LT.AND P6, PT, R70, UR30, !P6 ;  /* 0x0000001e46007c0c */ /* 0x000fc6000f7c1270 */
[----:B-----5:R5:W-:Y:S01]  /*3da30*/  @P4 STG.E.U8 desc[UR24][R12.64], R0 ;  /* 0x000000000c004986 */ /* 0x020be2000c101118 */
[----:B------:R-:W-:Y:S02]  /*3da40*/  PRMT R5, R4, 0x9910, RZ ;  /* 0x0000991004057816 */ /* 0x000fe400000000ff */
[----:B---3--:R-:W-:Y:S01]  /*3da50*/  ISETP.LT.AND P4, PT, R69, UR10, !P3 ;  /* 0x0000000a45007c0c */ /* 0x008fe2000df81270 */
[----:B----4-:R3:W-:Y:S01]  /*3da60*/  @P5 STG.E.U8 desc[UR24][R10.64], R4 ;  /* 0x000000040a005986 */ /* 0x0107e2000c101118 */
[----:B-----5:R-:W-:-:S03]  /*3da70*/  VIADD R0, R68, 0xe0 ;  /* 0x000000e044007836 */ /* 0x020fc60000000000 */
[----:B------:R-:W4:Y:S01]  /*3da80*/  LDL.LU.64 R12, [R1+0x688] ;  /* 0x00068800010c7983 */ /* 0x000f220000300a00 */
[----:B------:R-:W5:Y:S01]  /*3da90*/  LDCU UR10, c[0x0][0x39c] ;  /* 0x00007380ff0a77ac */ /* 0x000f620008000800 */
[----:B------:R-:W-:Y:S01]  /*3daa0*/  ISETP.GE.AND P5, PT, R0, UR18, PT ;  /* 0x0000001200007c0c */ /* 0x000fe2000bfa6270 */
[----:B------:R-:W-:Y:S01]  /*3dab0*/  IMAD.MOV.U32 R0, RZ, RZ, R5 ;  /* 0x000000ffff007224 */ /* 0x000fe200078e0005 */
[----:B---3--:R-:W3:Y:S01]  /*3dac0*/  LDL.LU.64 R10, [R1+0x680] ;  /* 0x00068000010a7983 */ /* 0x008ee20000300a00 */
[----:B------:R-:W0:Y:S03]  /*3dad0*/  LDCU UR18, c[0x0][0x398] ;  /* 0x00007300ff1277ac */ /* 0x000e260008000800 */
[----:B------:R-:W-:Y:S02]  /*3dae0*/  SHF.R.S32.HI R0, RZ, 0x8, R0 ;  /* 0x00000008ff007819 */ /* 0x000fe40000011400 */
[----:B--2---:R-:W-:-:S05]  /*3daf0*/  F2FP.SATFINITE.E5M2.F32.PACK_AB_MERGE_C R34, R35, R34, RZ ;  /* 0x000000222322723e */ /* 0x004fca00048060ff */
[----:B------:R-:W-:Y:S04]  /*3db00*/  @P6 STG.E.U8 desc[UR24][R14.64], R34 ;  /* 0x000000220e006986 */ /* 0x000fe8000c101118 */
[----:B------:R2:W-:Y:S04]  /*3db10*/  @P4 STG.E.U8 desc[UR24][R36.64], R0 ;  /* 0x0000000024004986 */ /* 0x0005e8000c101118 */
[----:B--2---:R-:W2:Y:S01]  /*3db20*/  LDL.LU.64 R36, [R1+0xd68] ;  /* 0x000d680001247983 */ /* 0x004ea20000300a00 */
[----:B-1----:R-:W-:Y:S01]  /*3db30*/  ISETP.LT.AND P3, PT, R70, UR14, !P3 ;  /* 0x0000000e46007c0c */ /* 0x002fe2000df61270 */
[----:B------:R-:W-:Y:S01]  /*3db40*/  VIADD R0, R68, 0xe1 ;  /* 0x000000e144007836 */ /* 0x000fe20000000000 */
[----:B------:R-:W-:Y:S01]  /*3db50*/  PRMT R5, R34, 0x9910, RZ ;  /* 0x0000991022057816 */ /* 0x000fe200000000ff */
[----:B------:R-:W3:Y:S01]  /*3db60*/  LDL.LU R17, [R1+0x388] ;  /* 0x0003880001117983 */ /* 0x000ee20000300800 */
[----:B0-----:R-:W-:Y:S01]  /*3db70*/  ISETP.LT.AND P6, PT, R69, UR12, !P5 ;  /* 0x0000000c45007c0c */ /* 0x001fe2000efc1270 */
[----:B------:R-:W0:Y:S01]  /*3db80*/  LDCU UR14, c[0x0][0x398] ;  /* 0x00007300ff0e77ac */ /* 0x000e220008000800 */
[----:B------:R-:W-:Y:S01]  /*3db90*/  ISETP.GE.AND P4, PT, R0, UR20, PT ;  /* 0x0000001400007c0c */ /* 0x000fe2000bf86270 */
[----:B------:R-:W5:Y:S01]  /*3dba0*/  LDL.LU R8, [R1+0x38c] ;  /* 0x00038c0001087983 */ /* 0x000f620000300800 */
[----:B------:R-:W-:Y:S01]  /*3dbb0*/  SHF.R.S32.HI R0, RZ, 0x8, R5 ;  /* 0x00000008ff007819 */ /* 0x000fe20000011405 */
[----:B------:R-:W1:Y:S01]  /*3dbc0*/  LDCU UR20, c[0x0][0x398] ;  /* 0x00007300ff1477ac */ /* 0x000e620008000800 */
[----:B------:R-:W-:Y:S01]  /*3dbd0*/  F2FP.SATFINITE.E5M2.F32.PACK_AB_MERGE_C R4, R71, R9, RZ ;  /* 0x000000094704723e */ /* 0x000fe200048060ff */
[----:B------:R-:W5:Y:S01]  /*3dbe0*/  LDL.LU.64 R14, [R1+0x6c8] ;  /* 0x0006c800010e7983 */ /* 0x000f620000300a00 */
[----:B------:R-:W-:Y:S01]  /*3dbf0*/  ISETP.LT.AND P5, PT, R70, UR16, !P5 ;  /* 0x0000001046007c0c */ /* 0x000fe2000efa1270 */
[----:B------:R-:W0:Y:S02]  /*3dc00*/  LDCU UR16, c[0x0][0x398] ;  /* 0x00007300ff1077ac */ /* 0x000e240008000800 */
[----:B------:R1:W-:Y:S01]  /*3dc10*/  @P3 STG.E.U8 desc[UR24][R6.64], R0 ;  /* 0x0000000006003986 */ /* 0x0003e2000c101118 */
[----:B------:R-:W-:Y:S01]  /*3dc20*/  PRMT R5, R4, 0x9910, RZ ;  /* 0x0000991004057816 */ /* 0x000fe200000000ff */
[----:B------:R-:W0:Y:S01]  /*3dc30*/  LDCU UR12, c[0x0][0x39c] ;  /* 0x00007380ff0c77ac */ /* 0x000e220008000800 */
[----:B------:R-:W-:Y:S01]  /*3dc40*/  ISETP.LT.AND P3, PT, R69, UR18, !P4 ;  /* 0x0000001245007c0c */ /* 0x000fe2000e761270 */
[----:B----4-:R4:W-:Y:S01]  /*3dc50*/  @P6 STG.E.U8 desc[UR24][R12.64], R4 ;  /* 0x000000040c006986 */ /* 0x0109e2000c101118 */
[----:B------:R-:W0:Y:S01]  /*3dc60*/  LDCU UR18, c[0x0][0x398] ;  /* 0x00007300ff1277ac */ /* 0x000e220008000800 */
[----:B-1----:R-:W-:-:S02]  /*3dc70*/  VIADD R0, R68, 0xe2 ;  /* 0x000000e244007836 */ /* 0x002fc40000000000 */
[----:B------:R-:W5:Y:S03]  /*3dc80*/  LDL.LU.64 R6, [R1+0x6e8] ;  /* 0x0006e80001067983 */ /* 0x000f660000300a00 */
[----:B------:R-:W-:Y:S01]  /*3dc90*/  ISETP.GE.AND P6, PT, R0, UR22, PT ;  /* 0x0000001600007c0c */ /* 0x000fe2000bfc6270 */
[----:B------:R-:W-:Y:S01]  /*3dca0*/  IMAD.MOV.U32 R0, RZ, RZ, R5 ;  /* 0x000000ffff007224 */ /* 0x000fe200078e0005 */
[----:B----4-:R-:W4:Y:S01]  /*3dcb0*/  LDL.LU.64 R12, [R1+0x6e0] ;  /* 0x0006e000010c7983 */ /* 0x010f220000300a00 */
[----:B--2---:R-:W-:Y:S01]  /*3dcc0*/  F2FP.SATFINITE.E5M2.F32.PACK_AB_MERGE_C R36, R37, R36, RZ ;  /* 0x000000242524723e */ /* 0x004fe200048060ff */
[----:B------:R-:W1:Y:S02]  /*3dcd0*/  LDCU UR22, c[0x0][0x398] ;  /* 0x00007300ff1677ac */ /* 0x000e640008000800 */
[----:B------:R-:W-:Y:S02]  /*3dce0*/  SHF.R.S32.HI R0, RZ, 0x8, R0 ;  /* 0x00000008ff007819 */ /* 0x000fe40000011400 */
[----:B---3--:R-:W-:Y:S04]  /*3dcf0*/  @P5 STG.E.U8 desc[UR24][R10.64], R36 ;  /* 0x000000240a005986 */ /* 0x008fe8000c101118 */
[----:B------:R2:W-:Y:S04]  /*3dd00*/  @P3 STG.E.U8 desc[UR24][R38.64], R0 ;  /* 0x0000000026003986 */ /* 0x0005e8000c101118 */
[----:B--2---:R-:W2:Y:S01]  /*3dd10*/  LDL.LU.64 R38, [R1+0xd60] ;  /* 0x000d600001267983 */ /* 0x004ea20000300a00 */
[----:B0-----:R-:W-:Y:S01]  /*3dd20*/  ISETP.LT.AND P4, PT, R70, UR14, !P4 ;  /* 0x0000000e46007c0c */ /* 0x001fe2000e781270 */
[----:B------:R-:W-:Y:S01]  /*3dd30*/  VIADD R0, R68, 0xe3 ;  /* 0x000000e344007836 */ /* 0x000fe20000000000 */
[C---:B------:R-:W-:Y:S01]  /*3dd40*/  ISETP.LT.AND P5, PT, R69.reuse, UR20, !P6 ;  /* 0x0000001445007c0c */ /* 0x040fe2000f7a1270 */
[----:B------:R-:W3:Y:S01]  /*3dd50*/  LDL.LU R9, [R1+0x390] ;  /* 0x0003900001097983 */ /* 0x000ee20000300800 */
[----:B------:R-:W-:Y:S01]  /*3dd60*/  PRMT R36, R36, 0x9910, RZ ;  /* 0x0000991024247816 */ /* 0x000fe200000000ff */
[----:B------:R-:W0:Y:S01]  /*3dd70*/  LDCU UR20, c[0x0][0x398] ;  /* 0x00007300ff1477ac */ /* 0x000e220008000800 */
[----:B------:R-:W-:Y:S01]  /*3dd80*/  ISETP.GE.AND P3, PT, R0, UR23, PT ;  /* 0x0000001700007c0c */ /* 0x000fe2000bf66270 */
[----:B------:R-:W3:Y:S01]  /*3dd90*/  LDL.LU R71, [R1+0x394] ;  /* 0x0003940001477983 */ /* 0x000ee20000300800 */
[----:B-----5:R-:W-:Y:S01]  /*3dda0*/  F2FP.SATFINITE.E5M2.F32.PACK_AB_MERGE_C R0, R8, R17, RZ ;  /* 0x000000110800723e */ /* 0x020fe200048060ff */
[----:B------:R-:W-:Y:S01]  /*3ddb0*/  VIADD R4, R68, 0xe4 ;  /* 0x000000e444047836 */ /* 0x000fe20000000000 */
[----:B------:R-:W-:Y:S01]  /*3ddc0*/  SHF.R.S32.HI R36, RZ, 0x8, R36 ;  /* 0x00000008ff247819 */ /* 0x000fe20000011424 */
[----:B------:R-:W5:Y:S01]  /*3ddd0*/  LDL.LU.64 R10, [R1+0x730] ;  /* 0x00073000010a7983 */ /* 0x000f620000300a00 */
[----:B------:R-:W-:Y:S01]  /*3dde0*/  PRMT R5, R0, 0x9910, RZ ;  /* 0x0000991000057816 */ /* 0x000fe200000000ff */
[----:B------:R-:W0:Y:S01]  /*3ddf0*/  LDCU UR23, c[0x0][0x398] ;  /* 0x00007300ff1777ac */ /* 0x000e220008000800 */
[----:B------:R-:W-:Y:S01]  /*3de00*/  ISETP.LT.AND P6, PT, R70, UR16, !P6 ;  /* 0x0000001046007c0c */ /* 0x000fe2000f7c1270 */
[----:B------:R1:W-:Y:S01]  /*3de10*/  @P4 STG.E.U8 desc[UR24][R14.64], R36 ;  /* 0x000000240e004986 */ /* 0x0003e2000c101118 */
[----:B------:R-:W-:Y:S01]  /*3de20*/  ISETP.LT.AND P4, PT, R69, UR18, !P3 ;  /* 0x0000001245007c0c */ /* 0x000fe2000df81270 */
[----:B------:R-:W0:Y:S02]  /*3de30*/  LDCU UR16, c[0x0][0x398] ;  /* 0x00007300ff1077ac */ /* 0x000e240008000800 */
[----:B------:R4:W-:Y:S01]  /*3de40*/  @P5 STG.E.U8 desc[UR24][R6.64], R0 ;  /* 0x0000000006005986 */ /* 0x0009e2000c101118 */
[----:B------:R-:W0:Y:S01]  /*3de50*/  LDCU UR18, c[0x0][0x398] ;  /* 0x00007300ff1277ac */ /* 0x000e220008000800 */
[----:B------:R-:W0:Y:S02]  /*3de60*/  LDCU UR14, c[0x0][0x39c] ;  /* 0x00007380ff0e77ac */ /* 0x000e240008000800 */
[----:B-1----:R-:W3:Y:S01]  /*3de70*/  LDL.LU.64 R14, [R1+0x750] ;  /* 0x00075000010e7983 */ /* 0x002ee20000300a00 */
[----:B----4-:R-:W-:-:S03]  /*3de80*/  IMAD.MOV.U32 R0, RZ, RZ, R5 ;  /* 0x000000ffff007224 */ /* 0x010fc600078e0005 */
[----:B------:R-:W4:Y:S02]  /*3de90*/  LDL.LU.64 R6, [R1+0x748] ;  /* 0x0007480001067983 */ /* 0x000f240000300a00 */
[----:B------:R-:W-:Y:S02]  /*3dea0*/  SHF.R.S32.HI R0, RZ, 0x8, R0 ;  /* 0x00000008ff007819 */ /* 0x000fe40000011400 */
[----:B--2---:R-:W-:-:S05]  /*3deb0*/  F2FP.SATFINITE.E5M2.F32.PACK_AB_MERGE_C R38, R39, R38, RZ ;  /* 0x000000262726723e */ /* 0x004fca00048060ff */
[----:B------:R-:W-:Y:S04]  /*3dec0*/  @P6 STG.E.U8 desc[UR24][R12.64], R38 ;  /* 0x000000260c006986 */ /* 0x000fe8000c101118 */
[----:B------:R1:W-:Y:S04]  /*3ded0*/  @P4 STG.E.U8 desc[UR24][R40.64], R0 ;  /* 0x0000000028004986 */ /* 0x0003e8000c101118 */
[----:B-1----:R-:W2:Y:S01]  /*3dee0*/  LDL.LU.64 R40, [R1+0xd58] ;  /* 0x000d580001287983 */ /* 0x002ea20000300a00 */
[----:B------:R-:W-:Y:S02]  /*3def0*/  ISETP.GE.AND P5, PT, R4, UR26, PT ;  /* 0x0000001a04007c0c */ /* 0x000fe4000bfa6270 */
[----:B------:R-:W-:Y:S01]  /*3df00*/  ISETP.LT.AND P3, PT, R70, UR22, !P3 ;  /* 0x0000001646007c0c */ /* 0x000fe2000df61270 */
[----:B------:R-:W-:Y:S01]  /*3df10*/  VIADD R0, R68, 0xe5 ;  /* 0x000000e544007836 */ /* 0x000fe20000000000 */
[----:B0-----:R-:W-:Y:S01]  /*3df20*/  ISETP.LT.AND P6, PT, R69, UR20, !P5 ;  /* 0x0000001445007c0c */ /* 0x001fe2000efc1270 */
[----:B------:R-:W4:Y:S01]  /*3df30*/  LDL.LU R17, [R1+0x398] ;  /* 0x0003980001117983 */ /* 0x000f220000300800 */
[----:B------:R-:W-:Y:S01]  /*3df40*/  PRMT R38, R38, 0x9910, RZ ;  /* 0x0000991026267816 */ /* 0x000fe200000000ff */
[----:B------:R-:W0:Y:S01]  /*3df50*/  LDCU UR22, c[0x0][0x398] ;  /* 0x00007300ff1677ac */ /* 0x000e220008000800 */
[----:B------:R-:W-:Y:S01]  /*3df60*/  ISETP.GE.AND P4, PT, R0, UR27, PT ;  /* 0x0000001b00007c0c */ /* 0x000fe2000bf86270 */
[----:B------:R-:W4:Y:S01]  /*3df70*/  LDL.LU R8, [R1+0x39c] ;  /* 0x00039c0001087983 */ /* 0x000f220000300800 */
[----:B---3--:R-:W-:Y:S01]  /*3df80*/  F2FP.SATFINITE.E5M2.F32.PACK_AB_MERGE_C R0, R71, R9, RZ ;  /* 0x000000094700723e */ /* 0x008fe200048060ff */
[----:B------:R-:W1:Y:S01]  /*3df90*/  LDCU UR20, c[0x0][0x398] ;  /* 0x00007300ff1477ac */ /* 0x000e620008000800 */
[----:B------:R-:W-:Y:S01]  /*3dfa0*/  SHF.R.S32.HI R38, RZ, 0x8, R38 ;  /* 0x00000008ff267819 */ /* 0x000fe20000011426 */
[----:B------:R-:W3:Y:S01]  /*3dfb0*/  LDL.LU.64 R12, [R1+0x790] ;  /* 0x00079000010c7983 */ /* 0x000ee20000300a00 */
[----:B------:R-:W-:-:S02]  /*3dfc0*/  PRMT R5, R0, 0x9910, RZ ;  /* 0x0000991000057816 */ /* 0x000fc400000000ff */
[----:B------:R-:W-:Y:S01]  /*3dfd0*/  ISETP.LT.AND P5, PT, R70, UR16, !P5 ;  /* 0x0000001046007c0c */ /* 0x000fe2000efa1270 */
[----:B-----5:R5:W-:Y:S01]  /*3dfe0*/  @P3 STG.E.U8 desc[UR24][R10.64], R38 ;  /* 0x000000260a003986 */ /* 0x020be2000c101118 */
[----:B------:R-:W-:Y:S01]  /*3dff0*/  ISETP.LT.AND P3, PT, R69, UR18, !P4 ;  /* 0x0000001245007c0c */ /* 0x000fe2000e761270 */
[----:B------:R-:W-:Y:S01]  /*3e000*/  VIADD R4, R68, 0xe6 ;  /* 0x000000e644047836 */ /* 0x000fe20000000000 */
[----:B------:R-:W0:Y:S01]  /*3e010*/  LDCU UR18, c[0x0][0x398] ;  /* 0x00007300ff1277ac */ /* 0x000e220008000800 */
[----:B------:R1:W-:Y:S01]  /*3e020*/  @P6 STG.E.U8 desc[UR24][R14.64], R0 ;  /* 0x000000000e006986 */ /* 0x0003e2000c101118 */
[----:B------:R-:W0:Y:S03]  /*3e030*/  LDCU UR16, c[0x0][0x39c] ;  /* 0x00007380ff1077ac */ /* 0x000e260008000800 */
[----:B-----5:R-:W5:Y:S01]  /*3e040*/  LDL.LU.64 R10, [R1+0x7b0] ;  /* 0x0007b000010a7983 */ /* 0x020f620000300a00 */
[----:B-1----:R-:W-:-:S03]  /*3e050*/  IMAD.MOV.U32 R0, RZ, RZ, R5 ;  /* 0x000000ffff007224 */ /* 0x002fc600078e0005 */
[----:B------:R-:W3:Y:S02]  /*3e060*/  LDL.LU.64 R14, [R1+0x7a8] ;  /* 0x0007a800010e7983 */ /* 0x000ee40000300a00 */
[----:B------:R-:W-:Y:S02]  /*3e070*/  SHF.R.S32.HI R0, RZ, 0x8, R0 ;  /* 0x00000008ff007819 */ /* 0x000fe40000011400 */
[----:B--2---:R-:W-:-:S05]  /*3e080*/  F2FP.SATFINITE.E5M2.F32.PACK_AB_MERGE_C R40, R41, R40, RZ ;  /* 0x000000282928723e */ /* 0x004fca00048060ff */
[----:B----4-:R-:W-:Y:S04]  /*3e090*/  @P5 STG.E.U8 desc[UR24][R6.64], R40 ;  /* 0x0000002806005986 */ /* 0x010fe8000c101118 */
[----:B------:R1:W-:Y:S04]  /*3e0a0*/  @P3 STG.E.U8 desc[UR24][R42.64], R0 ;  /* 0x000000002a003986 */ /* 0x0003e8000c101118 */
[----:B-1----:R-:W2:Y:S01]  /*3e0b0*/  LDL.LU.64 R42, [R1+0xd50] ;  /* 0x000d5000012a7983 */ /* 0x002ea20000300a00 */
[----:B------:R-:W-:Y:S02]  /*3e0c0*/  ISETP.GE.AND P6, PT, R4, UR28, PT ;  /* 0x0000001c04007c0c */ /* 0x000fe4000bfc6270 */
[----:B0-----:R-:W-:Y:S01]  /*3e0d0*/  ISETP.LT.AND P4, PT, R70, UR22, !P4 ;  /* 0x0000001646007c0c */ /* 0x001fe2000e781270 */
[----:B------:R-:W-:Y:S01]  /*3e0e0*/  VIADD R0, R68, 0xe7 ;  /* 0x000000e744007836 */ /* 0x000fe20000000000 */
[----:B------:R-:W-:Y:S01]  /*3e0f0*/  ISETP.LT.AND P5, PT, R69, UR20, !P6 ;  /* 0x0000001445007c0c */ /* 0x000fe2000f7a1270 */
[----:B------:R-:W4:Y:S01]  /*3e100*/  LDL.LU R9, [R1+0x3a0] ;  /* 0x0003a00001097983 */ /* 0x000f220000300800 */
[----:B------:R-:W-:Y:S01]  /*3e110*/  PRMT R40, R40, 0x9910, RZ ;  /* 0x0000991028287816 */ /* 0x000fe200000000ff */
[----:B------:R-:W0:Y:S01]  /*3e120*/  LDCU UR22, c[0x0][0x398] ;  /* 0x00007300ff1677ac */ /* 0x000e220008000800 */
[----:B------:R-:W-:Y:S01]  /*3e130*/  ISETP.GE.AND P3, PT, R0, UR29, PT ;  /* 0x0000001d00007c0c */ /* 0x000fe2000bf66270 */
[----:B------:R-:W4:Y:S01]  /*3e140*/  LDL.LU R71, [R1+0x3a4] ;  /* 0x0003a40001477983 */ /* 0x000f220000300800 */
[----:B------:R-:W-:Y:S01]  /*3e150*/  F2FP.SATFINITE.E5M2.F32.PACK_AB_MERGE_C R0, R8, R17, RZ ;  /* 0x000000110800723e */ /* 0x000fe200048060ff */
[----:B------:R-:W1:Y:S01]  /*3e160*/  LDCU UR20, c[0x0][0x398] ;  /* 0x00007300ff1477ac */ /* 0x000e620008000800 */
[----:B------:R-:W-:Y:S01]  /*3e170*/  SHF.R.S32.HI R40, RZ, 0x8, R40 ;  /* 0x00000008ff287819 */ /* 0x000fe20000011428 */
[----:B------:R-:W4:Y:S01]  /*3e180*/  LDL.LU.64 R6, [R1+0x7f8] ;  /* 0x0007f80001067983 */ /* 0x000f220000300a00 */
[----:B------:R-:W-:-:S02]  /*3e190*/  PRMT R5, R0, 0x9910, RZ ;  /* 0x0000991000057816 */ /* 0x000fc400000000ff */
[----:B------:R-:W-:Y:S01]  /*3e1a0*/  ISETP.LT.AND P6, PT, R70, UR23, !P6 ;  /* 0x0000001746007c0c */ /* 0x000fe2000f7c1270 */
[----:B---3--:R3:W-:Y:S01]  /*3e1b0*/  @P4 STG.E.U8 desc[UR24][R12.64], R40 ;  /* 0x000000280c004986 */ /* 0x0087e2000c101118 */
[----:B------:R-:W-:Y:S01]  /*3e1c0*/  ISETP.LT.AND P4, PT, R69, UR18, !P3 ;  /* 0x0000001245007c0c */ /* 0x000fe2000df81270 */
[----:B------:R-:W-:Y:S01]  /*3e1d0*/  VIADD R4, R68, 0xe8 ;  /* 0x000000e844047836 */ /* 0x000fe20000000000 */
[----:B------:R-:W0:Y:S01]  /*3e1e0*/  LDCU UR23, c[0x0][0x398] ;  /* 0x00007300ff1777ac */ /* 0x000e220008000800 */
[----:B-----5:R5:W-:Y:S01]  /*3e1f0*/  @P5 STG.E.U8 desc[UR24][R10.64], R0 ;  /* 0x000000000a005986 */ /* 0x020be2000c101118 */
[----:B------:R-:W0:Y:S03]  /*3e200*/  LDCU UR18, c[0x0][0x398] ;  /* 0x00007300ff1277ac */ /* 0x000e260008000800 */
[----:B---3--:R-:W3:Y:S01]  /*3e210*/  LDL.LU.64 R12, [R1+0x810] ;  /* 0x00081000010c7983 */ /* 0x008ee20000300a00 */
[----:B-----5:R-:W-:-:S03]  /*3e220*/  IMAD.MOV.U32 R0, RZ, RZ, R5 ;  /* 0x000000ffff007224 */ /* 0x020fc600078e0005 */
[----:B------:R-:W5:Y:S02]  /*3e230*/  LDL.LU.64 R10, [R1+0x808] ;  /* 0x00080800010a7983 */ /* 0x000f640000300a00 */
[----:B------:R-:W-:Y:S02]  /*3e240*/  SHF.R.S32.HI R0, RZ, 0x8, R0 ;  /* 0x00000008ff007819 */ /* 0x000fe40000011400 */
[----:B--2---:R-:W-:-:S05]  /*3e250*/  F2FP.SATFINITE.E5M2.F32.PACK_AB_MERGE_C R42, R43, R42, RZ ;  /* 0x0000002a2b2a723e */ /* 0x004fca00048060ff */
[----:B------:R-:W-:Y:S04]  /*3e260*/  @P6 STG.E.U8 desc[UR24][R14.64], R42 ;  /* 0x0000002a0e006986 */ /* 0x000fe8000c101118 */
[----:B------:R2:W-:Y:S04]  /*3e270*/  @P4 STG.E.U8 desc[UR24][R44.64], R0 ;  /* 0x000000002c004986 */ /* 0x0005e8000c101118 */
[----:B--2---:R-:W2:Y:S01]  /*3e280*/  LDL.LU.64 R44, [R1+0xd48] ;  /* 0x000d4800012c7983 */ /* 0x004ea20000300a00 */
[----:B------:R-:W-:Y:S02]  /*3e290*/  ISETP.GE.AND P5, PT, R4, UR4, PT ;  /* 0x0000000404007c0c */ /* 0x000fe4000bfa6270 */
[----:B0-----:R-:W-:Y:S01]  /*3e2a0*/  ISETP.LT.AND P3, PT, R70, UR22, !P3 ;  /* 0x0000001646007c0c */ /* 0x001fe2000df61270 */
[----:B------:R-:W-:Y:S01]  /*3e2b0*/  VIADD R0, R68, 0xe9 ;  /* 0x000000e944007836 */ /* 0x000fe20000000000 */
[----:B-1----:R-:W-:Y:S01]  /*3e2c0*/  ISETP.LT.AND P6, PT, R69, UR20, !P5 ;  /* 0x0000001445007c0c */ /* 0x002fe2000efc1270 */
[----:B------:R-:W5:Y:S01]  /*3e2d0*/  LDL.LU R17, [R1+0x3a8] ;  /* 0x0003a80001117983 */ /* 0x000f620000300800 */
[----:B------:R-:W-:Y:S01]  /*3e2e0*/  PRMT R42, R42, 0x9910, RZ ;  /* 0x000099102a2a7816 */ /* 0x000fe200000000ff */
[----:B------:R-:W0:Y:S01]  /*3e2f0*/  LDCU UR22, c[0x0][0x398] ;  /* 0x00007300ff1677ac */ /* 0x000e220008000800 */
[----:B------:R-:W-:Y:S01]  /*3e300*/  ISETP.GE.AND P4, PT, R0, UR6, PT ;  /* 0x0000000600007c0c */ /* 0x000fe2000bf86270 */
[----:B------:R-:W5:Y:S01]  /*3e310*/  LDL.LU R8, [R1+0x3ac] ;  /* 0x0003ac0001087983 */ /* 0x000f620000300800 */
[----:B----4-:R-:W-:Y:S01]  /*3e320*/  F2FP.SATFINITE.E5M2.F32.PACK_AB_MERGE_C R0, R71, R9, RZ ;  /* 0x000000094700723e */ /* 0x010fe200048060ff */
[----:B------:R-:W1:Y:S01]  /*3e330*/  LDCU UR20, c[0x0][0x398] ;  /* 0x00007300ff1477ac */ /* 0x000e620008000800 */
[----:B------:R-:W-:Y:S01]  /*3e340*/  SHF.R.S32.HI R42, RZ, 0x8, R42 ;  /* 0x00000008ff2a7819 */ /* 0x000fe2000001142a */
[----:B------:R-:W4:Y:S01]  /*3e350*/  LDL.LU.64 R14, [R1+0x850] ;  /* 0x00085000010e7983 */ /* 0x000f220000300a00 */
[----:B------:R-:W-:Y:S01]  /*3e360*/  PRMT R5, R0, 0x9910, RZ ;  /* 0x0000991000057816 */ /* 0x000fe200000000ff */
[----:B------:R-:W-:Y:S01]  /*3e370*/  VIADD R4, R68, 0xea ;  /* 0x000000ea44047836 */ /* 0x000fe20000000000 */
[----:B------:R-:W-:Y:S01]  /*3e380*/  ISETP.LT.AND P5, PT, R70, UR23, !P5 ;  /* 0x0000001746007c0c */ /* 0x000fe2000efa1270 */
[----:B------:R0:W-:Y:S01]  /*3e390*/  @P3 STG.E.U8 desc[UR24][R6.64], R42 ;  /* 0x0000002a06003986 */ /* 0x0001e2000c101118 */
[----:B------:R-:W-:Y:S01]  /*3e3a0*/  ISETP.LT.AND P3, PT, R69, UR18, !P4 ;  /* 0x0000001245007c0c */ /* 0x000fe2000e761270 */
[----:B------:R-:W1:Y:S02]  /*3e3b0*/  LDCU UR23, c[0x0][0x398] ;  /* 0x00007300ff1777ac */ /* 0x000e640008000800 */
[----:B---3--:R3:W-:Y:S01]  /*3e3c0*/  @P6 STG.E.U8 desc[UR24][R12.64], R0 ;  /* 0x000000000c006986 */ /* 0x0087e2000c101118 */
[----:B------:R-:W1:Y:S01]  /*3e3d0*/  LDCU UR18, c[0x0][0x398] ;  /* 0x00007300ff1277ac */ /* 0x000e620008000800 */
[----:B------:R-:W1:Y:S02]  /*3e3e0*/  LDCU UR4, c[0x0][0x39c] ;  /* 0x00007380ff0477ac */ /* 0x000e640008000800 */
[----:B0-----:R-:W4:Y:S01]  /*3e3f0*/  LDL.LU.64 R6, [R1+0x868] ;  /* 0x0008680001067983 */ /* 0x001f220000300a00 */
[----:B------:R-:W0:Y:S01]  /*3e400*/  LDCU UR6, c[0x0][0x39c] ;  /* 0x00007380ff0677ac */ /* 0x000e220008000800 */
[----:B---3--:R-:W-:-:S02]  /*3e410*/  IMAD.MOV.U32 R0, RZ, RZ, R5 ;  /* 0x000000ffff007224 */ /* 0x008fc400078e0005 */
[----:B------:R-:W3:Y:S03]  /*3e420*/  LDL.LU.64 R12, [R1+0x860] ;  /* 0x00086000010c7983 */ /* 0x000ee60000300a00 */
[----:B------:R-:W-:Y:S02]  /*3e430*/  SHF.R.S32.HI R0, RZ, 0x8, R0 ;  /* 0x00000008ff007819 */ /* 0x000fe40000011400 */
[----:B--2---:R-:W-:-:S05]  /*3e440*/  F2FP.SATFINITE.E5M2.F32.PACK_AB_MERGE_C R44, R45, R44, RZ ;  /* 0x0000002c2d2c723e */ /* 0x004fca00048060ff */
[----:B-----5:R-:W-:Y:S04]  /*3e450*/  @P5 STG.E.U8 desc[UR24][R10.64], R44 ;  /* 0x0000002c0a005986 */ /* 0x020fe8000c101118 */
[----:B------:R2:W-:Y:S04]  /*3e460*/  @P3 STG.E.U8 desc[UR24][R46.64], R0 ;  /* 0x000000002e003986 */ /* 0x0005e8000c101118 */
[----:B--2---:R-:W2:Y:S01]  /*3e470*/  LDL.LU.64 R46, [R1+0xd40] ;  /* 0x000d4000012e7983 */ /* 0x004ea20000300a00 */
[----:B------:R-:W-:Y:S01]  /*3e480*/  ISETP.GE.AND P6, PT, R4, UR9, PT ;  /* 0x0000000904007c0c */ /* 0x000fe2000bfc6270 */
[----:B------:R-:W5:Y:S01]  /*3e490*/  LDCU UR9, c[0x0][0x398] ;  /* 0x00007300ff0977ac */ /* 0x000f620008000800 */
[----:B------:R-:W-:Y:S01]  /*3e4a0*/  ISETP.LT.AND P4, PT, R70, UR22, !P4 ;  /* 0x0000001646007c0c */ /* 0x000fe2000e781270 */
[----:B------:R-:W-:Y:S01]  /*3e4b0*/  VIADD R0, R68, 0xeb ;  /* 0x000000eb44007836 */ /* 0x000fe20000000000 */
[C---:B-1----:R-:W-:Y:S01]  /*3e4c0*/  ISETP.LT.AND P5, PT, R69.reuse, UR20, !P6 ;  /* 0x0000001445007c0c */ /* 0x042fe2000f7a1270 */
[----:B------:R-:W3:Y:S01]  /*3e4d0*/  LDL.LU R9, [R1+0x3b0] ;  /* 0x0003b00001097983 */ /* 0x000ee20000300800 */
[----:B------:R-:W-:Y:S01]  /*3e4e0*/  PRMT R44, R44, 0x9910, RZ ;  /* 0x000099102c2c7816 */ /* 0x000fe200000000ff */
[----:B------:R-:W-:Y:S01]  /*3e4f0*/  VIADD R4, R68, 0xec ;  /* 0x000000ec44047836 */ /* 0x000fe20000000000 */
[----:B------:R-:W-:Y:S01]  /*3e500*/  ISETP.GE.AND P3, PT, R0, UR10, PT ;  /* 0x0000000a00007c0c */ /* 0x000fe2000bf66270 */
[----:B------:R-:W3:Y:S01]  /*3e510*/  LDL.LU R71, [R1+0x3b4] ;  /* 0x0003b40001477983 */ /* 0x000ee20000300800 */
[----:B------:R-:W-:Y:S01]  /*3e520*/  F2FP.SATFINITE.E5M2.F32.PACK_AB_MERGE_C R0, R8, R17, RZ ;  /* 0x000000110800723e */ /* 0x000fe200048060ff */
[----:B------:R-:W1:Y:S01]  /*3e530*/  LDCU UR10, c[0x0][0x398] ;  /* 0x00007300ff0a77ac */ /* 0x000e620008000800 */
[----:B------:R-:W-:Y:S01]  /*3e540*/  SHF.R.S32.HI R44, RZ, 0x8, R44 ;  /* 0x00000008ff2c7819 */ /* 0x000fe2000001142c */
[----:B------:R-:W3:Y:S01]  /*3e550*/  LDL.LU.64 R10, [R1+0x8b8] ;  /* 0x0008b800010a7983 */ /* 0x000ee20000300a00 */
[----:B------:R-:W-:Y:S01]  /*3e560*/  PRMT R5, R0, 0x9910, RZ ;  /* 0x0000991000057816 */ /* 0x000fe200000000ff */
[----:B------:R-:W0:Y:S01]  /*3e570*/  LDCU UR20, c[0x0][0x398] ;  /* 0x00007300ff1477ac */ /* 0x000e220008000800 */
[----:B------:R-:W-:Y:S01]  /*3e580*/  ISETP.LT.AND P6, PT, R70, UR23, !P6 ;  /* 0x0000001746007c0c */ /* 0x000fe2000f7c1270 */
[----:B----4-:R4:W-:Y:S01]  /*3e590*/  @P4 STG.E.U8 desc[UR24][R14.64], R44 ;  /* 0x0000002c0e004986 */ /* 0x0109e2000c101118 */
[----:B-----5:R-:W-:Y:S01]  /*3e5a0*/  ISETP.LT.AND P4, PT, R69, UR9, !P3 ;  /* 0x0000000945007c0c */ /* 0x020fe2000df81270 */
[----:B------:R-:W5:Y:S02]  /*3e5b0*/  LDCU UR9, c[0x0][0x39c] ;  /* 0x00007380ff0977ac */ /* 0x000f640008000800 */
[----:B------:R0:W-:Y:S04]  /*3e5c0*/  @P5 STG.E.U8 desc[UR24][R6.64], R0 ;  /* 0x0000000006005986 */ /* 0x0001e8000c101118 */
[----:B----4-:R-:W4:Y:S01]  /*3e5d0*/  LDL.LU.64 R14, [R1+0x8d8] ;  /* 0x0008d800010e7983 */ /* 0x010f220000300a00 */
[----:B0-----:R-:W-:-:S03]  /*3e5e0*/  IMAD.MOV.U32 R0, RZ, RZ, R5 ;  /* 0x000000ffff007224 */ /* 0x001fc600078e0005 */
[----:B------:R-:W4:Y:S02]  /*3e5f0*/  LDL.LU.64 R6, [R1+0x8d0] ;  /* 0x0008d00001067983 */ /* 0x000f240000300a00 */
[----:B------:R-:W-:Y:S02]  /*3e600*/  SHF.R.S32.HI R0, RZ, 0x8, R0 ;  /* 0x00000008ff007819 */ /* 0x000fe40000011400 */
[----:B--2---:R-:W-:-:S05]  /*3e610*/  F2FP.SATFINITE.E5M2.F32.PACK_AB_MERGE_C R46, R47, R46, RZ ;  /* 0x0000002e2f2e723e */ /* 0x004fca00048060ff */
[----:B---3--:R-:W-:Y:S04]  /*3e620*/  @P6 STG.E.U8 desc[UR24][R12.64], R46 ;  /* 0x0000002e0c006986 */ /* 0x008fe8000c101118 */
[----:B------:R0:W-:Y:S04]  /*3e630*/  @P4 STG.E.U8 desc[UR24][R48.64], R0 ;  /* 0x0000000030004986 */ /* 0x0001e8000c101118 */
[----:B0-----:R-:W2:Y:S01]  /*3e640*/  LDL.LU.64 R48, [R1+0xd38] ;  /* 0x000d380001307983 */ /* 0x001ea20000300a00 */
[----:B------:R-:W-:Y:S01]  /*3e650*/  ISETP.GE.AND P5, PT, R4, UR12, PT ;  /* 0x0000000c04007c0c */ /* 0x000fe2000bfa6270 */
[----:B------:R-:W0:Y:S01]  /*3e660*/  LDCU UR12, c[0x0][0x398] ;  /* 0x00007300ff0c77ac */ /* 0x000e220008000800 */
[----:B------:R-:W-:Y:S01]  /*3e670*/  ISETP.LT.AND P3, PT, R70, UR18, !P3 ;  /* 0x0000001246007c0c */ /* 0x000fe2000df61270 */
[----:B------:R-:W-:Y:S01]  /*3e680*/  VIADD R0, R68, 0xed ;  /* 0x000000ed44007836 */ /* 0x000fe20000000000 */
[----:B-1----:R-:W-:Y:S01]  /*3e690*/  ISETP.LT.AND P6, PT, R69, UR10, !P5 ;  /* 0x0000000a45007c0c */ /* 0x002fe2000efc1270 */
[----:B------:R-:W3:Y:S01]  /*3e6a0*/  LDL.LU R17, [R1+0x3b8] ;  /* 0x0003b80001117983 */ /* 0x000ee20000300800 */
[----:B------:R-:W-:Y:S01]  /*3e6b0*/  PRMT R46, R46, 0x9910, RZ ;  /* 0x000099102e2e7816 */ /* 0x000fe200000000ff */
[----:B------:R-:W1:Y:S01]  /*3e6c0*/  LDCU UR18, c[0x0][0x398] ;  /* 0x00007300ff1277ac */ /* 0x000e620008000800 */
[----:B------:R-:W-:Y:S01]  /*3e6d0*/  ISETP.GE.AND P4, PT, R0, UR14, PT ;  /* 0x0000000e00007c0c */ /* 0x000fe2000bf86270 */
[----:B------:R-:W3:Y:S01]  /*3e6e0*/  LDL.LU R8, [R1+0x3bc] ;  /* 0x0003bc0001087983 */ /* 0x000ee20000300800 */
[----:B------:R-:W-:Y:S01]  /*3e6f0*/  F2FP.SATFINITE.E5M2.F32.PACK_AB_MERGE_C R0, R71, R9, RZ ;  /* 0x000000094700723e */ /* 0x000fe200048060ff */
[----:B------:R-:W0:Y:S01]  /*3e700*/  LDCU UR14, c[0x0][0x398] ;  /* 0x00007300ff0e77ac */ /* 0x000e220008000800 */
[----:B------:R-:W-:Y:S01]  /*3e710*/  SHF.R.S32.HI R46, RZ, 0x8, R46 ;  /* 0x00000008ff2e7819 */ /* 0x000fe2000001142e */
[----:B------:R-:W3:Y:S01]  /*3e720*/  LDL.LU.64 R12, [R1+0x920] ;  /* 0x00092000010c7983 */ /* 0x000ee20000300a00 */
[----:B------:R-:W-:-:S02]  /*3e730*/  PRMT R5, R0, 0x9910, RZ ;  /* 0x0000991000057816 */ /* 0x000fc400000000ff */
[----:B--2---:R-:W-:Y:S01]  /*3e740*/  F2FP.SATFINITE.E5M2.F32.PACK_AB_MERGE_C R48, R49, R48, RZ ;  /* 0x000000303130723e */ /* 0x004fe200048060ff */
[----:B------:R2:W-:Y:S01]  /*3e750*/  @P3 STG.E.U8 desc[UR24][R10.64], R46 ;  /* 0x0000002e0a003986 */ /* 0x0005e2000c101118 */
[----:B------:R-:W-:Y:S01]  /*3e760*/  ISETP.LT.AND P5, PT, R70, UR20, !P5 ;  /* 0x0000001446007c0c */ /* 0x000fe2000efa1270 */
[----:B------:R-:W1:Y:S01]  /*3e770*/  LDCU UR20, c[0x0][0x398] ;  /* 0x00007300ff1477ac */ /* 0x000e620008000800 */
[----:B0-----:R-:W-:Y:S01]  /*3e780*/  ISETP.LT.AND P3, PT, R69, UR12, !P4 ;  /* 0x0000000c45007c0c */ /* 0x001fe2000e761270 */
[----:B----4-:R0:W-:Y:S01]  /*3e790*/  @P6 STG.E.U8 desc[UR24][R14.64], R0 ;  /* 0x000000000e006986 */ /* 0x0101e2000c101118 */
[----:B------:R-:W-:Y:S01]  /*3e7a0*/  VIADD R4, R68, 0xee ;  /* 0x000000ee44047836 */ /* 0x000fe20000000000 */
[----:B------:R-:W4:Y:S01]  /*3e7b0*/  LDCU UR12, c[0x0][0x398] ;  /* 0x00007300ff0c77ac */ /* 0x000f220008000800 */
[----:B------:R-:W1:Y:S01]  /*3e7c0*/  LDCU UR10, c[0x0][0x39c] ;  /* 0x00007380ff0a77ac */ /* 0x000e620008000800 */
[----:B--2---:R-:W2:Y:S01]  /*3e7d0*/  LDL.LU.64 R10, [R1+0x940] ;  /* 0x00094000010a7983 */ /* 0x004ea20000300a00 */
[----:B0-----:R-:W-:-:S05]  /*3e7e0*/  IMAD.MOV.U32 R0, RZ, RZ, R5 ;  /* 0x000000ffff007224 */ /* 0x001fca00078e0005 */
[----:B------:R-:W-:Y:S01]  /*3e7f0*/  @P5 STG.E.U8 desc[UR24][R6.64], R48 ;  /* 0x0000003006005986 */ /* 0x000fe2000c101118 */
[----:B------:R-:W-:-:S03]  /*3e800*/  SHF.R.S32.HI R0, RZ, 0x8, R0 ;  /* 0x00000008ff007819 */ /* 0x000fc60000011400 */
[----:B------:R-:W4:Y:S04]  /*3e810*/  LDL.LU.64 R14, [R1+0x968] ;  /* 0x00096800010e7983 */ /* 0x000f280000300a00 */
[----:B------:R0:W-:Y:S04]  /*3e820*/  @P3 STG.E.U8 desc[UR24][R50.64], R0 ;  /* 0x0000000032003986 */ /* 0x0001e8000c101118 */
[----:B0-----:R-:W4:Y:S01]  /*3e830*/  LDL.LU.64 R50, [R1+0xd30] ;  /* 0x000d300001327983 */ /* 0x001f220000300a00 */
[----:B------:R-:W-:Y:S02]  /*3e840*/  ISETP.GE.AND P6, PT, R4, UR16, PT ;  /* 0x0000001004007c0c */ /* 0x000fe4000bfc6270 */
[----:B-1----:R-:W-:Y:S01]  /*3e850*/  ISETP.LT.AND P4, PT, R70, UR18, !P4 ;  /* 0x0000001246007c0c */ /* 0x002fe2000e781270 */
[----:B------:R-:W-:Y:S01]  /*3e860*/  VIADD R0, R68, 0xef ;  /* 0x000000ef44007836 */ /* 0x000fe20000000000 */
[----:B------:R-:W-:Y:S01]  /*3e870*/  ISETP.LT.AND P5, PT, R69, UR14, !P6 ;  /* 0x0000000e45007c0c */ /* 0x000fe2000f7a1270 */
[----:B------:R-:W5:Y:S01]  /*3e880*/  LDL.LU R9, [R1+0x3c0] ;  /* 0x0003c00001097983 */ /* 0x000f620000300800 */
[----:B------:R-:W-:Y:S01]  /*3e890*/  ISETP.LT.AND P6, PT, R70, UR20, !P6 ;  /* 0x0000001446007c0c */ /* 0x000fe2000f7c1270 */
[----:B------:R-:W0:Y:S01]  /*3e8a0*/  LDCU UR16, c[0x0][0x398] ;  /* 0x00007300ff1077ac */ /* 0x000e220008000800 */
[----:B------:R-:W-:Y:S01]  /*3e8b0*/  PRMT R48, R48, 0x9910, RZ ;  /* 0x0000991030307816 */ /* 0x000fe200000000ff */
[----:B------:R-:W5:Y:S01]  /*3e8c0*/  LDL.LU R71, [R1+0x3c4] ;  /* 0x0003c40001477983 */ /* 0x000f620000300800 */
[----:B------:R-:W-:Y:S01]  /*3e8d0*/  ISETP.GE.AND P3, PT, R0, UR4, PT ;  /* 0x0000000400007c0c */ /* 0x000fe2000bf66270 */
[----:B------:R-:W-:Y:S01]  /*3e8e0*/  VIADD R4, R68, 0xf0 ;  /* 0x000000f044047836 */ /* 0x000fe20000000000 */
[----:B------:R-:W-:Y:S01]  /*3e8f0*/  SHF.R.S32.HI R48, RZ, 0x8, R48 ;  /* 0x00000008ff307819 */ /* 0x000fe20000011430 */
[----:B------:R-:W5:Y:S01]  /*3e900*/  LDL.LU.64 R6, [R1+0x990] ;  /* 0x0009900001067983 */ /* 0x000f620000300a00 */
[----:B---3--:R-:W-:Y:S01]  /*3e910*/  F2FP.SATFINITE.E5M2.F32.PACK_AB_MERGE_C R0, R8, R17, RZ ;  /* 0x000000110800723e */ /* 0x008fe200048060ff */
[----:B------:R-:W1:Y:S02]  /*3e920*/  LDCU UR14, c[0x0][0x398] ;  /* 0x00007300ff0e77ac */ /* 0x000e640008000800 */
[----:B------:R3:W-:Y:S01]  /*3e930*/  @P4 STG.E.U8 desc[UR24][R12.64], R48 ;  /* 0x000000300c004986 */ /* 0x0007e2000c101118 */
[----:B------:R-:W0:Y:S01]  /*3e940*/  LDCU UR18, c[0x0][0x398] ;  /* 0x00007300ff1277ac */ /* 0x000e220008000800 */
[----:B------:R-:W0:Y:S02]  /*3e950*/  LDCU UR4, c[0x0][0x39c] ;  /* 0x00007380ff0477ac */ /* 0x000e240008000800 */
[----:B---3--:R-:W3:Y:S04]  /*3e960*/  LDL.LU.64 R12, [R1+0x9b8] ;  /* 0x0009b800010c7983 */ /* 0x008ee80000300a00 */
[----:B--2---:R2:W-:Y:S04]  /*3e970*/  @P5 STG.E.U8 desc[UR24][R10.64], R0 ;  /* 0x000000000a005986 */ /* 0x0045e8000c101118 */
[----:B--2---:R-:W2:Y:S01]  /*3e980*/  LDL.LU.64 R10, [R1+0x9b0] ;  /* 0x0009b000010a7983 */ /* 0x004ea20000300a00 */
[----:B----4-:R-:W-:-:S05]  /*3e990*/  F2FP.SATFINITE.E5M2.F32.PACK_AB_MERGE_C R50, R51, R50, RZ ;  /* 0x000000323332723e */ /* 0x010fca00048060ff */
[----:B------:R4:W-:Y:S04]  /*3e9a0*/  @P6 STG.E.U8 desc[UR24][R52.64], R50 ;  /* 0x0000003234006986 */ /* 0x0009e8000c101118 */
[----:B----4-:R-:W4:Y:S01]  /*3e9b0*/  LDL.LU.64 R52, [R1+0xd28] ;  /* 0x000d280001347983 */ /* 0x010f220000300a00 */
[----:B------:R-:W-:Y:S01]  /*3e9c0*/  ISETP.GE.AND P5, PT, R4, UR6, PT ;  /* 0x0000000604007c0c */ /* 0x000fe2000bfa6270 */
[----:B------:R-:W2:Y:S01]  /*3e9d0*/  LDCU UR6, c[0x0][0x398] ;  /* 0x00007300ff0677ac */ /* 0x000ea20008000800 */
[----:B------:R-:W-:Y:S02]  /*3e9e0*/  ISETP.LT.AND P4, PT, R69, UR12, !P3 ;  /* 0x0000000c45007c0c */ /* 0x000fe4000df81270 */
[----:B------:R-:W-:Y:S01]  /*3e9f0*/  PRMT R5, R0, 0x9910, RZ ;  /* 0x0000991000057816 */ /* 0x000fe200000000ff */
[----:B------:R-:W2:Y:S01]  /*3ea00*/  LDCU UR12, c[0x0][0x398] ;  /* 0x00007300ff0c77ac */ /* 0x000ea20008000800 */
[----:B0-----:R-:W-:Y:S01]  /*3ea10*/  ISETP.LT.AND P3, PT, R70, UR16, !P3 ;  /* 0x0000001046007c0c */ /* 0x001fe2000df61270 */
[----:B------:R-:W-:Y:S01]  /*3ea20*/  VIADD R0, R68, 0xf1 ;  /* 0x000000f144007836 */ /* 0x000fe20000000000 */
[----:B------:R-:W-:-:S02]  /*3ea30*/  SHF.R.S32.HI R5, RZ, 0x8, R5 ;  /* 0x00000008ff057819 */ /* 0x000fc40000011405 */
[----:B------:R-:W-:-:S04]  /*3ea40*/  PRMT R50, R50, 0x9910, RZ ;  /* 0x0000991032327816 */ /* 0x000fc800000000ff */
[----:B------:R-:W-:Y:S01]  /*3ea50*/  SHF.R.S32.HI R50, RZ, 0x8, R50 ;  /* 0x00000008ff327819 */ /* 0x000fe20000011432 */
[----:B------:R-:W-:Y:S01]  /*3ea60*/  @P4 STG.E.U8 desc[UR24][R14.64], R5 ;  /* 0x000000050e004986 */ /* 0x000fe2000c101118 */
[----:B-----5:R-:W-:Y:S01]  /*3ea70*/  ISETP.GE.AND P4, PT, R0, UR9, PT ;  /* 0x0000000900007c0c */ /* 0x020fe2000bf86270 */
[----:B------:R-:W0:Y:S01]  /*3ea80*/  LDCU UR9, c[0x0][0x398] ;  /* 0x00007300ff0977ac */ /* 0x000e220008000800 */
[----:B-1----:R-:W-:Y:S01]  /*3ea90*/  ISETP.LT.AND P6, PT, R69, UR14, !P5 ;  /* 0x0000000e45007c0c */ /* 0x002fe2000efc1270 */
[----:B------:R1:W-:Y:S01]  /*3eaa0*/  @P3 STG.E.U8 desc[UR24][R6.64], R50 ;  /* 0x0000003206003986 */ /* 0x0003e2000c101118 */
[----:B------:R-:W-:Y:S02]  /*3eab0*/  ISETP.LT.AND P5, PT, R70, UR18, !P5 ;  /* 0x0000001246007c0c */ /* 0x000fe4000efa1270 */
[----:B----4-:R-:W-:Y:S01]  /*3eac0*/  F2FP.SATFINITE.E5M2.F32.PACK_AB_MERGE_C R52, R53, R52, RZ ;  /* 0x000000343534723e */ /* 0x010fe200048060ff */
[----:B-1----:R-:W4:Y:S01]  /*3ead0*/  LDL.LU R7, [R1+0x3c8] ;  /* 0x0003c80001077983 */ /* 0x002f220000300800 */
[----:B------:R-:W-:Y:S01]  /*3eae0*/  F2FP.SATFINITE.E5M2.F32.PACK_AB_MERGE_C R0, R71, R9, RZ ;  /* 0x000000094700723e */ /* 0x000fe200048060ff */
[----:B------:R-:W-:Y:S01]  /*3eaf0*/  VIADD R4, R68, 0xf2 ;  /* 0x000000f244047836 */ /* 0x000fe20000000000 */
[C---:B--2---:R-:W-:Y:S01]  /*3eb00*/  ISETP.LT.AND P3, PT, R69.reuse, UR6, !P4 ;  /* 0x0000000645007c0c */ /* 0x044fe2000e761270 */
[----:B------:R-:W4:Y:S01]  /*3eb10*/  LDL.LU R71, [R1+0x3cc] ;  /* 0x0003cc0001477983 */ /* 0x000f220000300800 */
[----:B------:R-:W-:Y:S01]  /*3eb20*/  PRMT R5, R0, 0x9910, RZ ;  /* 0x0000991000057816 */ /* 0x000fe200000000ff */
[----:B------:R-:W1:Y:S02]  /*3eb30*/  LDCU UR14, c[0x0][0x398] ;  /* 0x00007300ff0e77ac */ /* 0x000e640008000800 */
[----:B------:R-:W2:Y:S01]  /*3eb40*/  LDL.LU.64 R18, [R1+0x950] ;  /* 0x0009500001127983 */ /* 0x000ea20000300a00 */
[----:B------:R-:W-:Y:S01]  /*3eb50*/  SHF.R.S32.HI R5, RZ, 0x8, R5 ;  /* 0x00000008ff057819 */ /* 0x000fe20000011405 */
[----:B------:R-:W5:Y:S02]  /*3eb60*/  LDCU UR6, c[0x0][0x39c] ;  /* 0x00007380ff0677ac */ /* 0x000f640008000800 */
[----:B---3--:R-:W-:Y:S04]  /*3eb70*/  @P6 STG.E.U8 desc[UR24][R12.64], R0 ;  /* 0x000000000c006986 */ /* 0x008fe8000c101118 */
[----:B------:R-:W3:Y:S04]  /*3eb80*/  LDL.LU.64 R16, [R1+0x908] ;  /* 0x0009080001107983 */ /* 0x000ee80000300a00 */
[----:B------:R-:W-:Y:S04]  /*3eb90*/  @P5 STG.E.U8 desc[UR24][R10.64], R52 ;  /* 0x000000340a005986 */ /* 0x000fe8000c101118 */
[----:B------:R-:W3:Y:S04]  /*3eba0*/  LDL.LU.64 R8, [R1+0x8b0] ;  /* 0x0008b00001087983 */ /* 0x000ee80000300a00 */
[----:B------:R0:W-:Y:S04]  /*3ebb0*/  @P3 STG.E.U8 desc[UR24][R54.64], R5 ;  /* 0x0000000536003986 */ /* 0x0001e8000c101118 */
[----:B0-----:R-:W3:Y:S04]  /*3ebc0*/  LDL.LU.64 R54, [R1+0xd20] ;  /* 0x000d200001367983 */ /* 0x001ee80000300a00 */
[----:B------:R-:W3:Y:S01]  /*3ebd0*/  LDL.LU.64 R10, [R1+0x878] ;  /* 0x00087800010a7983 */ /* 0x000ee20000300a00 */
[----:B------:R-:W-:Y:S01]  /*3ebe0*/  ISETP.GE.AND P6, PT, R4, UR10, PT ;  /* 0x0000000a04007c0c */ /* 0x000fe2000bfc6270 */
[----:B------:R-:W0:Y:S01]  /*3ebf0*/  LDCU UR10, c[0x0][0x398] ;  /* 0x00007300ff0a77ac */ /* 0x000e220008000800 */
[----:B------:R-:W-:Y:S01]  /*3ec00*/  PRMT R4, R52, 0x9910, RZ ;  /* 0x0000991034047816 */ /* 0x000fe200000000ff */
[----:B------:R-:W3:Y:S01]  /*3ec10*/  LDL.LU R14, [R1+0x3d0] ;  /* 0x0003d000010e7983 */ /* 0x000ee20000300800 */
[----:B------:R-:W-:Y:S01]  /*3ec20*/  ISETP.LT.AND P4, PT, R70, UR12, !P4 ;  /* 0x0000000c46007c0c */ /* 0x000fe2000e781270 */
[----:B------:R-:W0:Y:S01]  /*3ec30*/  LDCU UR12, c[0x0][0x398] ;  /* 0x00007300ff0c77ac */ /* 0x000e220008000800 */
[----:B------:R-:W-:Y:S01]  /*3ec40*/  ISETP.LT.AND P3, PT, R69, UR9, !P6 ;  /* 0x0000000945007c0c */ /* 0x000fe2000f761270 */
[----:B------:R-:W-:Y:S01]  /*3ec50*/  IMAD.MOV.U32 R0, RZ, RZ, R4 ;  /* 0x000000ffff007224 */ /* 0x000fe200078e0004 */
[----:B------:R-:W3:Y:S01]  /*3ec60*/  LDL.LU R15, [R1+0x3d4] ;  /* 0x0003d400010f7983 */ /* 0x000ee20000300800 */
[----:B------:R-:W-:Y:S01]  /*3ec70*/  VIADD R4, R68, 0xf3 ;  /* 0x000000f344047836 */ /* 0x000fe20000000000 */
[----:B------:R-:W0:Y:S02]  /*3ec80*/  LDCU UR9, c[0x0][0x398] ;  /* 0x00007300ff0977ac */ /* 0x000e240008000800 */
[----:B------:R-:W-:Y:S01]  /*3ec90*/  SHF.R.S32.HI R0, RZ, 0x8, R0 ;  /* 0x00000008ff007819 */ /* 0x000fe20000011400 */
[----:B------:R-:W3:Y:S01]  /*3eca0*/  LDL.LU.64 R12, [R1+0x7f0] ;  /* 0x0007f000010c7983 */ /* 0x000ee20000300a00 */
[----:B------:R-:W-:Y:S01]  /*3ecb0*/  ISETP.GE.AND P5, PT, R4, UR4, PT ;  /* 0x0000000404007c0c */ /* 0x000fe2000bfa6270 */
[----:B------:R-:W-:Y:S01]  /*3ecc0*/  VIADD R4, R68, 0xf4 ;  /* 0x000000f444047836 */ /* 0x000fe20000000000 */
[----:B-1----:R-:W-:Y:S01]  /*3ecd0*/  ISETP.LT.AND P6, PT, R70, UR14, !P6 ;  /* 0x0000000e46007c0c */ /* 0x002fe2000f7c1270 */
[----:B------:R-:W1:Y:S01]  /*3ece0*/  LDCU UR4, c[0x0][0x398] ;  /* 0x00007300ff0477ac */ /* 0x000e620008000800 */
[----:B----4-:R-:W-:Y:S01]  /*3ecf0*/  F2FP.SATFINITE.E5M2.F32.PACK_AB_MERGE_C R6, R71, R7, RZ ;  /* 0x000000074706723e */ /* 0x010fe200048060ff */
[----:B--2---:R2:W-:Y:S01]  /*3ed00*/  @P4 STG.E.U8 desc[UR24][R18.64], R0 ;  /* 0x0000000012004986 */ /* 0x0045e2000c101118 */
[----:B-----5:R-:W-:Y:S01]  /*3ed10*/  ISETP.GE.AND P4, PT, R4, UR6, PT ;  /* 0x0000000604007c0c */ /* 0x020fe2000bf86270 */
[----:B------:R-:W4:Y:S01]  /*3ed20*/  LDCU UR6, c[0x0][0x398] ;  /* 0x00007300ff0677ac */ /* 0x000f220008000800 */
[----:B------:R-:W-:Y:S01]  /*3ed30*/  PRMT R4, R6, 0x9910, RZ ;  /* 0x0000991006047816 */ /* 0x000fe200000000ff */
[----:B---3--:R-:W-:Y:S01]  /*3ed40*/  @P3 STG.E.U8 desc[UR24][R16.64], R6 ;  /* 0x0000000610003986 */ /* 0x008fe2000c101118 */
[----:B0-----:R-:W-:Y:S01]  /*3ed50*/  ISETP.LT.AND P3, PT, R69, UR10, !P5 ;  /* 0x0000000a45007c0c */ /* 0x001fe2000ef61270 */
[----:B------:R-:W0:Y:S01]  /*3ed60*/  LDCU UR10, c[0x0][0x398] ;  /* 0x00007300ff0a77ac */ /* 0x000e220008000800 */
[----:B------:R-:W-:-:S02]  /*3ed70*/  ISETP.LT.AND P5, PT, R70, UR12, !P5 ;  /* 0x0000000c46007c0c */ /* 0x000fc4000efa1270 */
[----:B--2---:R-:W-:Y:S01]  /*3ed80*/  SHF.R.S32.HI R0, RZ, 0x8, R4 ;  /* 0x00000008ff007819 */ /* 0x004fe20000011404 */
[----:B------:R-:W2:Y:S01]  /*3ed90*/  LDCU UR12, c[0x0][0x398] ;  /* 0x00007300ff0c77ac */ /* 0x000ea20008000800 */
[----:B------:R-:W-:-:S04]  /*3eda0*/  F2FP.SATFINITE.E5M2.F32.PACK_AB_MERGE_C R54, R55, R54, RZ ;  /* 0x000000363736723e */ /* 0x000fc800048060ff */
[----:B------:R-:W-:-:S05]  /*3edb0*/  PRMT R5, R54, 0x9910, RZ ;  /* 0x0000991036057816 */ /* 0x000fca00000000ff */
[----:B------:R-:W-:Y:S01]  /*3edc0*/  IMAD.MOV.U32 R4, RZ, RZ, R5 ;  /* 0x000000ffff047224 */ /* 0x000fe200078e0005 */
[----:B------:R3:W-:Y:S04]  /*3edd0*/  @P6 STG.E.U8 desc[UR24][R8.64], R54 ;  /* 0x0000003608006986 */ /* 0x0007e8000c101118 */
[----:B------:R-:W-:Y:S01]  /*3ede0*/  SHF.R.S32.HI R4, RZ, 0x8, R4 ;  /* 0x00000008ff047819 */ /* 0x000fe20000011404 */
[----:B------:R5:W-:Y:S04]  /*3edf0*/  @P3 STG.E.U8 desc[UR24][R10.64], R0 ;  /* 0x000000000a003986 */ /* 0x000be8000c101118 */
[----:B------:R0:W-:Y:S04]  /*3ee00*/  @P5 STG.E.U8 desc[UR24][R56.64], R4 ;  /* 0x0000000438005986 */ /* 0x0001e8000c101118 */
[----:B---3--:R-:W3:Y:S04]  /*3ee10*/  LDL.LU.64 R8, [R1+0x7a0] ;  /* 0x0007a00001087983 */ /* 0x008ee80000300a00 */
[----:B------:R-:W2:Y:S04]  /*3ee20*/  LDL.LU R7, [R1+0x3d8] ;  /* 0x0003d80001077983 */ /* 0x000ea80000300800 */
[----:B------:R-:W2:Y:S04]  /*3ee30*/  LDL.LU R71, [R1+0x3dc] ;  /* 0x0003dc0001477983 */ /* 0x000ea80000300800 */
[----:B-----5:R-:W5:Y:S04]  /*3ee40*/  LDL.LU.64 R10, [R1+0x728] ;  /* 0x00072800010a7983 */ /* 0x020f680000300a00 */
[----:B0-----:R-:W2:Y:S01]  /*3ee50*/  LDL.LU.64 R56, [R1+0xd18] ;  /* 0x000d180001387983 */ /* 0x001ea20000300a00 */
[----:B------:R-:W-:Y:S01]  /*3ee60*/  ISETP.LT.AND P6, PT, R69, UR9, !P4 ;  /* 0x0000000945007c0c */ /* 0x000fe2000e7c1270 */
[----:B------:R-:W-:Y:S01]  /*3ee70*/  VIADD R5, R68, 0xf5 ;  /* 0x000000f544057836 */ /* 0x000fe20000000000 */
[----:B-1----:R-:W-:Y:S01]  /*3ee80*/  ISETP.LT.AND P5, PT, R70, UR4, !P4 ;  /* 0x0000000446007c0c */ /* 0x002fe2000e7a1270 */
[----:B------:R-:W3:Y:S01]  /*3ee90*/  LDL.LU.64 R18, [R1+0x6d8] ;  /* 0x0006d80001127983 */ /* 0x000ee20000300a00 */
[----:B------:R-:W0:Y:S02]  /*3eea0*/  LDCU UR9, c[0x0][0x398] ;  /* 0x00007300ff0977ac */ /* 0x000e240008000800 */
[----:B------:R-:W-:Y:S01]  /*3eeb0*/  ISETP.GE.AND P3, PT, R5, UR7, PT ;  /* 0x0000000705007c0c */ /* 0x000fe2000bf66270 */
[----:B------:R-:W5:Y:S01]  /*3eec0*/  LDL.LU.64 R16, [R1+0x6a0] ;  /* 0x0006a00001107983 */ /* 0x000f620000300a00 */
[----:B------:R-:W-:Y:S01]  /*3eed0*/  F2FP.SATFINITE.E5M2.F32.PACK_AB_MERGE_C R5, R15, R14, RZ ;  /* 0x0000000e0f05723e */ /* 0x000fe200048060ff */
[----:B------:R-:W1:Y:S04]  /*3eee0*/  LDCU UR7, c[0x0][0x398] ;  /* 0x00007300ff0777ac */ /* 0x000e680008000800 */
[----:B------:R-:W-:Y:S01]  /*3eef0*/  @P6 STG.E.U8 desc[UR24][R12.64], R5 ;  /* 0x000000050c006986 */ /* 0x000fe2000c101118 */
[----:B----4-:R-:W-:Y:S01]  /*3ef00*/  ISETP.LT.AND P6, PT, R69, UR6, !P3 ;  /* 0x0000000645007c0c */ /* 0x010fe2000dfc1270 */
[----:B------:R-:W4:Y:S01]  /*3ef10*/  LDCU UR4, c[0x0][0x398] ;  /* 0x00007300ff0477ac */ /* 0x000f220008000800 */
[----:B------:R-:W-:Y:S01]  /*3ef20*/  PRMT R0, R5, 0x9910, RZ ;  /* 0x0000991005007816 */ /* 0x000fe200000000ff */
[----:B------:R-:W-:Y:S01]  /*3ef30*/  VIADD R4, R68, 0xf6 ;  /* 0x000000f644047836 */ /* 0x000fe20000000000 */
[----:B------:R-:W0:Y:S02]  /*3ef40*/  LDCU UR6, c[0x0][0x398] ;  /* 0x00007300ff0677ac */ /* 0x000e240008000800 */
[----:B------:R-:W-:-:S02]  /*3ef50*/  SHF.R.S32.HI R0, RZ, 0x8, R0 ;  /* 0x00000008ff007819 */ /* 0x000fc40000011400 */
[----:B--2---:R-:W-:-:S05]  /*3ef60*/  F2FP.SATFINITE.E5M2.F32.PACK_AB_MERGE_C R56, R57, R56, RZ ;  /* 0x000000383938723e */ /* 0x004fca00048060ff */
[----:B---3--:R-:W-:Y:S04]  /*3ef70*/  @P5 STG.E.U8 desc[UR24][R8.64], R56 ;  /* 0x0000003808005986 */ /* 0x008fe8000c101118 */
[----:B------:R2:W-:Y:S04]  /*3ef80*/  @P6 STG.E.U8 desc[UR24][R58.64], R0 ;  /* 0x000000003a006986 */ /* 0x0005e8000c101118 */
[----:B--2---:R-:W2:Y:S01]  /*3ef90*/  LDL.LU.64 R58, [R1+0xd10] ;  /* 0x000d1000013a7983 */ /* 0x004ea20000300a00 */
[----:B------:R-:W-:Y:S02]  /*3efa0*/  PRMT R5, R56, 0x9910, RZ ;  /* 0x0000991038057816 */ /* 0x000fe400000000ff */
[----:B0-----:R-:W-:Y:S01]  /*3efb0*/  ISETP.LT.AND P3, PT, R70, UR9, !P3 ;  /* 0x0000000946007c0c */ /* 0x001fe2000df61270 */
[----:B------:R-:W-:Y:S01]  /*3efc0*/  VIADD R6, R68, 0xf7 ;  /* 0x000000f744067836 */ /* 0x000fe20000000000 */
[----:B------:R-:W-:Y:S01]  /*3efd0*/  ISETP.GE.AND P5, PT, R4, UR5, PT ;  /* 0x0000000504007c0c */ /* 0x000fe2000bfa6270 */
[----:B------:R-:W-:Y:S01]  /*3efe0*/  IMAD.MOV.U32 R4, RZ, RZ, R5 ;  /* 0x000000ffff047224 */ /* 0x000fe200078e0005 */
[----:B------:R-:W-:Y:S01]  /*3eff0*/  F2FP.SATFINITE.E5M2.F32.PACK_AB_MERGE_C R5, R71, R7, RZ ;  /* 0x000000074705723e */ /* 0x000fe200048060ff */
[----:B------:R-:W3:Y:S01]  /*3f000*/  LDL.LU R15, [R1+0x3e0] ;  /* 0x0003e000010f7983 */ /* 0x000ee20000300800 */
[----:B------:R-:W-:Y:S01]  /*3f010*/  ISETP.GE.AND P4, PT, R6, UR11, PT ;  /* 0x0000000b06007c0c */ /* 0x000fe2000bf86270 */
[----:B------:R-:W0:Y:S01]  /*3f020*/  LDCU UR5, c[0x0][0x398] ;  /* 0x00007300ff0577ac */ /* 0x000e220008000800 */
[----:B------:R-:W-:Y:S01]  /*3f030*/  SHF.R.S32.HI R4, RZ, 0x8, R4 ;  /* 0x00000008ff047819 */ /* 0x000fe20000011404 */
[----:B------:R-:W3:Y:S01]  /*3f040*/  LDL.LU R8, [R1+0x3e4] ;  /* 0x0003e40001087983 */ /* 0x000ee20000300800 */
[----:B-1----:R-:W-:Y:S01]  /*3f050*/  ISETP.LT.AND P6, PT, R69, UR7, !P5 ;  /* 0x0000000745007c0c */ /* 0x002fe2000efc1270 */
[----:B------:R-:W1:Y:S01]  /*3f060*/  LDCU UR9, c[0x0][0x398] ;  /* 0x00007300ff0977ac */ /* 0x000e620008000800 */
[----:B------:R-:W-:Y:S01]  /*3f070*/  PRMT R7, R5, 0x9910, RZ ;  /* 0x0000991005077816 */ /* 0x000fe200000000ff */
[----:B-----5:R5:W-:Y:S01]  /*3f080*/  @P3 STG.E.U8 desc[UR24][R10.64], R4 ;  /* 0x000000040a003986 */ /* 0x020be2000c101118 */
[----:B----4-:R-:W-:Y:S01]  /*3f090*/  ISETP.LT.AND P5, PT, R70, UR4, !P5 ;  /* 0x0000000446007c0c */ /* 0x010fe2000efa1270 */
[----:B------:R-:W4:Y:S01]  /*3f0a0*/  LDCU UR4, c[0x0][0x398] ;  /* 0x00007300ff0477ac */ /* 0x000f220008000800 */
[----:B------:R-:W-:Y:S01]  /*3f0b0*/  ISETP.LT.AND P3, PT, R69, UR6, !P4 ;  /* 0x0000000645007c0c */ /* 0x000fe2000e761270 */
[----:B------:R-:W-:Y:S01]  /*3f0c0*/  IMAD.MOV.U32 R0, RZ, RZ, R7 ;  /* 0x000000ffff007224 */ /* 0x000fe200078e0007 */
[----:B------:R-:W3:Y:S01]  /*3f0d0*/  LDL.LU.64 R12, [R1+0x600] ;  /* 0x00060000010c7983 */ /* 0x000ee20000300a00 */
[----:B------:R-:W0:Y:S03]  /*3f0e0*/  LDCU UR6, c[0x0][0x398] ;  /* 0x00007300ff0677ac */ /* 0x000e260008000800 */
[----:B------:R-:W-:Y:S01]  /*3f0f0*/  SHF.R.S32.HI R0, RZ, 0x8, R0 ;  /* 0x00000008ff007819 */ /* 0x000fe20000011400 */
[----:B------:R-:W-:Y:S01]  /*3f100*/  @P6 STG.E.U8 desc[UR24][R18.64], R5 ;  /* 0x0000000512006986 */ /* 0x000fe2000c101118 */
[----:B--2---:R-:W-:-:S03]  /*3f110*/  F2FP.SATFINITE.E5M2.F32.PACK_AB_MERGE_C R58, R59, R58, RZ ;  /* 0x0000003a3b3a723e */ /* 0x004fc600048060ff */
[----:B-----5:R-:W2:Y:S01]  /*3f120*/  LDL.LU.64 R10, [R1+0x518] ;  /* 0x00051800010a7983 */ /* 0x020ea20000300a00 */
[----:B------:R-:W-:Y:S01]  /*3f130*/  VIADD R6, R68, 0xf8 ;  /* 0x000000f844067836 */ /* 0x000fe20000000000 */
[----:B------:R-:W5:Y:S02]  /*3f140*/  LDCU UR7, c[0x0][0x398] ;  /* 0x00007300ff0777ac */ /* 0x000f640008000800 */
[----:B------:R-:W-:Y:S01]  /*3f150*/  @P5 STG.E.U8 desc[UR24][R16.64], R58 ;  /* 0x0000003a10005986 */ /* 0x000fe2000c101118 */
[----:B------:R-:W0:Y:S03]  /*3f160*/  LDCU UR11, c[0x0][0x398] ;  /* 0x00007300ff0b77ac */ /* 0x000e260008000800 */
[----:B------:R1:W-:Y:S04]  /*3f170*/  @P3 STG.E.U8 desc[UR24][R60.64], R0 ;  /* 0x000000003c003986 */ /* 0x0003e8000c101118 */
[----:B-1----:R-:W2:Y:S04]  /*3f180*/  LDL.LU.64 R60, [R1+0xd08] ;  /* 0x000d0800013c7983 */ /* 0x002ea80000300a00 */
[----:B------:R-:W5:Y:S04]  /*3f190*/  LDL.LU R9, [R1+0x3e8] ;  /* 0x0003e80001097983 */ /* 0x000f680000300800 */
[----:B------:R-:W5:Y:S01]  /*3f1a0*/  LDL.LU R71, [R1+0x3ec] ;  /* 0x0003ec0001477983 */ /* 0x000f620000300800 */
[----:B------:R-:W-:-:S02]  /*3f1b0*/  ISETP.GE.AND P6, PT, R6, UR13, PT ;  /* 0x0000000d06007c0c */ /* 0x000fc4000bfc6270 */
[C---:B0-----:R-:W-:Y:S01]  /*3f1c0*/  ISETP.LT.AND P4, PT, R70.reuse, UR5, !P4 ;  /* 0x0000000546007c0c */ /* 0x041fe2000e781270 */
[----:B------:R-:W0:Y:S01]  /*3f1d0*/  LDCU UR5, c[0x0][0x398] ;  /* 0x00007300ff0577ac */ /* 0x000e220008000800 */
[----:B----4-:R-:W-:Y:S02]  /*3f1e0*/  ISETP.LT.AND P5, PT, R69, UR4, !P6 ;  /* 0x0000000445007c0c */ /* 0x010fe4000f7a1270 */
[----:B------:R-:W-:Y:S01]  /*3f1f0*/  ISETP.LT.AND P6, PT, R70, UR6, !P6 ;  /* 0x0000000646007c0c */ /* 0x000fe2000f7c1270 */
[----:B------:R-:W1:Y:S01]  /*3f200*/  LDCU UR4, c[0x0][0x398] ;  /* 0x00007300ff0477ac */ /* 0x000e620008000800 */
[----:B------:R-:W-:Y:S02]  /*3f210*/  PRMT R4, R58, 0x9910, RZ ;  /* 0x000099103a047816 */ /* 0x000fe400000000ff */
[----:B---3--:R-:W-:Y:S02]  /*3f220*/  F2FP.SATFINITE.E5M2.F32.PACK_AB_MERGE_C R5, R8, R15, RZ ;  /* 0x0000000f0805723e */ /* 0x008fe400048060ff */
[----:B--2---:R-:W-:-:S02]  /*3f230*/  F2FP.SATFINITE.E5M2.F32.PACK_AB_MERGE_C R60, R61, R60, RZ ;  /* 0x0000003c3d3c723e */ /* 0x004fc400048060ff */
[----:B-----5:R-:W-:Y:S01]  /*3f240*/  F2FP.SATFINITE.E5M2.F32.PACK_AB_MERGE_C R9, R71, R9, RZ ;  /* 0x000000094709723e */ /* 0x020fe200048060ff */
[C---:B------:R-:W-:Y:S01]  /*3f250*/  VIADD R6, R68.reuse, 0xfa ;  /* 0x000000fa44067836 */ /* 0x040fe20000000000 */
[----:B------:R-:W-:Y:S01]  /*3f260*/  SHF.R.S32.HI R0, RZ, 0x8, R4 ;  /* 0x00000008ff007819 */ /* 0x000fe20000011404 */
[----:B------:R-:W-:Y:S01]  /*3f270*/  VIADD R4, R68, 0xf9 ;  /* 0x000000f944047836 */ /* 0x000fe20000000000 */
[----:B------:R-:W2:Y:S03]  /*3f280*/  LDCU UR6, c[0x0][0x398] ;  /* 0x00007300ff0677ac */ /* 0x000ea60008000800 */
[----:B------:R3:W-:Y:S01]  /*3f290*/  @P4 STG.E.U8 desc[UR24][R12.64], R0 ;  /* 0x000000000c004986 */ /* 0x0007e2000c101118 */
[----:B------:R-:W-:Y:S01]  /*3f2a0*/  ISETP.GE.AND P4, PT, R4, UR21, PT ;  /* 0x0000001504007c0c */ /* 0x000fe2000bf86270 */
[----:B------:R-:W4:Y:S02]  /*3f2b0*/  LDCU UR13, c[0x0][0x398] ;  /* 0x00007300ff0d77ac */ /* 0x000f240008000800 */
[----:B------:R-:W-:Y:S01]  /*3f2c0*/  @P5 STG.E.U8 desc[UR24][R10.64], R5 ;  /* 0x000000050a005986 */ /* 0x000fe2000c101118 */
[----:B------:R-:W-:-:S02]  /*3f2d0*/  PRMT R4, R5, 0x9910, RZ ;  /* 0x0000991005047816 */ /* 0x000fc400000000ff */
[----:B------:R-:W-:Y:S01]  /*3f2e0*/  PRMT R7, R60, 0x9910, RZ ;  /* 0x000099103c077816 */ /* 0x000fe200000000ff */
[----:B------:R5:W-:Y:S01]  /*3f2f0*/  @P6 STG.E.U8 desc[UR24][R62.64], R60 ;  /* 0x0000003c3e006986 */ /* 0x000be2000c101118 */
[----:B------:R-:W-:Y:S01]  /*3f300*/  ISETP.LT.AND P5, PT, R69, UR7, !P4 ;  /* 0x0000000745007c0c */ /* 0x000fe2000e7a1270 */
[----:B------:R-:W1:Y:S01]  /*3f310*/  LDCU UR7, c[0x0][0x398] ;  /* 0x00007300ff0777ac */ /* 0x000e620008000800 */
[----:B0-----:R-:W-:Y:S02]  /*3f320*/  ISETP.LT.AND P4, PT, R70, UR5, !P4 ;  /* 0x0000000546007c0c */ /* 0x001fe4000e781270 */
[----:B---3--:R-:W-:Y:S01]  /*3f330*/  SHF.R.S32.HI R0, RZ, 0x8, R4 ;  /* 0x00000008ff007819 */ /* 0x008fe20000011404 */
[----:B------:R-:W-:Y:S01]  /*3f340*/  IMAD.MOV.U32 R4, RZ, RZ, R7 ;  /* 0x000000ffff047224 */ /* 0x000fe200078e0007 */
[----:B------:R-:W-:Y:S01]  /*3f350*/  ISETP.GE.AND P3, PT, R6, UR17, PT ;  /* 0x0000001106007c0c */ /* 0x000fe2000bf66270 */
[----:B------:R-:W0:Y:S01]  /*3f360*/  LDCU UR5, c[0x0][0x398] ;  /* 0x00007300ff0577ac */ /* 0x000e220008000800 */
[----:B-----5:R-:W3:Y:S02]  /*3f370*/  LDL.LU.64 R62, [R1+0xd00] ;  /* 0x000d0000013e7983 */ /* 0x020ee40000300a00 */
[----:B------:R-:W-:-:S02]  /*3f380*/  SHF.R.S32.HI R4, RZ, 0x8, R4 ;  /* 0x00000008ff047819 */ /* 0x000fc40000011404 */
[----:B------:R-:W5:Y:S04]  /*3f390*/  LDL.LU R10, [R1+0x3f0] ;  /* 0x0003f000010a7983 */ /* 0x000f680000300800 */
[----:B------:R-:W5:Y:S04]  /*3f3a0*/  LDL.LU R11, [R1+0x3f4] ;  /* 0x0003f400010b7983 */ /* 0x000f680000300800 */
[----:B------:R0:W-:Y:S04]  /*3f3b0*/  @P5 STG.E.U8 desc[UR24][R64.64], R0 ;  /* 0x0000000040005986 */ /* 0x0001e8000c101118 */
[----:B------:R1:W-:Y:S04]  /*3f3c0*/  @P4 STG.E.U8 desc[UR24][R66.64], R4 ;  /* 0x0000000442004986 */ /* 0x0003e8000c101118 */
[----:B0-----:R-:W4:Y:S04]  /*3f3d0*/  LDL.LU.64 R64, [R1+0xcf8] ;  /* 0x000cf80001407983 */ /* 0x001f280000300a00 */
[----:B-1----:R-:W4:Y:S04]  /*3f3e0*/  LDL.LU.64 R66, [R1+0xcf0] ;  /* 0x000cf00001427983 */ /* 0x002f280000300a00 */
[----:B------:R-:W4:Y:S04]  /*3f3f0*/  LDL.LU R8, [R1+0x3f8] ;  /* 0x0003f80001087983 */ /* 0x000f280000300800 */
[----:B------:R-:W4:Y:S01]  /*3f400*/  LDL.LU R71, [R1+0x3fc] ;  /* 0x0003fc0001477983 */ /* 0x000f220000300800 */
[----:B------:R-:W-:Y:S01]  /*3f410*/  ISETP.LT.AND P6, PT, R69, UR4, !P3 ;  /* 0x0000000445007c0c */ /* 0x000fe2000dfc1270 */
[----:B------:R-:W-:Y:S01]  /*3f420*/  VIADD R6, R68, 0xfb ;  /* 0x000000fb44067836 */ /* 0x000fe20000000000 */
[----:B------:R-:W0:Y:S01]  /*3f430*/  LDCU UR4, c[0x0][0x398] ;  /* 0x00007300ff0477ac */ /* 0x000e220008000800 */
[----:B--2---:R-:W-:-:S03]  /*3f440*/  ISETP.LT.AND P3, PT, R70, UR6, !P3 ;  /* 0x0000000646007c0c */ /* 0x004fc6000df61270 */
[----:B------:R-:W-:Y:S01]  /*3f450*/  ISETP.GE.AND P5, PT, R6, UR19, PT ;  /* 0x0000001306007c0c */ /* 0x000fe2000bfa6270 */
[----:B------:R-:W1:Y:S03]  /*3f460*/  LDCU UR6, c[0x0][0x398] ;  /* 0x00007300ff0677ac */ /* 0x000e660008000800 */
[----:B------:R-:W-:-:S03]  /*3f470*/  ISETP.LT.AND P4, PT, R69, UR9, !P5 ;  /* 0x0000000945007c0c */ /* 0x000fc6000ef81270 */
[----:B------:R5:W-:Y:S01]  /*3f480*/  @P6 STG.E.U8 desc[UR24][R92.64], R9 ;  /* 0x000000095c006986 */ /* 0x000be2000c101118 */
[----:B------:R-:W-:Y:S01]  /*3f490*/  ISETP.LT.AND P6, PT, R69, UR7, !P0 ;  /* 0x0000000745007c0c */ /* 0x000fe2000c7c1270 */
[----:B------:R-:W2:Y:S01]  /*3f4a0*/  LDCU UR7, c[0x0][0x398] ;  /* 0x00007300ff0777ac */ /* 0x000ea20008000800 */
[----:B------:R-:W-:Y:S02]  /*3f4b0*/  ISETP.LT.AND P5, PT, R70, UR10, !P5 ;  /* 0x0000000a46007c0c */ /* 0x000fe4000efa1270 */
[----:B------:R-:W-:Y:S01]  /*3f4c0*/  PRMT R5, R9, 0x9910, RZ ;  /* 0x0000991009057816 */ /* 0x000fe200000000ff */
[----:B------:R-:W-:-:S03]  /*3f4d0*/  VIADD R68, R68, 0xfd ;  /* 0x000000fd44447836 */ /* 0x000fc60000000000 */
[----:B------:R-:W-:Y:S02]  /*3f4e0*/  SHF.R.S32.HI R5, RZ, 0x8, R5 ;  /* 0x00000008ff057819 */ /* 0x000fe40000011405 */
[----:B0-----:R-:W-:Y:S02]  /*3f4f0*/  ISETP.LT.AND P0, PT, R70, UR4, !P0 ;  /* 0x0000000446007c0c */ /* 0x001fe4000c701270 */
[----:B---3--:R-:W-:-:S04]  /*3f500*/  F2FP.SATFINITE.E5M2.F32.PACK_AB_MERGE_C R63, R63, R62, RZ ;  /* 0x0000003e3f3f723e */ /* 0x008fc800048060ff */
[----:B------:R-:W-:Y:S01]  /*3f510*/  PRMT R7, R63, 0x9910, RZ ;  /* 0x000099103f077816 */ /* 0x000fe200000000ff */
[----:B------:R-:W-:Y:S01]  /*3f520*/  @P3 STG.E.U8 desc[UR24][R90.64], R63 ;  /* 0x0000003f5a003986 */ /* 0x000fe2000c101118 */
[----:B------:R-:W-:Y:S02]  /*3f530*/  ISETP.GE.AND P3, PT, R68, UR15, PT ;  /* 0x0000000f44007c0c */ /* 0x000fe4000bf66270 */
[----:B------:R-:W-:Y:S02]  /*3f540*/  SHF.R.S32.HI R7, RZ, 0x8, R7 ;  /* 0x00000008ff077819 */ /* 0x000fe40000011407 */
[----:B-----5:R-:W-:Y:S01]  /*3f550*/  F2FP.SATFINITE.E5M2.F32.PACK_AB_MERGE_C R9, R11, R10, RZ ;  /* 0x0000000a0b09723e */ /* 0x020fe200048060ff */
[----:B------:R0:W-:Y:S03]  /*3f560*/  @P4 STG.E.U8 desc[UR24][R88.64], R5 ;  /* 0x0000000558004986 */ /* 0x0001e6000c101118 */
[----:B------:R-:W-:Y:S01]  /*3f570*/  PRMT R0, R9, 0x9910, RZ ;  /* 0x0000991009007816 */ /* 0x000fe200000000ff */
[----:B------:R3:W-:Y:S01]  /*3f580*/  @P5 STG.E.U8 desc[UR24][R86.64], R7 ;  /* 0x0000000756005986 */ /* 0x0007e2000c101118 */
[----:B------:R-:W-:-:S02]  /*3f590*/  ISETP.LT.AND P5, PT, R69, UR5, !P3 ;  /* 0x0000000545007c0c */ /* 0x000fc4000dfa1270 */
[C---:B-1----:R-:W-:Y:S01]  /*3f5a0*/  ISETP.LT.AND P3, PT, R70.reuse, UR6, !P3 ;  /* 0x0000000646007c0c */ /* 0x042fe2000df61270 */
[----:B------:R1:W-:Y:S01]  /*3f5b0*/  @P6 STG.E.U8 desc[UR24][R84.64], R9 ;  /* 0x0000000954006986 */ /* 0x0003e2000c101118 */
[----:B------:R-:W-:Y:S02]  /*3f5c0*/  ISETP.LT.AND P6, PT, R69, UR11, !P1 ;  /* 0x0000000b45007c0c */ /* 0x000fe4000cfc1270 */
[C---:B--2---:R-:W-:Y:S02]  /*3f5d0*/  ISETP.LT.AND P1, PT, R70.reuse, UR7, !P1 ;  /* 0x0000000746007c0c */ /* 0x044fe4000cf21270 */
[----:B----4-:R-:W-:Y:S01]  /*3f5e0*/  F2FP.SATFINITE.E5M2.F32.PACK_AB_MERGE_C R65, R65, R64, RZ ;  /* 0x000000404141723e */ /* 0x010fe200048060ff */
[----:B0-----:R-:W-:Y:S01]  /*3f5f0*/  IMAD.MOV.U32 R5, RZ, RZ, R0 ;  /* 0x000000ffff057224 */ /* 0x001fe200078e0000 */
[----:B------:R-:W-:Y:S02]  /*3f600*/  ISETP.LT.AND P4, PT, R69, UR12, !P2 ;  /* 0x0000000c45007c0c */ /* 0x000fe4000d781270 */
[----:B------:R-:W-:-:S02]  /*3f610*/  ISETP.LT.AND P2, PT, R70, UR13, !P2 ;  /* 0x0000000d46007c0c */ /* 0x000fc4000d741270 */
[----:B---3--:R-:W-:Y:S02]  /*3f620*/  PRMT R7, R65, 0x9910, RZ ;  /* 0x0000991041077816 */ /* 0x008fe400000000ff */
[----:B------:R-:W-:Y:S02]  /*3f630*/  F2FP.SATFINITE.E5M2.F32.PACK_AB_MERGE_C R67, R67, R66, RZ ;  /* 0x000000424343723e */ /* 0x000fe400048060ff */
[----:B------:R-:W-:Y:S02]  /*3f640*/  F2FP.SATFINITE.E5M2.F32.PACK_AB_MERGE_C R13, R71, R8, RZ ;  /* 0x00000008470d723e */ /* 0x000fe400048060ff */
[----:B------:R-:W-:Y:S02]  /*3f650*/  SHF.R.S32.HI R5, RZ, 0x8, R5 ;  /* 0x00000008ff057819 */ /* 0x000fe40000011405 */
[----:B-1----:R-:W-:Y:S02]  /*3f660*/  PRMT R9, R13, 0x9910, RZ ;  /* 0x000099100d097816 */ /* 0x002fe400000000ff */
[----:B------:R-:W-:-:S02]  /*3f670*/  SHF.R.S32.HI R7, RZ, 0x8, R7 ;  /* 0x00000008ff077819 */ /* 0x000fc40000011407 */
[----:B------:R-:W-:Y:S01]  /*3f680*/  PRMT R11, R67, 0x9910, RZ ;  /* 0x00009910430b7816 */ /* 0x000fe200000000ff */
[----:B------:R0:W-:Y:S01]  /*3f690*/  @P0 STG.E.U8 desc[UR24][R82.64], R65 ;  /* 0x0000004152000986 */ /* 0x0001e2000c101118 */
[----:B------:R-:W-:Y:S02]  /*3f6a0*/  SHF.R.S32.HI R9, RZ, 0x8, R9 ;  /* 0x00000008ff097819 */ /* 0x000fe40000011409 */
[----:B------:R-:W-:Y:S01]  /*3f6b0*/  SHF.R.S32.HI R11, RZ, 0x8, R11 ;  /* 0x00000008ff0b7819 */ /* 0x000fe2000001140b */
[----:B------:R0:W-:Y:S04]  /*3f6c0*/  @P5 STG.E.U8 desc[UR24][R80.64], R5 ;  /* 0x0000000550005986 */ /* 0x0001e8000c101118 */
[----:B------:R0:W-:Y:S04]  /*3f6d0*/  @P3 STG.E.U8 desc[UR24][R78.64], R7 ;  /* 0x000000074e003986 */ /* 0x0001e8000c101118 */
[----:B------:R0:W-:Y:S04]  /*3f6e0*/  @P6 STG.E.U8 desc[UR24][R76.64], R13 ;  /* 0x0000000d4c006986 */ /* 0x0001e8000c101118 */
[----:B------:R0:W-:Y:S04]  /*3f6f0*/  @P1 STG.E.U8 desc[UR24][R74.64], R67 ;  /* 0x000000434a001986 */ /* 0x0001e8000c101118 */
[----:B------:R0:W-:Y:S04]  /*3f700*/  @P4 STG.E.U8 desc[UR24][R72.64], R9 ;  /* 0x0000000948004986 */ /* 0x0001e8000c101118 */
[----:B------:R0:W-:Y:S01]  /*3f710*/  @P2 STG.E.U8 desc[UR24][R2.64], R11 ;  /* 0x0000000b02002986 */ /* 0x0001e2000c101118 */
[----:B------:R-:W-:Y:S06]  /*3f720*/  BAR.SYNC.DEFER_BLOCKING 0x0 ;  /* 0x0000000000007b1d */ /* 0x000fec0000010000 */
[----:B------:R-:W-:Y:S05]  /*3f730*/  BRA.U UP0, `(.L_x_13) ;  /* 0x0000000100a07547 */ /* 0x000fea000b800000 */
[----:B------:R-:W1:Y:S01]  /*3f740*/  S2UR UR5, SR_CgaCtaId ;  /* 0x00000000000579c3 */ /* 0x000e620000008800 */
[----:B------:R-:W-:Y:S01]  /*3f750*/  NOP ;  /* 0x0000000000007918 */ /* 0x000fe20000000000 */
[----:B------:R-:W-:Y:S01]  /*3f760*/  UMOV UR4, 0x50 ;  /* 0x0000005000047882 */ /* 0x000fe20000000000 */
[----:B------:R-:W-:Y:S02]  /*3f770*/  IMAD.U32 R0, RZ, RZ, UR8 ;  /* 0x00000008ff007e24 */ /* 0x000fe4000f8e00ff */
[----:B0-----:R-:W-:Y:S02]  /*3f780*/  IMAD.MOV.U32 R3, RZ, RZ, 0xffff ;  /* 0x0000ffffff037424 */ /* 0x001fe400078e00ff */
[----:B------:R-:W-:Y:S01]  /*3f790*/  IMAD.MOV.U32 R7, RZ, RZ, 0x1 ;  /* 0x00000001ff077424 */ /* 0x000fe200078e00ff */
[----:B------:R-:W-:-:S04]  /*3f7a0*/  LOP3.LUT R0, R0, 0xffff, RZ, 0xc0, !PT ;  /* 0x0000ffff00007812 */ /* 0x000fc800078ec0ff */
[----:B------:R-:W-:-:S05]  /*3f7b0*/  SHF.R.U32.HI R0, RZ, 0x5, R0 ;  /* 0x00000005ff007819 */ /* 0x000fca0000011600 */
[----:B------:R-:W-:Y:S01]  /*3f7c0*/  VIADD R2, R0, 0x10 ;  /* 0x0000001000027836 */ /* 0x000fe20000000000 */
[----:B------:R-:W-:Y:S01]  /*3f7d0*/  SHF.L.U32 R0, R3, R0, RZ ;  /* 0x0000000003007219 */ /* 0x000fe200000006ff */
[----:B-1----:R-:W-:-:S03]  /*3f7e0*/  ULEA UR6, UR5, UR4, 0x18 ;  /* 0x0000000405067291 */ /* 0x002fc6000f8ec0ff */
[----:B------:R-:W-:-:S04]  /*3f7f0*/  SHF.L.U32 R3, R7, R2, RZ ;  /* 0x0000000207037219 */ /* 0x000fc800000006ff */
[----:B------:R-:W-:Y:S02]  /*3f800*/  LOP3.LUT R0, R3, R0, RZ, 0xfc, !PT ;  /* 0x0000000003007212 */ /* 0x000fe400078efcff */
[----:B------:R-:W0:Y:S02]  /*3f810*/  LDS R5, [UR6] ;  /* 0x00000006ff057984 */ /* 0x000e240008000800 */
[C---:B------:R-:W-:Y:S02]  /*3f820*/  LOP3.LUT R2, R0.reuse, 0xffff, RZ, 0xc0, !PT ;  /* 0x0000ffff00027812 */ /* 0x040fe400078ec0ff */
[----:B0-----:R-:W-:-:S04]  /*3f830*/  LOP3.LUT R3, R0, 0xffff, R5, 0x80, !PT ;  /* 0x0000ffff00037812 */ /* 0x001fc800078e8005 */
[----:B------:R-:W-:-:S13]  /*3f840*/  ISETP.NE.AND P0, PT, R3, R2, PT ;  /* 0x000000020300720c */ /* 0x000fda0003f05270 */
[----:B------:R-:W-:Y:S05]  /*3f850*/  @P0 BRA `(.L_x_14) ;  /* 0x0000000000500947 */ /* 0x000fea0003800000 */
[----:B------:R-:W-:Y:S02]  /*3f860*/  SHF.R.U32.HI R5, RZ, 0x10, R5 ;  /* 0x00000010ff057819 */ /* 0x000fe40000011605 */
[----:B------:R-:W-:-:S04]  /*3f870*/  SHF.R.U32.HI R2, RZ, 0x10, R0 ;  /* 0x00000010ff027819 */ /* 0x000fc80000011600 */
[----:B------:R-:W-:-:S04]  /*3f880*/  LOP3.LUT R5, R5, R2, RZ, 0xc0, !PT ;  /* 0x0000000205057212 */ /* 0x000fc800078ec0ff */
[----:B------:R-:W-:-:S13]  /*3f890*/  ISETP.NE.AND P0, PT, R5, R2, PT ;  /* 0x000000020500720c */ /* 0x000fda0003f05270 */
[----:B------:R-:W-:Y:S05]  /*3f8a0*/  @P0 BRA `(.L_x_15) ;  /* 0x0000000000300947 */ /* 0x000fea0003800000 */
[----:B------:R-:W-:Y:S01]  /*3f8b0*/  R2UR UR4, R0 ;  /* 0x00000000000472ca */ /* 0x000fe200000e0000 */
[----:B------:R-:W-:Y:S01]  /*3f8c0*/  VOTEU.ANY UR5, UPT, PT ;  /* 0x0000000000057886 */ /* 0x000fe200038e0100 */
[----:B------:R-:W0:Y:S01]  /*3f8d0*/  S2R R0, SR_LANEID ;  /* 0x0000000000007919 */ /* 0x000e220000000000 */
[----:B------:R-:W-:-:S10]  /*3f8e0*/  UFLO.U32 UR5, UR5 ;  /* 0x00000005000572bd */ /* 0x000fd400080e0000 */
[----:B------:R-:W-:-:S06]  /*3f8f0*/  ULOP3.LUT UR4, URZ, UR4, URZ, 0x33, !UPT ;  /* 0x00000004ff047292 */ /* 0x000fcc000f8e33ff */
[----:B------:R-:W-:-:S04]  /*3f900*/  IMAD.U32 R2, RZ, RZ, UR4 ;  /* 0x00000004ff027e24 */ /* 0x000fc8000f8e00ff */
[----:B------:R-:W1:Y:S02]  /*3f910*/  REDUX UR7, R2 ;  /* 0x00000000020773c4 */ /* 0x000e640000000000 */
[----:B------:R2:W-:Y:S01]  /*3f920*/  UTCATOMSWS.AND URZ, UR4 ;  /* 0x0000000400ff79e3 */ /* 0x0005e20008000000 */
[----:B0-----:R-:W-:Y:S01]  /*3f930*/  ISETP.EQ.U32.AND P0, PT, R0, UR5, PT ;  /* 0x0000000500007c0c */ /* 0x001fe2000bf02070 */
[----:B-1----:R-:W-:-:S12]  /*3f940*/  IMAD.U32 R0, RZ, RZ, UR7 ;  /* 0x00000007ff007e24 */ /* 0x002fd8000f8e00ff */
[----:B------:R2:W-:Y:S01]  /*3f950*/  @P0 ATOMS.AND RZ, [UR6], R0 ;  /* 0x00000000ffff098c */ /* 0x0005e2000a800006 */
[----:B------:R-:W-:Y:S05]  /*3f960*/  BRA `(.L_x_13) ;  /* 0x0000000000147947 */ /* 0x000fea0003800000 */
.L_x_15:
[----:B------:R-:W-:-:S07]  /*3f970*/  MOV R2, 0x3f990 ;  /* 0x0003f99000027802 */ /* 0x000fce0000000f00 */
[----:B------:R-:W-:Y:S05]  /*3f980*/  CALL.REL.NOINC `($__internal_0_$__cuda_sm10x_tcgen05_guardrail_trap_col_being_dealloced_not_returned_by_alloc) ;  /* 0x00000000002c7944 */ /* 0x000fea0003c00000 */
[----:B------:R-:W-:Y:S05]  /*3f990*/  BRA `(.L_x_13) ;  /* 0x0000000000087947 */ /* 0x000fea0003800000 */
.L_x_14:
[----:B------:R-:W-:-:S07]  /*3f9a0*/  MOV R2, 0x3f9c0 ;  /* 0x0003f9c000027802 */ /* 0x000fce0000000f00 */
[----:B------:R-:W-:Y:S05]  /*3f9b0*/  CALL.REL.NOINC `($__internal_2_$__cuda_sm10x_tcgen05_guardrail_trap_unallocated_columns_being_dealloced) ;  /* 0x0000000000387944 */ /* 0x000fea0003c00000 */
.L_x_13:
[----:B------:R-:W-:Y:S01]  /*3f9c0*/  NOP ;  /* 0x0000000000007918 */ /* 0x000fe20000000000 */
[----:B--2---:R-:W-:Y:S05]  /*3f9d0*/  EXIT ;  /* 0x000000000000794d */ /* 0x004fea0003800000 */
.L_x_8:
[----:B------:R-:W0:Y:S02]  /*3f9e0*/  SYNCS.PHASECHK.TRANS64.TRYWAIT P1, [UR11], R8 ;  /* 0x00000008ff0075a7 */ /* 0x000e24000802110b */
[----:B0-----:R-:W-:Y:S05]  /*3f9f0*/  @!P1 BRA `(.L_x_8) ;  /* 0xfffffffc00f89947 */ /* 0x001fea000383ffff */
[----:B------:R-:W-:Y:S05]  /*3fa00*/  BRA `(.L_x_16) ;  /* 0xfffffdf000a87947 */ /* 0x000fea000383ffff */
.L_x_12:
[----:B------:R-:W1:Y:S02]  /*3fa10*/  SYNCS.PHASECHK.TRANS64.TRYWAIT P4, [UR11], R3 ;  /* 0x00000003ff0075a7 */ /* 0x000e64000808110b */
[----:B-1----:R-:W-:Y:S05]  /*3fa20*/  @!P4 BRA `(.L_x_12) ;  /* 0xfffffffc00f8c947 */ /* 0x002fea000383ffff */
[----:B------:R-:W-:Y:S05]  /*3fa30*/  BRA `(.L_x_11) ;  /* 0xfffffe7c00c47947 */ /* 0x000fea000383ffff */
        .weak           $__internal_0_$__cuda_sm10x_tcgen05_guardrail_trap_col_being_dealloced_not_returned_by_alloc
        .type           $__internal_0_$__cuda_sm10x_tcgen05_guardrail_trap_col_being_dealloced_not_returned_by_alloc,@function
        .size           $__internal_0_$__cuda_sm10x_tcgen05_guardrail_trap_col_being_dealloced_not_returned_by_alloc,($__internal_1_$__cuda_sm10x_tcgen05_guardrail_trap_phase_invalid_during_alloc - $__internal_0_$__cuda_sm10x_tcgen05_guardrail_trap_col_being_dealloced_not_returned_by_alloc)
$__internal_0_$__cuda_sm10x_tcgen05_guardrail_trap_col_being_dealloced_not_returned_by_alloc:
[----:B------:R-:W-:Y:S05]  /*3fa40*/  BPT.TRAP 0x1 ;  /* 0x000000040000795c */ /* 0x000fea0000300000 */
[----:B------:R-:W-:-:S04]  /*3fa50*/  IMAD.MOV.U32 R3, RZ, RZ, 0x0 ;  /* 0x00000000ff037424 */ /* 0x000fc800078e00ff */
[----:B------:R-:W-:Y:S05]  /*3fa60*/  RET.REL.NODEC R2 `(matmul_kernel) ;  /* 0xfffffc0402647950 */ /* 0x000fea0003c3ffff */
        .weak           $__internal_1_$__cuda_sm10x_tcgen05_guardrail_trap_phase_invalid_during_alloc
        .type           $__internal_1_$__cuda_sm10x_tcgen05_guardrail_trap_phase_invalid_during_alloc,@function
        .size           $__internal_1_$__cuda_sm10x_tcgen05_guardrail_trap_phase_invalid_during_alloc,($__internal_2_$__cuda_sm10x_tcgen05_guardrail_trap_unallocated_columns_being_dealloced - $__internal_1_$__cuda_sm10x_tcgen05_guardrail_trap_phase_invalid_during_alloc)
$__internal_1_$__cuda_sm10x_tcgen05_guardrail_trap_phase_invalid_during_alloc:
[----:B------:R-:W-:Y:S05]  /*3fa70*/  BPT.TRAP 0x1 ;  /* 0x000000040000795c */ /* 0x000fea0000300000 */
[----:B------:R-:W-:-:S04]  /*3fa80*/  IMAD.MOV.U32 R3, RZ, RZ, 0x0 ;  /* 0x00000000ff037424 */ /* 0x000fc800078e00ff */
[----:B------:R-:W-:Y:S05]  /*3fa90*/  RET.REL.NODEC R2 `(matmul_kernel) ;  /* 0xfffffc0402587950 */ /* 0x000fea0003c3ffff */
        .weak           $__internal_2_$__cuda_sm10x_tcgen05_guardrail_trap_unallocated_columns_being_dealloced
        .type           $__internal_2_$__cuda_sm10x_tcgen05_guardrail_trap_unallocated_columns_being_dealloced,@function
        .size           $__internal_2_$__cuda_sm10x_tcgen05_guardrail_trap_unallocated_columns_being_dealloced,(.L_x_20 - $__internal_2_$__cuda_sm10x_tcgen05_guardrail_trap_unallocated_columns_being_dealloced)
$__internal_2_$__cuda_sm10x_tcgen05_guardrail_trap_unallocated_columns_being_dealloced:
[----:B------:R-:W-:Y:S05]  /*3faa0*/  BPT.TRAP 0x1 ;  /* 0x000000040000795c */ /* 0x000fea0000300000 */
[----:B------:R-:W-:-:S04]  /*3fab0*/  IMAD.MOV.U32 R3, RZ, RZ, 0x0 ;  /* 0x00000000ff037424 */ /* 0x000fc800078e00ff */
[----:B------:R-:W-:Y:S05]  /*3fac0*/  RET.REL.NODEC R2 `(matmul_kernel) ;  /* 0xfffffc04024c7950 */ /* 0x000fea0003c3ffff */
.L_x_17:
[----:B------:R-:W-:-:S00]  /*3fad0*/  BRA `(.L_x_17) ;  /* 0xfffffffc00fc7947 */ /* 0x000fc0000383ffff */
[----:B------:R-:W-:-:S00]  /*3fae0*/  NOP ;  /* 0x0000000000007918 */ /* 0x000fc00000000000 */
        /* <DEDUP_REMOVED lines=9> */
.L_x_20:


//--------------------- .nv.shared.matmul_kernel  --------------------------
	.section	.nv.shared.matmul_kernel,"aw",@nobits
	.sectionflags	@""
	.align	16
	.zero		1024


//--------------------- .nv.shared.reserved.0     --------------------------
	.section	.nv.shared.reserved.0,"aw",@nobits
	.align	8
	.weak		__nv_reservedSMEM_offset_0_alias
	.size		__nv_reservedSMEM_offset_0_alias, 0, 64
	.other		__nv_reservedSMEM_offset_0_alias,@"STO_CUDA_RESERVED_SHARED STV_DEFAULT"
__nv_reservedSMEM_offset_0_alias:
	.zero		0
.nv.shared.reserved.0:
	.zero		64
	.weak		__nv_reservedSMEM_allocation_phase
	.type		__nv_reservedSMEM_allocation_phase,@object
	.size		__nv_reservedSMEM_allocation_phase,(.L_0 - __nv_reservedSMEM_allocation_phase)
__nv_reservedSMEM_allocation_phase:
	.zero		1
.L_0:
	.zero		7
	.weak		__nv_reservedSMEM_devtool_atexit_pc
	.type		__nv_reservedSMEM_devtool_atexit_pc,@object
	.size		__nv_reservedSMEM_devtool_atexit_pc,(__nv_reservedSMEM_allocation_mask - __nv_reservedSMEM_devtool_atexit_pc)
__nv_reservedSMEM_devtool_atexit_pc:
	.zero		8
	.weak		__nv_reservedSMEM_allocation_mask
	.type		__nv_reservedSMEM_allocation_mask,@object
	.size		__nv_reservedSMEM_allocation_mask,(.L_2 - __nv_reservedSMEM_allocation_mask)
__nv_reservedSMEM_allocation_mask:
	.zero		4
.L_2:


//--------------------- .nv.constant0.matmul_kernel --------------------------
	.section	.nv.constant0.matmul_kernel,"a",@progbits
	.sectionflags	@""
	.align	4
.nv.constant0.matmul_kernel:
	.zero		976


//--------------------- SYMBOLS --------------------------

	.type		.nv.reservedSmem.offset0,@object
	.size		.nv.reservedSmem.offset0,0x4
	.type		.nv.reservedSmem.cap,@object
	.size		.nv.reservedSmem.cap,0x4
